//
// Generated by NVIDIA NVVM Compiler
//
// Compiler Build ID: CL-36424714
// Cuda compilation tools, release 13.0, V13.0.88
// Based on NVVM 20.0.0
//

.version 9.0
.target sm_100
.address_size 64

	// .globl	_Z24x11_luffa512_gpu_hash_64ijPyPj
.const .align 4 .b8 c_IV[160];
.const .align 4 .b8 c_CNS[320];

.visible .entry _Z24x11_luffa512_gpu_hash_64ijPyPj(
	.param .u32 _Z24x11_luffa512_gpu_hash_64ijPyPj_param_0,
	.param .u32 _Z24x11_luffa512_gpu_hash_64ijPyPj_param_1,
	.param .u64 .ptr .align 1 _Z24x11_luffa512_gpu_hash_64ijPyPj_param_2,
	.param .u64 .ptr .align 1 _Z24x11_luffa512_gpu_hash_64ijPyPj_param_3
)
{
	.reg .pred 	%p<3>;
	.reg .b32 	%r<14102>;
	.reg .b64 	%rd<10>;

	ld.param.u32 	%r6, [_Z24x11_luffa512_gpu_hash_64ijPyPj_param_0];
	ld.param.u64 	%rd2, [_Z24x11_luffa512_gpu_hash_64ijPyPj_param_3];
	mov.u32 	%r7, %ntid.x;
	mov.u32 	%r8, %ctaid.x;
	mov.u32 	%r9, %tid.x;
	mad.lo.s32 	%r1, %r7, %r8, %r9;
	setp.ge.s32 	%p1, %r1, %r6;
	@%p1 bra 	$L__BB0_5;
	setp.eq.s64 	%p2, %rd2, 0;
	@%p2 bra 	$L__BB0_3;
	cvta.to.global.u64 	%rd3, %rd2;
	mul.wide.s32 	%rd4, %r1, 4;
	add.s64 	%rd5, %rd3, %rd4;
	ld.global.u32 	%r14101, [%rd5];
	bra.uni 	$L__BB0_4;
$L__BB0_3:
	ld.param.u32 	%r14099, [_Z24x11_luffa512_gpu_hash_64ijPyPj_param_1];
	add.s32 	%r14101, %r14099, %r1;
$L__BB0_4:
	ld.param.u64 	%rd9, [_Z24x11_luffa512_gpu_hash_64ijPyPj_param_2];
	ld.param.u32 	%r14100, [_Z24x11_luffa512_gpu_hash_64ijPyPj_param_1];
	sub.s32 	%r10, %r14101, %r14100;
	shl.b32 	%r11, %r10, 3;
	cvta.to.global.u64 	%rd6, %rd9;
	mul.wide.s32 	%rd7, %r11, 8;
	add.s64 	%rd8, %rd6, %rd7;
	ld.const.u32 	%r12, [c_IV];
	ld.const.u32 	%r13, [c_IV+4];
	ld.const.u32 	%r14, [c_IV+8];
	ld.const.u32 	%r15, [c_IV+12];
	ld.const.u32 	%r16, [c_IV+16];
	ld.const.u32 	%r17, [c_IV+20];
	ld.const.u32 	%r18, [c_IV+24];
	ld.const.u32 	%r19, [c_IV+28];
	ld.const.u32 	%r20, [c_IV+32];
	ld.const.u32 	%r21, [c_IV+36];
	ld.const.u32 	%r22, [c_IV+40];
	ld.const.u32 	%r23, [c_IV+44];
	ld.const.u32 	%r24, [c_IV+48];
	ld.const.u32 	%r25, [c_IV+52];
	ld.const.u32 	%r26, [c_IV+56];
	ld.const.u32 	%r27, [c_IV+60];
	ld.const.u32 	%r28, [c_IV+64];
	ld.const.u32 	%r29, [c_IV+68];
	ld.const.u32 	%r30, [c_IV+72];
	ld.const.u32 	%r31, [c_IV+76];
	ld.const.u32 	%r32, [c_IV+80];
	ld.const.u32 	%r33, [c_IV+84];
	ld.const.u32 	%r34, [c_IV+88];
	ld.const.u32 	%r35, [c_IV+92];
	ld.const.u32 	%r36, [c_IV+96];
	ld.const.u32 	%r37, [c_IV+100];
	ld.const.u32 	%r38, [c_IV+104];
	ld.const.u32 	%r39, [c_IV+108];
	ld.const.u32 	%r40, [c_IV+112];
	ld.const.u32 	%r41, [c_IV+116];
	ld.const.u32 	%r42, [c_IV+120];
	ld.const.u32 	%r43, [c_IV+124];
	ld.const.u32 	%r44, [c_IV+128];
	ld.const.u32 	%r45, [c_IV+132];
	ld.const.u32 	%r46, [c_IV+136];
	ld.const.u32 	%r47, [c_IV+140];
	ld.const.u32 	%r48, [c_IV+144];
	ld.const.u32 	%r49, [c_IV+148];
	ld.const.u32 	%r50, [c_IV+152];
	ld.const.u32 	%r51, [c_IV+156];
	ld.global.u32 	%r52, [%rd8];
	mov.b32 	%r53, 291;
	prmt.b32 	%r54, %r52, %r52, %r53;
	ld.global.u32 	%r55, [%rd8+4];
	prmt.b32 	%r56, %r55, %r55, %r53;
	ld.global.u32 	%r57, [%rd8+8];
	prmt.b32 	%r58, %r57, %r57, %r53;
	ld.global.u32 	%r59, [%rd8+12];
	prmt.b32 	%r60, %r59, %r59, %r53;
	ld.global.u32 	%r61, [%rd8+16];
	prmt.b32 	%r62, %r61, %r61, %r53;
	ld.global.u32 	%r63, [%rd8+20];
	prmt.b32 	%r64, %r63, %r63, %r53;
	ld.global.u32 	%r65, [%rd8+24];
	prmt.b32 	%r66, %r65, %r65, %r53;
	ld.global.u32 	%r67, [%rd8+28];
	prmt.b32 	%r68, %r67, %r67, %r53;
	xor.b32  	%r69, %r12, %r20;
	xor.b32  	%r70, %r69, %r28;
	xor.b32  	%r71, %r70, %r36;
	xor.b32  	%r72, %r13, %r21;
	xor.b32  	%r73, %r72, %r29;
	xor.b32  	%r74, %r73, %r37;
	xor.b32  	%r75, %r74, %r45;
	xor.b32  	%r76, %r14, %r22;
	xor.b32  	%r77, %r76, %r30;
	xor.b32  	%r78, %r77, %r38;
	xor.b32  	%r79, %r78, %r46;
	xor.b32  	%r80, %r15, %r23;
	xor.b32  	%r81, %r80, %r31;
	xor.b32  	%r82, %r81, %r39;
	xor.b32  	%r83, %r82, %r47;
	xor.b32  	%r84, %r16, %r24;
	xor.b32  	%r85, %r84, %r32;
	xor.b32  	%r86, %r85, %r40;
	xor.b32  	%r87, %r86, %r48;
	xor.b32  	%r88, %r17, %r25;
	xor.b32  	%r89, %r88, %r33;
	xor.b32  	%r90, %r89, %r41;
	xor.b32  	%r91, %r90, %r49;
	xor.b32  	%r92, %r18, %r26;
	xor.b32  	%r93, %r92, %r34;
	xor.b32  	%r94, %r93, %r42;
	xor.b32  	%r95, %r94, %r50;
	xor.b32  	%r96, %r19, %r27;
	xor.b32  	%r97, %r96, %r35;
	xor.b32  	%r98, %r97, %r43;
	xor.b32  	%r99, %r98, %r51;
	xor.b32  	%r100, %r83, %r99;
	xor.b32  	%r101, %r79, %r99;
	xor.b32  	%r102, %r44, %r99;
	xor.b32  	%r103, %r102, %r71;
	xor.b32  	%r104, %r12, %r99;
	xor.b32  	%r105, %r13, %r103;
	xor.b32  	%r106, %r14, %r75;
	xor.b32  	%r107, %r15, %r101;
	xor.b32  	%r108, %r16, %r100;
	xor.b32  	%r109, %r17, %r87;
	xor.b32  	%r110, %r18, %r91;
	xor.b32  	%r111, %r19, %r95;
	xor.b32  	%r112, %r20, %r99;
	xor.b32  	%r113, %r21, %r103;
	xor.b32  	%r114, %r22, %r75;
	xor.b32  	%r115, %r23, %r101;
	xor.b32  	%r116, %r24, %r100;
	xor.b32  	%r117, %r25, %r87;
	xor.b32  	%r118, %r26, %r91;
	xor.b32  	%r119, %r27, %r95;
	xor.b32  	%r120, %r28, %r99;
	xor.b32  	%r121, %r29, %r103;
	xor.b32  	%r122, %r30, %r75;
	xor.b32  	%r123, %r31, %r101;
	xor.b32  	%r124, %r32, %r100;
	xor.b32  	%r125, %r33, %r87;
	xor.b32  	%r126, %r34, %r91;
	xor.b32  	%r127, %r35, %r95;
	xor.b32  	%r128, %r36, %r99;
	xor.b32  	%r129, %r37, %r103;
	xor.b32  	%r130, %r38, %r75;
	xor.b32  	%r131, %r39, %r101;
	xor.b32  	%r132, %r40, %r100;
	xor.b32  	%r133, %r41, %r87;
	xor.b32  	%r134, %r42, %r91;
	xor.b32  	%r135, %r43, %r95;
	xor.b32  	%r136, %r45, %r103;
	xor.b32  	%r137, %r46, %r75;
	xor.b32  	%r138, %r47, %r101;
	xor.b32  	%r139, %r48, %r100;
	xor.b32  	%r140, %r49, %r87;
	xor.b32  	%r141, %r50, %r91;
	xor.b32  	%r142, %r51, %r95;
	xor.b32  	%r143, %r107, %r111;
	xor.b32  	%r144, %r106, %r111;
	xor.b32  	%r145, %r104, %r111;
	xor.b32  	%r146, %r115, %r119;
	xor.b32  	%r147, %r114, %r119;
	xor.b32  	%r148, %r112, %r119;
	xor.b32  	%r149, %r123, %r127;
	xor.b32  	%r150, %r122, %r127;
	xor.b32  	%r151, %r120, %r127;
	xor.b32  	%r152, %r131, %r135;
	xor.b32  	%r153, %r130, %r135;
	xor.b32  	%r154, %r128, %r135;
	xor.b32  	%r155, %r138, %r142;
	xor.b32  	%r156, %r137, %r142;
	xor.b32  	%r157, %r102, %r142;
	xor.b32  	%r158, %r111, %r112;
	xor.b32  	%r159, %r145, %r113;
	xor.b32  	%r160, %r105, %r114;
	xor.b32  	%r161, %r144, %r115;
	xor.b32  	%r162, %r143, %r116;
	xor.b32  	%r163, %r108, %r117;
	xor.b32  	%r164, %r109, %r118;
	xor.b32  	%r165, %r110, %r119;
	xor.b32  	%r166, %r119, %r120;
	xor.b32  	%r167, %r148, %r121;
	xor.b32  	%r168, %r113, %r122;
	xor.b32  	%r169, %r147, %r123;
	xor.b32  	%r170, %r146, %r124;
	xor.b32  	%r171, %r116, %r125;
	xor.b32  	%r172, %r117, %r126;
	xor.b32  	%r173, %r118, %r127;
	xor.b32  	%r174, %r127, %r128;
	xor.b32  	%r175, %r151, %r129;
	xor.b32  	%r176, %r121, %r130;
	xor.b32  	%r177, %r150, %r131;
	xor.b32  	%r178, %r149, %r132;
	xor.b32  	%r179, %r124, %r133;
	xor.b32  	%r180, %r125, %r134;
	xor.b32  	%r181, %r126, %r135;
	xor.b32  	%r182, %r135, %r102;
	xor.b32  	%r183, %r154, %r136;
	xor.b32  	%r184, %r129, %r137;
	xor.b32  	%r185, %r153, %r138;
	xor.b32  	%r186, %r152, %r139;
	xor.b32  	%r187, %r132, %r140;
	xor.b32  	%r188, %r133, %r141;
	xor.b32  	%r189, %r134, %r142;
	xor.b32  	%r190, %r142, %r104;
	xor.b32  	%r191, %r157, %r105;
	xor.b32  	%r192, %r136, %r106;
	xor.b32  	%r193, %r156, %r107;
	xor.b32  	%r194, %r155, %r108;
	xor.b32  	%r195, %r139, %r109;
	xor.b32  	%r196, %r140, %r110;
	xor.b32  	%r197, %r141, %r111;
	xor.b32  	%r198, %r161, %r165;
	xor.b32  	%r199, %r160, %r165;
	xor.b32  	%r200, %r158, %r165;
	xor.b32  	%r201, %r169, %r173;
	xor.b32  	%r202, %r168, %r173;
	xor.b32  	%r203, %r166, %r173;
	xor.b32  	%r204, %r177, %r181;
	xor.b32  	%r205, %r176, %r181;
	xor.b32  	%r206, %r174, %r181;
	xor.b32  	%r207, %r185, %r189;
	xor.b32  	%r208, %r184, %r189;
	xor.b32  	%r209, %r182, %r189;
	xor.b32  	%r210, %r165, %r190;
	xor.b32  	%r211, %r200, %r191;
	xor.b32  	%r212, %r159, %r192;
	xor.b32  	%r213, %r199, %r193;
	xor.b32  	%r214, %r198, %r194;
	xor.b32  	%r215, %r162, %r195;
	xor.b32  	%r216, %r163, %r196;
	xor.b32  	%r217, %r164, %r197;
	xor.b32  	%r218, %r173, %r158;
	xor.b32  	%r219, %r203, %r159;
	xor.b32  	%r220, %r167, %r160;
	xor.b32  	%r221, %r202, %r161;
	xor.b32  	%r222, %r201, %r162;
	xor.b32  	%r223, %r170, %r163;
	xor.b32  	%r224, %r171, %r164;
	xor.b32  	%r225, %r172, %r165;
	xor.b32  	%r226, %r181, %r166;
	xor.b32  	%r227, %r206, %r167;
	xor.b32  	%r228, %r175, %r168;
	xor.b32  	%r229, %r205, %r169;
	xor.b32  	%r230, %r204, %r170;
	xor.b32  	%r231, %r178, %r171;
	xor.b32  	%r232, %r179, %r172;
	xor.b32  	%r233, %r180, %r173;
	xor.b32  	%r234, %r189, %r174;
	xor.b32  	%r235, %r209, %r175;
	xor.b32  	%r236, %r183, %r176;
	xor.b32  	%r237, %r208, %r177;
	xor.b32  	%r238, %r207, %r178;
	xor.b32  	%r239, %r186, %r179;
	xor.b32  	%r240, %r187, %r180;
	xor.b32  	%r241, %r188, %r181;
	xor.b32  	%r242, %r197, %r182;
	xor.b32  	%r243, %r191, %r184;
	xor.b32  	%r244, %r194, %r187;
	xor.b32  	%r245, %r195, %r188;
	xor.b32  	%r246, %r196, %r189;
	xor.b32  	%r247, %r210, %r54;
	xor.b32  	%r248, %r211, %r56;
	xor.b32  	%r249, %r212, %r58;
	xor.b32  	%r250, %r213, %r60;
	xor.b32  	%r251, %r214, %r62;
	xor.b32  	%r252, %r215, %r64;
	xor.b32  	%r253, %r216, %r66;
	xor.b32  	%r254, %r217, %r68;
	xor.b32  	%r255, %r60, %r68;
	xor.b32  	%r256, %r58, %r68;
	xor.b32  	%r257, %r54, %r68;
	xor.b32  	%r258, %r218, %r68;
	xor.b32  	%r259, %r219, %r257;
	xor.b32  	%r260, %r220, %r56;
	xor.b32  	%r261, %r221, %r256;
	xor.b32  	%r262, %r222, %r255;
	xor.b32  	%r263, %r223, %r62;
	xor.b32  	%r264, %r224, %r64;
	xor.b32  	%r265, %r225, %r66;
	xor.b32  	%r266, %r256, %r66;
	xor.b32  	%r267, %r56, %r66;
	xor.b32  	%r268, %r68, %r66;
	xor.b32  	%r269, %r226, %r66;
	xor.b32  	%r270, %r227, %r268;
	xor.b32  	%r271, %r228, %r257;
	xor.b32  	%r272, %r229, %r267;
	xor.b32  	%r273, %r230, %r266;
	xor.b32  	%r274, %r231, %r255;
	xor.b32  	%r275, %r232, %r62;
	xor.b32  	%r276, %r233, %r64;
	xor.b32  	%r277, %r267, %r64;
	xor.b32  	%r278, %r257, %r64;
	xor.b32  	%r279, %r66, %r64;
	xor.b32  	%r280, %r234, %r64;
	xor.b32  	%r281, %r235, %r279;
	xor.b32  	%r282, %r236, %r268;
	xor.b32  	%r283, %r237, %r278;
	xor.b32  	%r284, %r238, %r277;
	xor.b32  	%r285, %r239, %r266;
	xor.b32  	%r286, %r240, %r255;
	xor.b32  	%r287, %r241, %r62;
	xor.b32  	%r288, %r278, %r62;
	xor.b32  	%r289, %r268, %r62;
	xor.b32  	%r290, %r64, %r62;
	xor.b32  	%r291, %r242, %r62;
	xor.b32  	%r292, %r197, %r290;
	xor.b32  	%r293, %r292, %r190;
	xor.b32  	%r294, %r293, %r183;
	xor.b32  	%r295, %r243, %r279;
	xor.b32  	%r296, %r197, %r289;
	xor.b32  	%r297, %r296, %r192;
	xor.b32  	%r298, %r297, %r185;
	xor.b32  	%r299, %r197, %r288;
	xor.b32  	%r300, %r299, %r193;
	xor.b32  	%r301, %r300, %r186;
	xor.b32  	%r302, %r244, %r277;
	xor.b32  	%r303, %r245, %r266;
	xor.b32  	%r304, %r246, %r255;
	or.b32  	%r305, %r248, %r247;
	xor.b32  	%r306, %r249, %r250;
	xor.b32  	%r307, %r305, %r250;
	and.b32  	%r308, %r250, %r247;
	xor.b32  	%r309, %r248, %r308;
	not.b32 	%r310, %r309;
	xor.b32  	%r311, %r306, %r308;
	and.b32  	%r312, %r307, %r306;
	xor.b32  	%r313, %r312, %r310;
	or.b32  	%r314, %r311, %r310;
	xor.b32  	%r315, %r314, %r247;
	xor.b32  	%r316, %r311, %r313;
	and.b32  	%r317, %r313, %r314;
	xor.b32  	%r318, %r307, %r314;
	not.b32 	%r319, %r318;
	or.b32  	%r320, %r253, %r252;
	xor.b32  	%r321, %r254, %r251;
	xor.b32  	%r322, %r320, %r251;
	and.b32  	%r323, %r251, %r252;
	xor.b32  	%r324, %r253, %r323;
	not.b32 	%r325, %r324;
	xor.b32  	%r326, %r321, %r323;
	and.b32  	%r327, %r322, %r321;
	xor.b32  	%r328, %r327, %r325;
	or.b32  	%r329, %r326, %r325;
	xor.b32  	%r330, %r329, %r252;
	xor.b32  	%r331, %r326, %r328;
	and.b32  	%r332, %r328, %r329;
	xor.b32  	%r333, %r322, %r329;
	xor.b32  	%r334, %r331, %r315;
	shf.l.wrap.b32 	%r335, %r315, %r315, 2;
	xor.b32  	%r336, %r334, %r335;
	shf.l.wrap.b32 	%r337, %r334, %r334, 14;
	xor.b32  	%r338, %r337, %r336;
	shf.l.wrap.b32 	%r339, %r336, %r336, 10;
	shf.l.wrap.b32 	%r340, %r338, %r338, 1;
	xor.b32  	%r341, %r330, %r319;
	shf.l.wrap.b32 	%r342, %r319, %r319, 2;
	xor.b32  	%r343, %r341, %r342;
	shf.l.wrap.b32 	%r344, %r341, %r341, 14;
	xor.b32  	%r345, %r344, %r343;
	shf.l.wrap.b32 	%r346, %r343, %r343, 10;
	xor.b32  	%r347, %r346, %r345;
	shf.l.wrap.b32 	%r348, %r345, %r345, 1;
	xor.b32  	%r349, %r333, %r317;
	not.b32 	%r350, %r349;
	shf.l.wrap.b32 	%r351, %r317, %r317, 2;
	xor.b32  	%r352, %r351, %r350;
	shf.l.wrap.b32 	%r353, %r350, %r350, 14;
	xor.b32  	%r354, %r353, %r352;
	shf.l.wrap.b32 	%r355, %r352, %r352, 10;
	xor.b32  	%r356, %r355, %r354;
	shf.l.wrap.b32 	%r357, %r354, %r354, 1;
	xor.b32  	%r358, %r332, %r316;
	shf.l.wrap.b32 	%r359, %r316, %r316, 2;
	xor.b32  	%r360, %r358, %r359;
	shf.l.wrap.b32 	%r361, %r358, %r358, 14;
	xor.b32  	%r362, %r361, %r360;
	shf.l.wrap.b32 	%r363, %r360, %r360, 10;
	xor.b32  	%r364, %r363, %r362;
	shf.l.wrap.b32 	%r365, %r362, %r362, 1;
	ld.const.u32 	%r366, [c_CNS];
	xor.b32  	%r367, %r339, %r366;
	xor.b32  	%r368, %r367, %r338;
	ld.const.u32 	%r369, [c_CNS+4];
	xor.b32  	%r370, %r340, %r369;
	or.b32  	%r371, %r347, %r368;
	xor.b32  	%r372, %r356, %r364;
	xor.b32  	%r373, %r371, %r364;
	and.b32  	%r374, %r364, %r368;
	xor.b32  	%r375, %r347, %r374;
	not.b32 	%r376, %r375;
	xor.b32  	%r377, %r372, %r374;
	and.b32  	%r378, %r373, %r372;
	xor.b32  	%r379, %r378, %r376;
	or.b32  	%r380, %r377, %r376;
	xor.b32  	%r381, %r380, %r368;
	xor.b32  	%r382, %r377, %r379;
	and.b32  	%r383, %r379, %r380;
	xor.b32  	%r384, %r373, %r380;
	not.b32 	%r385, %r384;
	or.b32  	%r386, %r357, %r348;
	xor.b32  	%r387, %r365, %r370;
	xor.b32  	%r388, %r386, %r370;
	and.b32  	%r389, %r370, %r348;
	xor.b32  	%r390, %r357, %r389;
	not.b32 	%r391, %r390;
	xor.b32  	%r392, %r387, %r389;
	and.b32  	%r393, %r388, %r387;
	xor.b32  	%r394, %r393, %r391;
	or.b32  	%r395, %r392, %r391;
	xor.b32  	%r396, %r395, %r348;
	xor.b32  	%r397, %r392, %r394;
	and.b32  	%r398, %r394, %r395;
	xor.b32  	%r399, %r388, %r395;
	xor.b32  	%r400, %r397, %r381;
	shf.l.wrap.b32 	%r401, %r381, %r381, 2;
	xor.b32  	%r402, %r400, %r401;
	shf.l.wrap.b32 	%r403, %r400, %r400, 14;
	xor.b32  	%r404, %r403, %r402;
	shf.l.wrap.b32 	%r405, %r402, %r402, 10;
	shf.l.wrap.b32 	%r406, %r404, %r404, 1;
	xor.b32  	%r407, %r396, %r385;
	shf.l.wrap.b32 	%r408, %r385, %r385, 2;
	xor.b32  	%r409, %r407, %r408;
	shf.l.wrap.b32 	%r410, %r407, %r407, 14;
	xor.b32  	%r411, %r410, %r409;
	shf.l.wrap.b32 	%r412, %r409, %r409, 10;
	xor.b32  	%r413, %r412, %r411;
	shf.l.wrap.b32 	%r414, %r411, %r411, 1;
	xor.b32  	%r415, %r399, %r383;
	not.b32 	%r416, %r415;
	shf.l.wrap.b32 	%r417, %r383, %r383, 2;
	xor.b32  	%r418, %r417, %r416;
	shf.l.wrap.b32 	%r419, %r416, %r416, 14;
	xor.b32  	%r420, %r419, %r418;
	shf.l.wrap.b32 	%r421, %r418, %r418, 10;
	xor.b32  	%r422, %r421, %r420;
	shf.l.wrap.b32 	%r423, %r420, %r420, 1;
	xor.b32  	%r424, %r398, %r382;
	shf.l.wrap.b32 	%r425, %r382, %r382, 2;
	xor.b32  	%r426, %r424, %r425;
	shf.l.wrap.b32 	%r427, %r424, %r424, 14;
	xor.b32  	%r428, %r427, %r426;
	shf.l.wrap.b32 	%r429, %r426, %r426, 10;
	xor.b32  	%r430, %r429, %r428;
	shf.l.wrap.b32 	%r431, %r428, %r428, 1;
	ld.const.u32 	%r432, [c_CNS+8];
	xor.b32  	%r433, %r405, %r432;
	xor.b32  	%r434, %r433, %r404;
	ld.const.u32 	%r435, [c_CNS+12];
	xor.b32  	%r436, %r406, %r435;
	or.b32  	%r437, %r413, %r434;
	xor.b32  	%r438, %r422, %r430;
	xor.b32  	%r439, %r437, %r430;
	and.b32  	%r440, %r430, %r434;
	xor.b32  	%r441, %r413, %r440;
	not.b32 	%r442, %r441;
	xor.b32  	%r443, %r438, %r440;
	and.b32  	%r444, %r439, %r438;
	xor.b32  	%r445, %r444, %r442;
	or.b32  	%r446, %r443, %r442;
	xor.b32  	%r447, %r446, %r434;
	xor.b32  	%r448, %r443, %r445;
	and.b32  	%r449, %r445, %r446;
	xor.b32  	%r450, %r439, %r446;
	not.b32 	%r451, %r450;
	or.b32  	%r452, %r423, %r414;
	xor.b32  	%r453, %r431, %r436;
	xor.b32  	%r454, %r452, %r436;
	and.b32  	%r455, %r436, %r414;
	xor.b32  	%r456, %r423, %r455;
	not.b32 	%r457, %r456;
	xor.b32  	%r458, %r453, %r455;
	and.b32  	%r459, %r454, %r453;
	xor.b32  	%r460, %r459, %r457;
	or.b32  	%r461, %r458, %r457;
	xor.b32  	%r462, %r461, %r414;
	xor.b32  	%r463, %r458, %r460;
	and.b32  	%r464, %r460, %r461;
	xor.b32  	%r465, %r454, %r461;
	xor.b32  	%r466, %r463, %r447;
	shf.l.wrap.b32 	%r467, %r447, %r447, 2;
	xor.b32  	%r468, %r466, %r467;
	shf.l.wrap.b32 	%r469, %r466, %r466, 14;
	xor.b32  	%r470, %r469, %r468;
	shf.l.wrap.b32 	%r471, %r468, %r468, 10;
	shf.l.wrap.b32 	%r472, %r470, %r470, 1;
	xor.b32  	%r473, %r462, %r451;
	shf.l.wrap.b32 	%r474, %r451, %r451, 2;
	xor.b32  	%r475, %r473, %r474;
	shf.l.wrap.b32 	%r476, %r473, %r473, 14;
	xor.b32  	%r477, %r476, %r475;
	shf.l.wrap.b32 	%r478, %r475, %r475, 10;
	xor.b32  	%r479, %r478, %r477;
	shf.l.wrap.b32 	%r480, %r477, %r477, 1;
	xor.b32  	%r481, %r465, %r449;
	not.b32 	%r482, %r481;
	shf.l.wrap.b32 	%r483, %r449, %r449, 2;
	xor.b32  	%r484, %r483, %r482;
	shf.l.wrap.b32 	%r485, %r482, %r482, 14;
	xor.b32  	%r486, %r485, %r484;
	shf.l.wrap.b32 	%r487, %r484, %r484, 10;
	xor.b32  	%r488, %r487, %r486;
	shf.l.wrap.b32 	%r489, %r486, %r486, 1;
	xor.b32  	%r490, %r464, %r448;
	shf.l.wrap.b32 	%r491, %r448, %r448, 2;
	xor.b32  	%r492, %r490, %r491;
	shf.l.wrap.b32 	%r493, %r490, %r490, 14;
	xor.b32  	%r494, %r493, %r492;
	shf.l.wrap.b32 	%r495, %r492, %r492, 10;
	xor.b32  	%r496, %r495, %r494;
	shf.l.wrap.b32 	%r497, %r494, %r494, 1;
	ld.const.u32 	%r498, [c_CNS+16];
	xor.b32  	%r499, %r471, %r498;
	xor.b32  	%r500, %r499, %r470;
	ld.const.u32 	%r501, [c_CNS+20];
	xor.b32  	%r502, %r472, %r501;
	or.b32  	%r503, %r479, %r500;
	xor.b32  	%r504, %r488, %r496;
	xor.b32  	%r505, %r503, %r496;
	and.b32  	%r506, %r496, %r500;
	xor.b32  	%r507, %r479, %r506;
	not.b32 	%r508, %r507;
	xor.b32  	%r509, %r504, %r506;
	and.b32  	%r510, %r505, %r504;
	xor.b32  	%r511, %r510, %r508;
	or.b32  	%r512, %r509, %r508;
	xor.b32  	%r513, %r512, %r500;
	xor.b32  	%r514, %r509, %r511;
	and.b32  	%r515, %r511, %r512;
	xor.b32  	%r516, %r505, %r512;
	not.b32 	%r517, %r516;
	or.b32  	%r518, %r489, %r480;
	xor.b32  	%r519, %r497, %r502;
	xor.b32  	%r520, %r518, %r502;
	and.b32  	%r521, %r502, %r480;
	xor.b32  	%r522, %r489, %r521;
	not.b32 	%r523, %r522;
	xor.b32  	%r524, %r519, %r521;
	and.b32  	%r525, %r520, %r519;
	xor.b32  	%r526, %r525, %r523;
	or.b32  	%r527, %r524, %r523;
	xor.b32  	%r528, %r527, %r480;
	xor.b32  	%r529, %r524, %r526;
	and.b32  	%r530, %r526, %r527;
	xor.b32  	%r531, %r520, %r527;
	xor.b32  	%r532, %r529, %r513;
	shf.l.wrap.b32 	%r533, %r513, %r513, 2;
	xor.b32  	%r534, %r532, %r533;
	shf.l.wrap.b32 	%r535, %r532, %r532, 14;
	xor.b32  	%r536, %r535, %r534;
	shf.l.wrap.b32 	%r537, %r534, %r534, 10;
	shf.l.wrap.b32 	%r538, %r536, %r536, 1;
	xor.b32  	%r539, %r528, %r517;
	shf.l.wrap.b32 	%r540, %r517, %r517, 2;
	xor.b32  	%r541, %r539, %r540;
	shf.l.wrap.b32 	%r542, %r539, %r539, 14;
	xor.b32  	%r543, %r542, %r541;
	shf.l.wrap.b32 	%r544, %r541, %r541, 10;
	xor.b32  	%r545, %r544, %r543;
	shf.l.wrap.b32 	%r546, %r543, %r543, 1;
	xor.b32  	%r547, %r531, %r515;
	not.b32 	%r548, %r547;
	shf.l.wrap.b32 	%r549, %r515, %r515, 2;
	xor.b32  	%r550, %r549, %r548;
	shf.l.wrap.b32 	%r551, %r548, %r548, 14;
	xor.b32  	%r552, %r551, %r550;
	shf.l.wrap.b32 	%r553, %r550, %r550, 10;
	xor.b32  	%r554, %r553, %r552;
	shf.l.wrap.b32 	%r555, %r552, %r552, 1;
	xor.b32  	%r556, %r530, %r514;
	shf.l.wrap.b32 	%r557, %r514, %r514, 2;
	xor.b32  	%r558, %r556, %r557;
	shf.l.wrap.b32 	%r559, %r556, %r556, 14;
	xor.b32  	%r560, %r559, %r558;
	shf.l.wrap.b32 	%r561, %r558, %r558, 10;
	xor.b32  	%r562, %r561, %r560;
	shf.l.wrap.b32 	%r563, %r560, %r560, 1;
	ld.const.u32 	%r564, [c_CNS+24];
	xor.b32  	%r565, %r537, %r564;
	xor.b32  	%r566, %r565, %r536;
	ld.const.u32 	%r567, [c_CNS+28];
	xor.b32  	%r568, %r538, %r567;
	or.b32  	%r569, %r545, %r566;
	xor.b32  	%r570, %r554, %r562;
	xor.b32  	%r571, %r569, %r562;
	and.b32  	%r572, %r562, %r566;
	xor.b32  	%r573, %r545, %r572;
	not.b32 	%r574, %r573;
	xor.b32  	%r575, %r570, %r572;
	and.b32  	%r576, %r571, %r570;
	xor.b32  	%r577, %r576, %r574;
	or.b32  	%r578, %r575, %r574;
	xor.b32  	%r579, %r578, %r566;
	xor.b32  	%r580, %r575, %r577;
	and.b32  	%r581, %r577, %r578;
	xor.b32  	%r582, %r571, %r578;
	not.b32 	%r583, %r582;
	or.b32  	%r584, %r555, %r546;
	xor.b32  	%r585, %r563, %r568;
	xor.b32  	%r586, %r584, %r568;
	and.b32  	%r587, %r568, %r546;
	xor.b32  	%r588, %r555, %r587;
	not.b32 	%r589, %r588;
	xor.b32  	%r590, %r585, %r587;
	and.b32  	%r591, %r586, %r585;
	xor.b32  	%r592, %r591, %r589;
	or.b32  	%r593, %r590, %r589;
	xor.b32  	%r594, %r593, %r546;
	xor.b32  	%r595, %r590, %r592;
	and.b32  	%r596, %r592, %r593;
	xor.b32  	%r597, %r586, %r593;
	xor.b32  	%r598, %r595, %r579;
	shf.l.wrap.b32 	%r599, %r579, %r579, 2;
	xor.b32  	%r600, %r598, %r599;
	shf.l.wrap.b32 	%r601, %r598, %r598, 14;
	xor.b32  	%r602, %r601, %r600;
	shf.l.wrap.b32 	%r603, %r600, %r600, 10;
	shf.l.wrap.b32 	%r604, %r602, %r602, 1;
	xor.b32  	%r605, %r594, %r583;
	shf.l.wrap.b32 	%r606, %r583, %r583, 2;
	xor.b32  	%r607, %r605, %r606;
	shf.l.wrap.b32 	%r608, %r605, %r605, 14;
	xor.b32  	%r609, %r608, %r607;
	shf.l.wrap.b32 	%r610, %r607, %r607, 10;
	xor.b32  	%r611, %r610, %r609;
	shf.l.wrap.b32 	%r612, %r609, %r609, 1;
	xor.b32  	%r613, %r597, %r581;
	not.b32 	%r614, %r613;
	shf.l.wrap.b32 	%r615, %r581, %r581, 2;
	xor.b32  	%r616, %r615, %r614;
	shf.l.wrap.b32 	%r617, %r614, %r614, 14;
	xor.b32  	%r618, %r617, %r616;
	shf.l.wrap.b32 	%r619, %r616, %r616, 10;
	xor.b32  	%r620, %r619, %r618;
	shf.l.wrap.b32 	%r621, %r618, %r618, 1;
	xor.b32  	%r622, %r596, %r580;
	shf.l.wrap.b32 	%r623, %r580, %r580, 2;
	xor.b32  	%r624, %r622, %r623;
	shf.l.wrap.b32 	%r625, %r622, %r622, 14;
	xor.b32  	%r626, %r625, %r624;
	shf.l.wrap.b32 	%r627, %r624, %r624, 10;
	xor.b32  	%r628, %r627, %r626;
	shf.l.wrap.b32 	%r629, %r626, %r626, 1;
	ld.const.u32 	%r630, [c_CNS+32];
	xor.b32  	%r631, %r603, %r630;
	xor.b32  	%r632, %r631, %r602;
	ld.const.u32 	%r633, [c_CNS+36];
	xor.b32  	%r634, %r604, %r633;
	or.b32  	%r635, %r611, %r632;
	xor.b32  	%r636, %r620, %r628;
	xor.b32  	%r637, %r635, %r628;
	and.b32  	%r638, %r628, %r632;
	xor.b32  	%r639, %r611, %r638;
	not.b32 	%r640, %r639;
	xor.b32  	%r641, %r636, %r638;
	and.b32  	%r642, %r637, %r636;
	xor.b32  	%r643, %r642, %r640;
	or.b32  	%r644, %r641, %r640;
	xor.b32  	%r645, %r644, %r632;
	xor.b32  	%r646, %r641, %r643;
	and.b32  	%r647, %r643, %r644;
	xor.b32  	%r648, %r637, %r644;
	not.b32 	%r649, %r648;
	or.b32  	%r650, %r621, %r612;
	xor.b32  	%r651, %r629, %r634;
	xor.b32  	%r652, %r650, %r634;
	and.b32  	%r653, %r634, %r612;
	xor.b32  	%r654, %r621, %r653;
	not.b32 	%r655, %r654;
	xor.b32  	%r656, %r651, %r653;
	and.b32  	%r657, %r652, %r651;
	xor.b32  	%r658, %r657, %r655;
	or.b32  	%r659, %r656, %r655;
	xor.b32  	%r660, %r659, %r612;
	xor.b32  	%r661, %r656, %r658;
	and.b32  	%r662, %r658, %r659;
	xor.b32  	%r663, %r652, %r659;
	xor.b32  	%r664, %r661, %r645;
	shf.l.wrap.b32 	%r665, %r645, %r645, 2;
	xor.b32  	%r666, %r664, %r665;
	shf.l.wrap.b32 	%r667, %r664, %r664, 14;
	xor.b32  	%r668, %r667, %r666;
	shf.l.wrap.b32 	%r669, %r666, %r666, 10;
	shf.l.wrap.b32 	%r670, %r668, %r668, 1;
	xor.b32  	%r671, %r660, %r649;
	shf.l.wrap.b32 	%r672, %r649, %r649, 2;
	xor.b32  	%r673, %r671, %r672;
	shf.l.wrap.b32 	%r674, %r671, %r671, 14;
	xor.b32  	%r675, %r674, %r673;
	shf.l.wrap.b32 	%r676, %r673, %r673, 10;
	xor.b32  	%r677, %r676, %r675;
	shf.l.wrap.b32 	%r678, %r675, %r675, 1;
	xor.b32  	%r679, %r663, %r647;
	not.b32 	%r680, %r679;
	shf.l.wrap.b32 	%r681, %r647, %r647, 2;
	xor.b32  	%r682, %r681, %r680;
	shf.l.wrap.b32 	%r683, %r680, %r680, 14;
	xor.b32  	%r684, %r683, %r682;
	shf.l.wrap.b32 	%r685, %r682, %r682, 10;
	xor.b32  	%r686, %r685, %r684;
	shf.l.wrap.b32 	%r687, %r684, %r684, 1;
	xor.b32  	%r688, %r662, %r646;
	shf.l.wrap.b32 	%r689, %r646, %r646, 2;
	xor.b32  	%r690, %r688, %r689;
	shf.l.wrap.b32 	%r691, %r688, %r688, 14;
	xor.b32  	%r692, %r691, %r690;
	shf.l.wrap.b32 	%r693, %r690, %r690, 10;
	xor.b32  	%r694, %r693, %r692;
	shf.l.wrap.b32 	%r695, %r692, %r692, 1;
	ld.const.u32 	%r696, [c_CNS+40];
	xor.b32  	%r697, %r669, %r696;
	xor.b32  	%r698, %r697, %r668;
	ld.const.u32 	%r699, [c_CNS+44];
	xor.b32  	%r700, %r670, %r699;
	or.b32  	%r701, %r677, %r698;
	xor.b32  	%r702, %r686, %r694;
	xor.b32  	%r703, %r701, %r694;
	and.b32  	%r704, %r694, %r698;
	xor.b32  	%r705, %r677, %r704;
	not.b32 	%r706, %r705;
	xor.b32  	%r707, %r702, %r704;
	and.b32  	%r708, %r703, %r702;
	xor.b32  	%r709, %r708, %r706;
	or.b32  	%r710, %r707, %r706;
	xor.b32  	%r711, %r710, %r698;
	xor.b32  	%r712, %r707, %r709;
	and.b32  	%r713, %r709, %r710;
	xor.b32  	%r714, %r703, %r710;
	not.b32 	%r715, %r714;
	or.b32  	%r716, %r687, %r678;
	xor.b32  	%r717, %r695, %r700;
	xor.b32  	%r718, %r716, %r700;
	and.b32  	%r719, %r700, %r678;
	xor.b32  	%r720, %r687, %r719;
	not.b32 	%r721, %r720;
	xor.b32  	%r722, %r717, %r719;
	and.b32  	%r723, %r718, %r717;
	xor.b32  	%r724, %r723, %r721;
	or.b32  	%r725, %r722, %r721;
	xor.b32  	%r726, %r725, %r678;
	xor.b32  	%r727, %r722, %r724;
	and.b32  	%r728, %r724, %r725;
	xor.b32  	%r729, %r718, %r725;
	xor.b32  	%r730, %r727, %r711;
	shf.l.wrap.b32 	%r731, %r711, %r711, 2;
	xor.b32  	%r732, %r730, %r731;
	shf.l.wrap.b32 	%r733, %r730, %r730, 14;
	xor.b32  	%r734, %r733, %r732;
	shf.l.wrap.b32 	%r735, %r732, %r732, 10;
	shf.l.wrap.b32 	%r736, %r734, %r734, 1;
	xor.b32  	%r737, %r726, %r715;
	shf.l.wrap.b32 	%r738, %r715, %r715, 2;
	xor.b32  	%r739, %r737, %r738;
	shf.l.wrap.b32 	%r740, %r737, %r737, 14;
	xor.b32  	%r741, %r740, %r739;
	shf.l.wrap.b32 	%r742, %r739, %r739, 10;
	xor.b32  	%r743, %r742, %r741;
	shf.l.wrap.b32 	%r744, %r741, %r741, 1;
	xor.b32  	%r745, %r729, %r713;
	not.b32 	%r746, %r745;
	shf.l.wrap.b32 	%r747, %r713, %r713, 2;
	xor.b32  	%r748, %r747, %r746;
	shf.l.wrap.b32 	%r749, %r746, %r746, 14;
	xor.b32  	%r750, %r749, %r748;
	shf.l.wrap.b32 	%r751, %r748, %r748, 10;
	xor.b32  	%r752, %r751, %r750;
	shf.l.wrap.b32 	%r753, %r750, %r750, 1;
	xor.b32  	%r754, %r728, %r712;
	shf.l.wrap.b32 	%r755, %r712, %r712, 2;
	xor.b32  	%r756, %r754, %r755;
	shf.l.wrap.b32 	%r757, %r754, %r754, 14;
	xor.b32  	%r758, %r757, %r756;
	shf.l.wrap.b32 	%r759, %r756, %r756, 10;
	xor.b32  	%r760, %r759, %r758;
	shf.l.wrap.b32 	%r761, %r758, %r758, 1;
	ld.const.u32 	%r762, [c_CNS+48];
	xor.b32  	%r763, %r735, %r762;
	xor.b32  	%r764, %r763, %r734;
	ld.const.u32 	%r765, [c_CNS+52];
	xor.b32  	%r766, %r736, %r765;
	or.b32  	%r767, %r743, %r764;
	xor.b32  	%r768, %r752, %r760;
	xor.b32  	%r769, %r767, %r760;
	and.b32  	%r770, %r760, %r764;
	xor.b32  	%r771, %r743, %r770;
	not.b32 	%r772, %r771;
	xor.b32  	%r773, %r768, %r770;
	and.b32  	%r774, %r769, %r768;
	xor.b32  	%r775, %r774, %r772;
	or.b32  	%r776, %r773, %r772;
	xor.b32  	%r777, %r776, %r764;
	xor.b32  	%r778, %r773, %r775;
	and.b32  	%r779, %r775, %r776;
	xor.b32  	%r780, %r769, %r776;
	not.b32 	%r781, %r780;
	or.b32  	%r782, %r753, %r744;
	xor.b32  	%r783, %r761, %r766;
	xor.b32  	%r784, %r782, %r766;
	and.b32  	%r785, %r766, %r744;
	xor.b32  	%r786, %r753, %r785;
	not.b32 	%r787, %r786;
	xor.b32  	%r788, %r783, %r785;
	and.b32  	%r789, %r784, %r783;
	xor.b32  	%r790, %r789, %r787;
	or.b32  	%r791, %r788, %r787;
	xor.b32  	%r792, %r791, %r744;
	xor.b32  	%r793, %r788, %r790;
	and.b32  	%r794, %r790, %r791;
	xor.b32  	%r795, %r784, %r791;
	xor.b32  	%r796, %r793, %r777;
	shf.l.wrap.b32 	%r797, %r777, %r777, 2;
	xor.b32  	%r798, %r796, %r797;
	shf.l.wrap.b32 	%r799, %r796, %r796, 14;
	xor.b32  	%r800, %r799, %r798;
	shf.l.wrap.b32 	%r801, %r798, %r798, 10;
	shf.l.wrap.b32 	%r802, %r800, %r800, 1;
	xor.b32  	%r803, %r792, %r781;
	shf.l.wrap.b32 	%r804, %r781, %r781, 2;
	xor.b32  	%r805, %r803, %r804;
	shf.l.wrap.b32 	%r806, %r803, %r803, 14;
	xor.b32  	%r807, %r806, %r805;
	shf.l.wrap.b32 	%r808, %r805, %r805, 10;
	xor.b32  	%r809, %r808, %r807;
	xor.b32  	%r810, %r795, %r779;
	not.b32 	%r811, %r810;
	shf.l.wrap.b32 	%r812, %r779, %r779, 2;
	xor.b32  	%r813, %r812, %r811;
	shf.l.wrap.b32 	%r814, %r811, %r811, 14;
	xor.b32  	%r815, %r814, %r813;
	shf.l.wrap.b32 	%r816, %r813, %r813, 10;
	xor.b32  	%r817, %r816, %r815;
	xor.b32  	%r818, %r794, %r778;
	shf.l.wrap.b32 	%r819, %r778, %r778, 2;
	xor.b32  	%r820, %r818, %r819;
	shf.l.wrap.b32 	%r821, %r818, %r818, 14;
	xor.b32  	%r822, %r821, %r820;
	shf.l.wrap.b32 	%r823, %r820, %r820, 10;
	xor.b32  	%r824, %r823, %r822;
	ld.const.u32 	%r825, [c_CNS+56];
	xor.b32  	%r826, %r801, %r825;
	xor.b32  	%r827, %r826, %r800;
	ld.const.u32 	%r828, [c_CNS+60];
	xor.b32  	%r829, %r802, %r828;
	shf.l.wrap.b32 	%r830, %r822, %r822, 1;
	shf.l.wrap.b32 	%r831, %r815, %r815, 1;
	shf.l.wrap.b32 	%r832, %r807, %r807, 1;
	shf.l.wrap.b32 	%r833, %r262, %r262, 1;
	shf.l.wrap.b32 	%r834, %r263, %r263, 1;
	shf.l.wrap.b32 	%r835, %r264, %r264, 1;
	shf.l.wrap.b32 	%r836, %r265, %r265, 1;
	or.b32  	%r837, %r259, %r258;
	xor.b32  	%r838, %r260, %r261;
	xor.b32  	%r839, %r837, %r261;
	and.b32  	%r840, %r261, %r258;
	xor.b32  	%r841, %r259, %r840;
	not.b32 	%r842, %r841;
	xor.b32  	%r843, %r838, %r840;
	and.b32  	%r844, %r839, %r838;
	xor.b32  	%r845, %r844, %r842;
	or.b32  	%r846, %r843, %r842;
	xor.b32  	%r847, %r846, %r258;
	xor.b32  	%r848, %r843, %r845;
	and.b32  	%r849, %r845, %r846;
	xor.b32  	%r850, %r839, %r846;
	not.b32 	%r851, %r850;
	or.b32  	%r852, %r835, %r834;
	xor.b32  	%r853, %r836, %r833;
	xor.b32  	%r854, %r852, %r833;
	and.b32  	%r855, %r833, %r834;
	xor.b32  	%r856, %r835, %r855;
	not.b32 	%r857, %r856;
	xor.b32  	%r858, %r853, %r855;
	and.b32  	%r859, %r854, %r853;
	xor.b32  	%r860, %r859, %r857;
	or.b32  	%r861, %r858, %r857;
	xor.b32  	%r862, %r861, %r834;
	xor.b32  	%r863, %r858, %r860;
	and.b32  	%r864, %r860, %r861;
	xor.b32  	%r865, %r854, %r861;
	xor.b32  	%r866, %r863, %r847;
	shf.l.wrap.b32 	%r867, %r847, %r847, 2;
	xor.b32  	%r868, %r866, %r867;
	shf.l.wrap.b32 	%r869, %r866, %r866, 14;
	xor.b32  	%r870, %r869, %r868;
	shf.l.wrap.b32 	%r871, %r868, %r868, 10;
	shf.l.wrap.b32 	%r872, %r870, %r870, 1;
	xor.b32  	%r873, %r862, %r851;
	shf.l.wrap.b32 	%r874, %r851, %r851, 2;
	xor.b32  	%r875, %r873, %r874;
	shf.l.wrap.b32 	%r876, %r873, %r873, 14;
	xor.b32  	%r877, %r876, %r875;
	shf.l.wrap.b32 	%r878, %r875, %r875, 10;
	xor.b32  	%r879, %r878, %r877;
	shf.l.wrap.b32 	%r880, %r877, %r877, 1;
	xor.b32  	%r881, %r865, %r849;
	not.b32 	%r882, %r881;
	shf.l.wrap.b32 	%r883, %r849, %r849, 2;
	xor.b32  	%r884, %r883, %r882;
	shf.l.wrap.b32 	%r885, %r882, %r882, 14;
	xor.b32  	%r886, %r885, %r884;
	shf.l.wrap.b32 	%r887, %r884, %r884, 10;
	xor.b32  	%r888, %r887, %r886;
	shf.l.wrap.b32 	%r889, %r886, %r886, 1;
	xor.b32  	%r890, %r864, %r848;
	shf.l.wrap.b32 	%r891, %r848, %r848, 2;
	xor.b32  	%r892, %r890, %r891;
	shf.l.wrap.b32 	%r893, %r890, %r890, 14;
	xor.b32  	%r894, %r893, %r892;
	shf.l.wrap.b32 	%r895, %r892, %r892, 10;
	xor.b32  	%r896, %r895, %r894;
	shf.l.wrap.b32 	%r897, %r894, %r894, 1;
	ld.const.u32 	%r898, [c_CNS+64];
	xor.b32  	%r899, %r871, %r898;
	xor.b32  	%r900, %r899, %r870;
	ld.const.u32 	%r901, [c_CNS+68];
	xor.b32  	%r902, %r872, %r901;
	or.b32  	%r903, %r879, %r900;
	xor.b32  	%r904, %r888, %r896;
	xor.b32  	%r905, %r903, %r896;
	and.b32  	%r906, %r896, %r900;
	xor.b32  	%r907, %r879, %r906;
	not.b32 	%r908, %r907;
	xor.b32  	%r909, %r904, %r906;
	and.b32  	%r910, %r905, %r904;
	xor.b32  	%r911, %r910, %r908;
	or.b32  	%r912, %r909, %r908;
	xor.b32  	%r913, %r912, %r900;
	xor.b32  	%r914, %r909, %r911;
	and.b32  	%r915, %r911, %r912;
	xor.b32  	%r916, %r905, %r912;
	not.b32 	%r917, %r916;
	or.b32  	%r918, %r889, %r880;
	xor.b32  	%r919, %r897, %r902;
	xor.b32  	%r920, %r918, %r902;
	and.b32  	%r921, %r902, %r880;
	xor.b32  	%r922, %r889, %r921;
	not.b32 	%r923, %r922;
	xor.b32  	%r924, %r919, %r921;
	and.b32  	%r925, %r920, %r919;
	xor.b32  	%r926, %r925, %r923;
	or.b32  	%r927, %r924, %r923;
	xor.b32  	%r928, %r927, %r880;
	xor.b32  	%r929, %r924, %r926;
	and.b32  	%r930, %r926, %r927;
	xor.b32  	%r931, %r920, %r927;
	xor.b32  	%r932, %r929, %r913;
	shf.l.wrap.b32 	%r933, %r913, %r913, 2;
	xor.b32  	%r934, %r932, %r933;
	shf.l.wrap.b32 	%r935, %r932, %r932, 14;
	xor.b32  	%r936, %r935, %r934;
	shf.l.wrap.b32 	%r937, %r934, %r934, 10;
	shf.l.wrap.b32 	%r938, %r936, %r936, 1;
	xor.b32  	%r939, %r928, %r917;
	shf.l.wrap.b32 	%r940, %r917, %r917, 2;
	xor.b32  	%r941, %r939, %r940;
	shf.l.wrap.b32 	%r942, %r939, %r939, 14;
	xor.b32  	%r943, %r942, %r941;
	shf.l.wrap.b32 	%r944, %r941, %r941, 10;
	xor.b32  	%r945, %r944, %r943;
	shf.l.wrap.b32 	%r946, %r943, %r943, 1;
	xor.b32  	%r947, %r931, %r915;
	not.b32 	%r948, %r947;
	shf.l.wrap.b32 	%r949, %r915, %r915, 2;
	xor.b32  	%r950, %r949, %r948;
	shf.l.wrap.b32 	%r951, %r948, %r948, 14;
	xor.b32  	%r952, %r951, %r950;
	shf.l.wrap.b32 	%r953, %r950, %r950, 10;
	xor.b32  	%r954, %r953, %r952;
	shf.l.wrap.b32 	%r955, %r952, %r952, 1;
	xor.b32  	%r956, %r930, %r914;
	shf.l.wrap.b32 	%r957, %r914, %r914, 2;
	xor.b32  	%r958, %r956, %r957;
	shf.l.wrap.b32 	%r959, %r956, %r956, 14;
	xor.b32  	%r960, %r959, %r958;
	shf.l.wrap.b32 	%r961, %r958, %r958, 10;
	xor.b32  	%r962, %r961, %r960;
	shf.l.wrap.b32 	%r963, %r960, %r960, 1;
	ld.const.u32 	%r964, [c_CNS+72];
	xor.b32  	%r965, %r937, %r964;
	xor.b32  	%r966, %r965, %r936;
	ld.const.u32 	%r967, [c_CNS+76];
	xor.b32  	%r968, %r938, %r967;
	or.b32  	%r969, %r945, %r966;
	xor.b32  	%r970, %r954, %r962;
	xor.b32  	%r971, %r969, %r962;
	and.b32  	%r972, %r962, %r966;
	xor.b32  	%r973, %r945, %r972;
	not.b32 	%r974, %r973;
	xor.b32  	%r975, %r970, %r972;
	and.b32  	%r976, %r971, %r970;
	xor.b32  	%r977, %r976, %r974;
	or.b32  	%r978, %r975, %r974;
	xor.b32  	%r979, %r978, %r966;
	xor.b32  	%r980, %r975, %r977;
	and.b32  	%r981, %r977, %r978;
	xor.b32  	%r982, %r971, %r978;
	not.b32 	%r983, %r982;
	or.b32  	%r984, %r955, %r946;
	xor.b32  	%r985, %r963, %r968;
	xor.b32  	%r986, %r984, %r968;
	and.b32  	%r987, %r968, %r946;
	xor.b32  	%r988, %r955, %r987;
	not.b32 	%r989, %r988;
	xor.b32  	%r990, %r985, %r987;
	and.b32  	%r991, %r986, %r985;
	xor.b32  	%r992, %r991, %r989;
	or.b32  	%r993, %r990, %r989;
	xor.b32  	%r994, %r993, %r946;
	xor.b32  	%r995, %r990, %r992;
	and.b32  	%r996, %r992, %r993;
	xor.b32  	%r997, %r986, %r993;
	xor.b32  	%r998, %r995, %r979;
	shf.l.wrap.b32 	%r999, %r979, %r979, 2;
	xor.b32  	%r1000, %r998, %r999;
	shf.l.wrap.b32 	%r1001, %r998, %r998, 14;
	xor.b32  	%r1002, %r1001, %r1000;
	shf.l.wrap.b32 	%r1003, %r1000, %r1000, 10;
	shf.l.wrap.b32 	%r1004, %r1002, %r1002, 1;
	xor.b32  	%r1005, %r994, %r983;
	shf.l.wrap.b32 	%r1006, %r983, %r983, 2;
	xor.b32  	%r1007, %r1005, %r1006;
	shf.l.wrap.b32 	%r1008, %r1005, %r1005, 14;
	xor.b32  	%r1009, %r1008, %r1007;
	shf.l.wrap.b32 	%r1010, %r1007, %r1007, 10;
	xor.b32  	%r1011, %r1010, %r1009;
	shf.l.wrap.b32 	%r1012, %r1009, %r1009, 1;
	xor.b32  	%r1013, %r997, %r981;
	not.b32 	%r1014, %r1013;
	shf.l.wrap.b32 	%r1015, %r981, %r981, 2;
	xor.b32  	%r1016, %r1015, %r1014;
	shf.l.wrap.b32 	%r1017, %r1014, %r1014, 14;
	xor.b32  	%r1018, %r1017, %r1016;
	shf.l.wrap.b32 	%r1019, %r1016, %r1016, 10;
	xor.b32  	%r1020, %r1019, %r1018;
	shf.l.wrap.b32 	%r1021, %r1018, %r1018, 1;
	xor.b32  	%r1022, %r996, %r980;
	shf.l.wrap.b32 	%r1023, %r980, %r980, 2;
	xor.b32  	%r1024, %r1022, %r1023;
	shf.l.wrap.b32 	%r1025, %r1022, %r1022, 14;
	xor.b32  	%r1026, %r1025, %r1024;
	shf.l.wrap.b32 	%r1027, %r1024, %r1024, 10;
	xor.b32  	%r1028, %r1027, %r1026;
	shf.l.wrap.b32 	%r1029, %r1026, %r1026, 1;
	ld.const.u32 	%r1030, [c_CNS+80];
	xor.b32  	%r1031, %r1003, %r1030;
	xor.b32  	%r1032, %r1031, %r1002;
	ld.const.u32 	%r1033, [c_CNS+84];
	xor.b32  	%r1034, %r1004, %r1033;
	or.b32  	%r1035, %r1011, %r1032;
	xor.b32  	%r1036, %r1020, %r1028;
	xor.b32  	%r1037, %r1035, %r1028;
	and.b32  	%r1038, %r1028, %r1032;
	xor.b32  	%r1039, %r1011, %r1038;
	not.b32 	%r1040, %r1039;
	xor.b32  	%r1041, %r1036, %r1038;
	and.b32  	%r1042, %r1037, %r1036;
	xor.b32  	%r1043, %r1042, %r1040;
	or.b32  	%r1044, %r1041, %r1040;
	xor.b32  	%r1045, %r1044, %r1032;
	xor.b32  	%r1046, %r1041, %r1043;
	and.b32  	%r1047, %r1043, %r1044;
	xor.b32  	%r1048, %r1037, %r1044;
	not.b32 	%r1049, %r1048;
	or.b32  	%r1050, %r1021, %r1012;
	xor.b32  	%r1051, %r1029, %r1034;
	xor.b32  	%r1052, %r1050, %r1034;
	and.b32  	%r1053, %r1034, %r1012;
	xor.b32  	%r1054, %r1021, %r1053;
	not.b32 	%r1055, %r1054;
	xor.b32  	%r1056, %r1051, %r1053;
	and.b32  	%r1057, %r1052, %r1051;
	xor.b32  	%r1058, %r1057, %r1055;
	or.b32  	%r1059, %r1056, %r1055;
	xor.b32  	%r1060, %r1059, %r1012;
	xor.b32  	%r1061, %r1056, %r1058;
	and.b32  	%r1062, %r1058, %r1059;
	xor.b32  	%r1063, %r1052, %r1059;
	xor.b32  	%r1064, %r1061, %r1045;
	shf.l.wrap.b32 	%r1065, %r1045, %r1045, 2;
	xor.b32  	%r1066, %r1064, %r1065;
	shf.l.wrap.b32 	%r1067, %r1064, %r1064, 14;
	xor.b32  	%r1068, %r1067, %r1066;
	shf.l.wrap.b32 	%r1069, %r1066, %r1066, 10;
	shf.l.wrap.b32 	%r1070, %r1068, %r1068, 1;
	xor.b32  	%r1071, %r1060, %r1049;
	shf.l.wrap.b32 	%r1072, %r1049, %r1049, 2;
	xor.b32  	%r1073, %r1071, %r1072;
	shf.l.wrap.b32 	%r1074, %r1071, %r1071, 14;
	xor.b32  	%r1075, %r1074, %r1073;
	shf.l.wrap.b32 	%r1076, %r1073, %r1073, 10;
	xor.b32  	%r1077, %r1076, %r1075;
	shf.l.wrap.b32 	%r1078, %r1075, %r1075, 1;
	xor.b32  	%r1079, %r1063, %r1047;
	not.b32 	%r1080, %r1079;
	shf.l.wrap.b32 	%r1081, %r1047, %r1047, 2;
	xor.b32  	%r1082, %r1081, %r1080;
	shf.l.wrap.b32 	%r1083, %r1080, %r1080, 14;
	xor.b32  	%r1084, %r1083, %r1082;
	shf.l.wrap.b32 	%r1085, %r1082, %r1082, 10;
	xor.b32  	%r1086, %r1085, %r1084;
	shf.l.wrap.b32 	%r1087, %r1084, %r1084, 1;
	xor.b32  	%r1088, %r1062, %r1046;
	shf.l.wrap.b32 	%r1089, %r1046, %r1046, 2;
	xor.b32  	%r1090, %r1088, %r1089;
	shf.l.wrap.b32 	%r1091, %r1088, %r1088, 14;
	xor.b32  	%r1092, %r1091, %r1090;
	shf.l.wrap.b32 	%r1093, %r1090, %r1090, 10;
	xor.b32  	%r1094, %r1093, %r1092;
	shf.l.wrap.b32 	%r1095, %r1092, %r1092, 1;
	ld.const.u32 	%r1096, [c_CNS+88];
	xor.b32  	%r1097, %r1069, %r1096;
	xor.b32  	%r1098, %r1097, %r1068;
	ld.const.u32 	%r1099, [c_CNS+92];
	xor.b32  	%r1100, %r1070, %r1099;
	or.b32  	%r1101, %r1077, %r1098;
	xor.b32  	%r1102, %r1086, %r1094;
	xor.b32  	%r1103, %r1101, %r1094;
	and.b32  	%r1104, %r1094, %r1098;
	xor.b32  	%r1105, %r1077, %r1104;
	not.b32 	%r1106, %r1105;
	xor.b32  	%r1107, %r1102, %r1104;
	and.b32  	%r1108, %r1103, %r1102;
	xor.b32  	%r1109, %r1108, %r1106;
	or.b32  	%r1110, %r1107, %r1106;
	xor.b32  	%r1111, %r1110, %r1098;
	xor.b32  	%r1112, %r1107, %r1109;
	and.b32  	%r1113, %r1109, %r1110;
	xor.b32  	%r1114, %r1103, %r1110;
	not.b32 	%r1115, %r1114;
	or.b32  	%r1116, %r1087, %r1078;
	xor.b32  	%r1117, %r1095, %r1100;
	xor.b32  	%r1118, %r1116, %r1100;
	and.b32  	%r1119, %r1100, %r1078;
	xor.b32  	%r1120, %r1087, %r1119;
	not.b32 	%r1121, %r1120;
	xor.b32  	%r1122, %r1117, %r1119;
	and.b32  	%r1123, %r1118, %r1117;
	xor.b32  	%r1124, %r1123, %r1121;
	or.b32  	%r1125, %r1122, %r1121;
	xor.b32  	%r1126, %r1125, %r1078;
	xor.b32  	%r1127, %r1122, %r1124;
	and.b32  	%r1128, %r1124, %r1125;
	xor.b32  	%r1129, %r1118, %r1125;
	xor.b32  	%r1130, %r1127, %r1111;
	shf.l.wrap.b32 	%r1131, %r1111, %r1111, 2;
	xor.b32  	%r1132, %r1130, %r1131;
	shf.l.wrap.b32 	%r1133, %r1130, %r1130, 14;
	xor.b32  	%r1134, %r1133, %r1132;
	shf.l.wrap.b32 	%r1135, %r1132, %r1132, 10;
	shf.l.wrap.b32 	%r1136, %r1134, %r1134, 1;
	xor.b32  	%r1137, %r1126, %r1115;
	shf.l.wrap.b32 	%r1138, %r1115, %r1115, 2;
	xor.b32  	%r1139, %r1137, %r1138;
	shf.l.wrap.b32 	%r1140, %r1137, %r1137, 14;
	xor.b32  	%r1141, %r1140, %r1139;
	shf.l.wrap.b32 	%r1142, %r1139, %r1139, 10;
	xor.b32  	%r1143, %r1142, %r1141;
	shf.l.wrap.b32 	%r1144, %r1141, %r1141, 1;
	xor.b32  	%r1145, %r1129, %r1113;
	not.b32 	%r1146, %r1145;
	shf.l.wrap.b32 	%r1147, %r1113, %r1113, 2;
	xor.b32  	%r1148, %r1147, %r1146;
	shf.l.wrap.b32 	%r1149, %r1146, %r1146, 14;
	xor.b32  	%r1150, %r1149, %r1148;
	shf.l.wrap.b32 	%r1151, %r1148, %r1148, 10;
	xor.b32  	%r1152, %r1151, %r1150;
	shf.l.wrap.b32 	%r1153, %r1150, %r1150, 1;
	xor.b32  	%r1154, %r1128, %r1112;
	shf.l.wrap.b32 	%r1155, %r1112, %r1112, 2;
	xor.b32  	%r1156, %r1154, %r1155;
	shf.l.wrap.b32 	%r1157, %r1154, %r1154, 14;
	xor.b32  	%r1158, %r1157, %r1156;
	shf.l.wrap.b32 	%r1159, %r1156, %r1156, 10;
	xor.b32  	%r1160, %r1159, %r1158;
	shf.l.wrap.b32 	%r1161, %r1158, %r1158, 1;
	ld.const.u32 	%r1162, [c_CNS+96];
	xor.b32  	%r1163, %r1135, %r1162;
	xor.b32  	%r1164, %r1163, %r1134;
	ld.const.u32 	%r1165, [c_CNS+100];
	xor.b32  	%r1166, %r1136, %r1165;
	or.b32  	%r1167, %r1143, %r1164;
	xor.b32  	%r1168, %r1152, %r1160;
	xor.b32  	%r1169, %r1167, %r1160;
	and.b32  	%r1170, %r1160, %r1164;
	xor.b32  	%r1171, %r1143, %r1170;
	not.b32 	%r1172, %r1171;
	xor.b32  	%r1173, %r1168, %r1170;
	and.b32  	%r1174, %r1169, %r1168;
	xor.b32  	%r1175, %r1174, %r1172;
	or.b32  	%r1176, %r1173, %r1172;
	xor.b32  	%r1177, %r1176, %r1164;
	xor.b32  	%r1178, %r1173, %r1175;
	and.b32  	%r1179, %r1175, %r1176;
	xor.b32  	%r1180, %r1169, %r1176;
	not.b32 	%r1181, %r1180;
	or.b32  	%r1182, %r1153, %r1144;
	xor.b32  	%r1183, %r1161, %r1166;
	xor.b32  	%r1184, %r1182, %r1166;
	and.b32  	%r1185, %r1166, %r1144;
	xor.b32  	%r1186, %r1153, %r1185;
	not.b32 	%r1187, %r1186;
	xor.b32  	%r1188, %r1183, %r1185;
	and.b32  	%r1189, %r1184, %r1183;
	xor.b32  	%r1190, %r1189, %r1187;
	or.b32  	%r1191, %r1188, %r1187;
	xor.b32  	%r1192, %r1191, %r1144;
	xor.b32  	%r1193, %r1188, %r1190;
	and.b32  	%r1194, %r1190, %r1191;
	xor.b32  	%r1195, %r1184, %r1191;
	xor.b32  	%r1196, %r1193, %r1177;
	shf.l.wrap.b32 	%r1197, %r1177, %r1177, 2;
	xor.b32  	%r1198, %r1196, %r1197;
	shf.l.wrap.b32 	%r1199, %r1196, %r1196, 14;
	xor.b32  	%r1200, %r1199, %r1198;
	shf.l.wrap.b32 	%r1201, %r1198, %r1198, 10;
	shf.l.wrap.b32 	%r1202, %r1200, %r1200, 1;
	xor.b32  	%r1203, %r1192, %r1181;
	shf.l.wrap.b32 	%r1204, %r1181, %r1181, 2;
	xor.b32  	%r1205, %r1203, %r1204;
	shf.l.wrap.b32 	%r1206, %r1203, %r1203, 14;
	xor.b32  	%r1207, %r1206, %r1205;
	shf.l.wrap.b32 	%r1208, %r1205, %r1205, 10;
	xor.b32  	%r1209, %r1208, %r1207;
	shf.l.wrap.b32 	%r1210, %r1207, %r1207, 1;
	xor.b32  	%r1211, %r1195, %r1179;
	not.b32 	%r1212, %r1211;
	shf.l.wrap.b32 	%r1213, %r1179, %r1179, 2;
	xor.b32  	%r1214, %r1213, %r1212;
	shf.l.wrap.b32 	%r1215, %r1212, %r1212, 14;
	xor.b32  	%r1216, %r1215, %r1214;
	shf.l.wrap.b32 	%r1217, %r1214, %r1214, 10;
	xor.b32  	%r1218, %r1217, %r1216;
	shf.l.wrap.b32 	%r1219, %r1216, %r1216, 1;
	xor.b32  	%r1220, %r1194, %r1178;
	shf.l.wrap.b32 	%r1221, %r1178, %r1178, 2;
	xor.b32  	%r1222, %r1220, %r1221;
	shf.l.wrap.b32 	%r1223, %r1220, %r1220, 14;
	xor.b32  	%r1224, %r1223, %r1222;
	shf.l.wrap.b32 	%r1225, %r1222, %r1222, 10;
	xor.b32  	%r1226, %r1225, %r1224;
	shf.l.wrap.b32 	%r1227, %r1224, %r1224, 1;
	ld.const.u32 	%r1228, [c_CNS+104];
	xor.b32  	%r1229, %r1201, %r1228;
	xor.b32  	%r1230, %r1229, %r1200;
	ld.const.u32 	%r1231, [c_CNS+108];
	xor.b32  	%r1232, %r1202, %r1231;
	or.b32  	%r1233, %r1209, %r1230;
	xor.b32  	%r1234, %r1218, %r1226;
	xor.b32  	%r1235, %r1233, %r1226;
	and.b32  	%r1236, %r1226, %r1230;
	xor.b32  	%r1237, %r1209, %r1236;
	not.b32 	%r1238, %r1237;
	xor.b32  	%r1239, %r1234, %r1236;
	and.b32  	%r1240, %r1235, %r1234;
	xor.b32  	%r1241, %r1240, %r1238;
	or.b32  	%r1242, %r1239, %r1238;
	xor.b32  	%r1243, %r1242, %r1230;
	xor.b32  	%r1244, %r1239, %r1241;
	and.b32  	%r1245, %r1241, %r1242;
	xor.b32  	%r1246, %r1235, %r1242;
	not.b32 	%r1247, %r1246;
	or.b32  	%r1248, %r1219, %r1210;
	xor.b32  	%r1249, %r1227, %r1232;
	xor.b32  	%r1250, %r1248, %r1232;
	and.b32  	%r1251, %r1232, %r1210;
	xor.b32  	%r1252, %r1219, %r1251;
	not.b32 	%r1253, %r1252;
	xor.b32  	%r1254, %r1249, %r1251;
	and.b32  	%r1255, %r1250, %r1249;
	xor.b32  	%r1256, %r1255, %r1253;
	or.b32  	%r1257, %r1254, %r1253;
	xor.b32  	%r1258, %r1257, %r1210;
	xor.b32  	%r1259, %r1254, %r1256;
	and.b32  	%r1260, %r1256, %r1257;
	xor.b32  	%r1261, %r1250, %r1257;
	xor.b32  	%r1262, %r1259, %r1243;
	shf.l.wrap.b32 	%r1263, %r1243, %r1243, 2;
	xor.b32  	%r1264, %r1262, %r1263;
	shf.l.wrap.b32 	%r1265, %r1262, %r1262, 14;
	xor.b32  	%r1266, %r1265, %r1264;
	shf.l.wrap.b32 	%r1267, %r1264, %r1264, 10;
	shf.l.wrap.b32 	%r1268, %r1266, %r1266, 1;
	xor.b32  	%r1269, %r1258, %r1247;
	shf.l.wrap.b32 	%r1270, %r1247, %r1247, 2;
	xor.b32  	%r1271, %r1269, %r1270;
	shf.l.wrap.b32 	%r1272, %r1269, %r1269, 14;
	xor.b32  	%r1273, %r1272, %r1271;
	shf.l.wrap.b32 	%r1274, %r1271, %r1271, 10;
	xor.b32  	%r1275, %r1274, %r1273;
	shf.l.wrap.b32 	%r1276, %r1273, %r1273, 1;
	xor.b32  	%r1277, %r1261, %r1245;
	not.b32 	%r1278, %r1277;
	shf.l.wrap.b32 	%r1279, %r1245, %r1245, 2;
	xor.b32  	%r1280, %r1279, %r1278;
	shf.l.wrap.b32 	%r1281, %r1278, %r1278, 14;
	xor.b32  	%r1282, %r1281, %r1280;
	shf.l.wrap.b32 	%r1283, %r1280, %r1280, 10;
	xor.b32  	%r1284, %r1283, %r1282;
	shf.l.wrap.b32 	%r1285, %r1282, %r1282, 1;
	xor.b32  	%r1286, %r1260, %r1244;
	shf.l.wrap.b32 	%r1287, %r1244, %r1244, 2;
	xor.b32  	%r1288, %r1286, %r1287;
	shf.l.wrap.b32 	%r1289, %r1286, %r1286, 14;
	xor.b32  	%r1290, %r1289, %r1288;
	shf.l.wrap.b32 	%r1291, %r1288, %r1288, 10;
	xor.b32  	%r1292, %r1291, %r1290;
	shf.l.wrap.b32 	%r1293, %r1290, %r1290, 1;
	ld.const.u32 	%r1294, [c_CNS+112];
	xor.b32  	%r1295, %r1267, %r1294;
	xor.b32  	%r1296, %r1295, %r1266;
	ld.const.u32 	%r1297, [c_CNS+116];
	xor.b32  	%r1298, %r1268, %r1297;
	or.b32  	%r1299, %r1275, %r1296;
	xor.b32  	%r1300, %r1284, %r1292;
	xor.b32  	%r1301, %r1299, %r1292;
	and.b32  	%r1302, %r1292, %r1296;
	xor.b32  	%r1303, %r1275, %r1302;
	not.b32 	%r1304, %r1303;
	xor.b32  	%r1305, %r1300, %r1302;
	and.b32  	%r1306, %r1301, %r1300;
	xor.b32  	%r1307, %r1306, %r1304;
	or.b32  	%r1308, %r1305, %r1304;
	xor.b32  	%r1309, %r1308, %r1296;
	xor.b32  	%r1310, %r1305, %r1307;
	and.b32  	%r1311, %r1307, %r1308;
	xor.b32  	%r1312, %r1301, %r1308;
	not.b32 	%r1313, %r1312;
	or.b32  	%r1314, %r1285, %r1276;
	xor.b32  	%r1315, %r1293, %r1298;
	xor.b32  	%r1316, %r1314, %r1298;
	and.b32  	%r1317, %r1298, %r1276;
	xor.b32  	%r1318, %r1285, %r1317;
	not.b32 	%r1319, %r1318;
	xor.b32  	%r1320, %r1315, %r1317;
	and.b32  	%r1321, %r1316, %r1315;
	xor.b32  	%r1322, %r1321, %r1319;
	or.b32  	%r1323, %r1320, %r1319;
	xor.b32  	%r1324, %r1323, %r1276;
	xor.b32  	%r1325, %r1320, %r1322;
	and.b32  	%r1326, %r1322, %r1323;
	xor.b32  	%r1327, %r1316, %r1323;
	xor.b32  	%r1328, %r1325, %r1309;
	shf.l.wrap.b32 	%r1329, %r1309, %r1309, 2;
	xor.b32  	%r1330, %r1328, %r1329;
	shf.l.wrap.b32 	%r1331, %r1328, %r1328, 14;
	xor.b32  	%r1332, %r1331, %r1330;
	shf.l.wrap.b32 	%r1333, %r1330, %r1330, 10;
	shf.l.wrap.b32 	%r1334, %r1332, %r1332, 1;
	xor.b32  	%r1335, %r1324, %r1313;
	shf.l.wrap.b32 	%r1336, %r1313, %r1313, 2;
	xor.b32  	%r1337, %r1335, %r1336;
	shf.l.wrap.b32 	%r1338, %r1335, %r1335, 14;
	xor.b32  	%r1339, %r1338, %r1337;
	shf.l.wrap.b32 	%r1340, %r1337, %r1337, 10;
	xor.b32  	%r1341, %r1340, %r1339;
	xor.b32  	%r1342, %r1327, %r1311;
	not.b32 	%r1343, %r1342;
	shf.l.wrap.b32 	%r1344, %r1311, %r1311, 2;
	xor.b32  	%r1345, %r1344, %r1343;
	shf.l.wrap.b32 	%r1346, %r1343, %r1343, 14;
	xor.b32  	%r1347, %r1346, %r1345;
	shf.l.wrap.b32 	%r1348, %r1345, %r1345, 10;
	xor.b32  	%r1349, %r1348, %r1347;
	xor.b32  	%r1350, %r1326, %r1310;
	shf.l.wrap.b32 	%r1351, %r1310, %r1310, 2;
	xor.b32  	%r1352, %r1350, %r1351;
	shf.l.wrap.b32 	%r1353, %r1350, %r1350, 14;
	xor.b32  	%r1354, %r1353, %r1352;
	shf.l.wrap.b32 	%r1355, %r1352, %r1352, 10;
	xor.b32  	%r1356, %r1355, %r1354;
	ld.const.u32 	%r1357, [c_CNS+120];
	xor.b32  	%r1358, %r1333, %r1357;
	xor.b32  	%r1359, %r1358, %r1332;
	ld.const.u32 	%r1360, [c_CNS+124];
	xor.b32  	%r1361, %r1334, %r1360;
	shf.l.wrap.b32 	%r1362, %r1354, %r1354, 1;
	shf.l.wrap.b32 	%r1363, %r1347, %r1347, 1;
	shf.l.wrap.b32 	%r1364, %r1339, %r1339, 1;
	shf.l.wrap.b32 	%r1365, %r273, %r273, 2;
	shf.l.wrap.b32 	%r1366, %r274, %r274, 2;
	shf.l.wrap.b32 	%r1367, %r275, %r275, 2;
	shf.l.wrap.b32 	%r1368, %r276, %r276, 2;
	or.b32  	%r1369, %r270, %r269;
	xor.b32  	%r1370, %r271, %r272;
	xor.b32  	%r1371, %r1369, %r272;
	and.b32  	%r1372, %r272, %r269;
	xor.b32  	%r1373, %r270, %r1372;
	not.b32 	%r1374, %r1373;
	xor.b32  	%r1375, %r1370, %r1372;
	and.b32  	%r1376, %r1371, %r1370;
	xor.b32  	%r1377, %r1376, %r1374;
	or.b32  	%r1378, %r1375, %r1374;
	xor.b32  	%r1379, %r1378, %r269;
	xor.b32  	%r1380, %r1375, %r1377;
	and.b32  	%r1381, %r1377, %r1378;
	xor.b32  	%r1382, %r1371, %r1378;
	not.b32 	%r1383, %r1382;
	or.b32  	%r1384, %r1367, %r1366;
	xor.b32  	%r1385, %r1368, %r1365;
	xor.b32  	%r1386, %r1384, %r1365;
	and.b32  	%r1387, %r1365, %r1366;
	xor.b32  	%r1388, %r1367, %r1387;
	not.b32 	%r1389, %r1388;
	xor.b32  	%r1390, %r1385, %r1387;
	and.b32  	%r1391, %r1386, %r1385;
	xor.b32  	%r1392, %r1391, %r1389;
	or.b32  	%r1393, %r1390, %r1389;
	xor.b32  	%r1394, %r1393, %r1366;
	xor.b32  	%r1395, %r1390, %r1392;
	and.b32  	%r1396, %r1392, %r1393;
	xor.b32  	%r1397, %r1386, %r1393;
	xor.b32  	%r1398, %r1395, %r1379;
	shf.l.wrap.b32 	%r1399, %r1379, %r1379, 2;
	xor.b32  	%r1400, %r1398, %r1399;
	shf.l.wrap.b32 	%r1401, %r1398, %r1398, 14;
	xor.b32  	%r1402, %r1401, %r1400;
	shf.l.wrap.b32 	%r1403, %r1400, %r1400, 10;
	shf.l.wrap.b32 	%r1404, %r1402, %r1402, 1;
	xor.b32  	%r1405, %r1394, %r1383;
	shf.l.wrap.b32 	%r1406, %r1383, %r1383, 2;
	xor.b32  	%r1407, %r1405, %r1406;
	shf.l.wrap.b32 	%r1408, %r1405, %r1405, 14;
	xor.b32  	%r1409, %r1408, %r1407;
	shf.l.wrap.b32 	%r1410, %r1407, %r1407, 10;
	xor.b32  	%r1411, %r1410, %r1409;
	shf.l.wrap.b32 	%r1412, %r1409, %r1409, 1;
	xor.b32  	%r1413, %r1397, %r1381;
	not.b32 	%r1414, %r1413;
	shf.l.wrap.b32 	%r1415, %r1381, %r1381, 2;
	xor.b32  	%r1416, %r1415, %r1414;
	shf.l.wrap.b32 	%r1417, %r1414, %r1414, 14;
	xor.b32  	%r1418, %r1417, %r1416;
	shf.l.wrap.b32 	%r1419, %r1416, %r1416, 10;
	xor.b32  	%r1420, %r1419, %r1418;
	shf.l.wrap.b32 	%r1421, %r1418, %r1418, 1;
	xor.b32  	%r1422, %r1396, %r1380;
	shf.l.wrap.b32 	%r1423, %r1380, %r1380, 2;
	xor.b32  	%r1424, %r1422, %r1423;
	shf.l.wrap.b32 	%r1425, %r1422, %r1422, 14;
	xor.b32  	%r1426, %r1425, %r1424;
	shf.l.wrap.b32 	%r1427, %r1424, %r1424, 10;
	xor.b32  	%r1428, %r1427, %r1426;
	shf.l.wrap.b32 	%r1429, %r1426, %r1426, 1;
	ld.const.u32 	%r1430, [c_CNS+128];
	xor.b32  	%r1431, %r1403, %r1430;
	xor.b32  	%r1432, %r1431, %r1402;
	ld.const.u32 	%r1433, [c_CNS+132];
	xor.b32  	%r1434, %r1404, %r1433;
	or.b32  	%r1435, %r1411, %r1432;
	xor.b32  	%r1436, %r1420, %r1428;
	xor.b32  	%r1437, %r1435, %r1428;
	and.b32  	%r1438, %r1428, %r1432;
	xor.b32  	%r1439, %r1411, %r1438;
	not.b32 	%r1440, %r1439;
	xor.b32  	%r1441, %r1436, %r1438;
	and.b32  	%r1442, %r1437, %r1436;
	xor.b32  	%r1443, %r1442, %r1440;
	or.b32  	%r1444, %r1441, %r1440;
	xor.b32  	%r1445, %r1444, %r1432;
	xor.b32  	%r1446, %r1441, %r1443;
	and.b32  	%r1447, %r1443, %r1444;
	xor.b32  	%r1448, %r1437, %r1444;
	not.b32 	%r1449, %r1448;
	or.b32  	%r1450, %r1421, %r1412;
	xor.b32  	%r1451, %r1429, %r1434;
	xor.b32  	%r1452, %r1450, %r1434;
	and.b32  	%r1453, %r1434, %r1412;
	xor.b32  	%r1454, %r1421, %r1453;
	not.b32 	%r1455, %r1454;
	xor.b32  	%r1456, %r1451, %r1453;
	and.b32  	%r1457, %r1452, %r1451;
	xor.b32  	%r1458, %r1457, %r1455;
	or.b32  	%r1459, %r1456, %r1455;
	xor.b32  	%r1460, %r1459, %r1412;
	xor.b32  	%r1461, %r1456, %r1458;
	and.b32  	%r1462, %r1458, %r1459;
	xor.b32  	%r1463, %r1452, %r1459;
	xor.b32  	%r1464, %r1461, %r1445;
	shf.l.wrap.b32 	%r1465, %r1445, %r1445, 2;
	xor.b32  	%r1466, %r1464, %r1465;
	shf.l.wrap.b32 	%r1467, %r1464, %r1464, 14;
	xor.b32  	%r1468, %r1467, %r1466;
	shf.l.wrap.b32 	%r1469, %r1466, %r1466, 10;
	shf.l.wrap.b32 	%r1470, %r1468, %r1468, 1;
	xor.b32  	%r1471, %r1460, %r1449;
	shf.l.wrap.b32 	%r1472, %r1449, %r1449, 2;
	xor.b32  	%r1473, %r1471, %r1472;
	shf.l.wrap.b32 	%r1474, %r1471, %r1471, 14;
	xor.b32  	%r1475, %r1474, %r1473;
	shf.l.wrap.b32 	%r1476, %r1473, %r1473, 10;
	xor.b32  	%r1477, %r1476, %r1475;
	shf.l.wrap.b32 	%r1478, %r1475, %r1475, 1;
	xor.b32  	%r1479, %r1463, %r1447;
	not.b32 	%r1480, %r1479;
	shf.l.wrap.b32 	%r1481, %r1447, %r1447, 2;
	xor.b32  	%r1482, %r1481, %r1480;
	shf.l.wrap.b32 	%r1483, %r1480, %r1480, 14;
	xor.b32  	%r1484, %r1483, %r1482;
	shf.l.wrap.b32 	%r1485, %r1482, %r1482, 10;
	xor.b32  	%r1486, %r1485, %r1484;
	shf.l.wrap.b32 	%r1487, %r1484, %r1484, 1;
	xor.b32  	%r1488, %r1462, %r1446;
	shf.l.wrap.b32 	%r1489, %r1446, %r1446, 2;
	xor.b32  	%r1490, %r1488, %r1489;
	shf.l.wrap.b32 	%r1491, %r1488, %r1488, 14;
	xor.b32  	%r1492, %r1491, %r1490;
	shf.l.wrap.b32 	%r1493, %r1490, %r1490, 10;
	xor.b32  	%r1494, %r1493, %r1492;
	shf.l.wrap.b32 	%r1495, %r1492, %r1492, 1;
	ld.const.u32 	%r1496, [c_CNS+136];
	xor.b32  	%r1497, %r1469, %r1496;
	xor.b32  	%r1498, %r1497, %r1468;
	ld.const.u32 	%r1499, [c_CNS+140];
	xor.b32  	%r1500, %r1470, %r1499;
	or.b32  	%r1501, %r1477, %r1498;
	xor.b32  	%r1502, %r1486, %r1494;
	xor.b32  	%r1503, %r1501, %r1494;
	and.b32  	%r1504, %r1494, %r1498;
	xor.b32  	%r1505, %r1477, %r1504;
	not.b32 	%r1506, %r1505;
	xor.b32  	%r1507, %r1502, %r1504;
	and.b32  	%r1508, %r1503, %r1502;
	xor.b32  	%r1509, %r1508, %r1506;
	or.b32  	%r1510, %r1507, %r1506;
	xor.b32  	%r1511, %r1510, %r1498;
	xor.b32  	%r1512, %r1507, %r1509;
	and.b32  	%r1513, %r1509, %r1510;
	xor.b32  	%r1514, %r1503, %r1510;
	not.b32 	%r1515, %r1514;
	or.b32  	%r1516, %r1487, %r1478;
	xor.b32  	%r1517, %r1495, %r1500;
	xor.b32  	%r1518, %r1516, %r1500;
	and.b32  	%r1519, %r1500, %r1478;
	xor.b32  	%r1520, %r1487, %r1519;
	not.b32 	%r1521, %r1520;
	xor.b32  	%r1522, %r1517, %r1519;
	and.b32  	%r1523, %r1518, %r1517;
	xor.b32  	%r1524, %r1523, %r1521;
	or.b32  	%r1525, %r1522, %r1521;
	xor.b32  	%r1526, %r1525, %r1478;
	xor.b32  	%r1527, %r1522, %r1524;
	and.b32  	%r1528, %r1524, %r1525;
	xor.b32  	%r1529, %r1518, %r1525;
	xor.b32  	%r1530, %r1527, %r1511;
	shf.l.wrap.b32 	%r1531, %r1511, %r1511, 2;
	xor.b32  	%r1532, %r1530, %r1531;
	shf.l.wrap.b32 	%r1533, %r1530, %r1530, 14;
	xor.b32  	%r1534, %r1533, %r1532;
	shf.l.wrap.b32 	%r1535, %r1532, %r1532, 10;
	shf.l.wrap.b32 	%r1536, %r1534, %r1534, 1;
	xor.b32  	%r1537, %r1526, %r1515;
	shf.l.wrap.b32 	%r1538, %r1515, %r1515, 2;
	xor.b32  	%r1539, %r1537, %r1538;
	shf.l.wrap.b32 	%r1540, %r1537, %r1537, 14;
	xor.b32  	%r1541, %r1540, %r1539;
	shf.l.wrap.b32 	%r1542, %r1539, %r1539, 10;
	xor.b32  	%r1543, %r1542, %r1541;
	shf.l.wrap.b32 	%r1544, %r1541, %r1541, 1;
	xor.b32  	%r1545, %r1529, %r1513;
	not.b32 	%r1546, %r1545;
	shf.l.wrap.b32 	%r1547, %r1513, %r1513, 2;
	xor.b32  	%r1548, %r1547, %r1546;
	shf.l.wrap.b32 	%r1549, %r1546, %r1546, 14;
	xor.b32  	%r1550, %r1549, %r1548;
	shf.l.wrap.b32 	%r1551, %r1548, %r1548, 10;
	xor.b32  	%r1552, %r1551, %r1550;
	shf.l.wrap.b32 	%r1553, %r1550, %r1550, 1;
	xor.b32  	%r1554, %r1528, %r1512;
	shf.l.wrap.b32 	%r1555, %r1512, %r1512, 2;
	xor.b32  	%r1556, %r1554, %r1555;
	shf.l.wrap.b32 	%r1557, %r1554, %r1554, 14;
	xor.b32  	%r1558, %r1557, %r1556;
	shf.l.wrap.b32 	%r1559, %r1556, %r1556, 10;
	xor.b32  	%r1560, %r1559, %r1558;
	shf.l.wrap.b32 	%r1561, %r1558, %r1558, 1;
	ld.const.u32 	%r1562, [c_CNS+144];
	xor.b32  	%r1563, %r1535, %r1562;
	xor.b32  	%r1564, %r1563, %r1534;
	ld.const.u32 	%r1565, [c_CNS+148];
	xor.b32  	%r1566, %r1536, %r1565;
	or.b32  	%r1567, %r1543, %r1564;
	xor.b32  	%r1568, %r1552, %r1560;
	xor.b32  	%r1569, %r1567, %r1560;
	and.b32  	%r1570, %r1560, %r1564;
	xor.b32  	%r1571, %r1543, %r1570;
	not.b32 	%r1572, %r1571;
	xor.b32  	%r1573, %r1568, %r1570;
	and.b32  	%r1574, %r1569, %r1568;
	xor.b32  	%r1575, %r1574, %r1572;
	or.b32  	%r1576, %r1573, %r1572;
	xor.b32  	%r1577, %r1576, %r1564;
	xor.b32  	%r1578, %r1573, %r1575;
	and.b32  	%r1579, %r1575, %r1576;
	xor.b32  	%r1580, %r1569, %r1576;
	not.b32 	%r1581, %r1580;
	or.b32  	%r1582, %r1553, %r1544;
	xor.b32  	%r1583, %r1561, %r1566;
	xor.b32  	%r1584, %r1582, %r1566;
	and.b32  	%r1585, %r1566, %r1544;
	xor.b32  	%r1586, %r1553, %r1585;
	not.b32 	%r1587, %r1586;
	xor.b32  	%r1588, %r1583, %r1585;
	and.b32  	%r1589, %r1584, %r1583;
	xor.b32  	%r1590, %r1589, %r1587;
	or.b32  	%r1591, %r1588, %r1587;
	xor.b32  	%r1592, %r1591, %r1544;
	xor.b32  	%r1593, %r1588, %r1590;
	and.b32  	%r1594, %r1590, %r1591;
	xor.b32  	%r1595, %r1584, %r1591;
	xor.b32  	%r1596, %r1593, %r1577;
	shf.l.wrap.b32 	%r1597, %r1577, %r1577, 2;
	xor.b32  	%r1598, %r1596, %r1597;
	shf.l.wrap.b32 	%r1599, %r1596, %r1596, 14;
	xor.b32  	%r1600, %r1599, %r1598;
	shf.l.wrap.b32 	%r1601, %r1598, %r1598, 10;
	shf.l.wrap.b32 	%r1602, %r1600, %r1600, 1;
	xor.b32  	%r1603, %r1592, %r1581;
	shf.l.wrap.b32 	%r1604, %r1581, %r1581, 2;
	xor.b32  	%r1605, %r1603, %r1604;
	shf.l.wrap.b32 	%r1606, %r1603, %r1603, 14;
	xor.b32  	%r1607, %r1606, %r1605;
	shf.l.wrap.b32 	%r1608, %r1605, %r1605, 10;
	xor.b32  	%r1609, %r1608, %r1607;
	shf.l.wrap.b32 	%r1610, %r1607, %r1607, 1;
	xor.b32  	%r1611, %r1595, %r1579;
	not.b32 	%r1612, %r1611;
	shf.l.wrap.b32 	%r1613, %r1579, %r1579, 2;
	xor.b32  	%r1614, %r1613, %r1612;
	shf.l.wrap.b32 	%r1615, %r1612, %r1612, 14;
	xor.b32  	%r1616, %r1615, %r1614;
	shf.l.wrap.b32 	%r1617, %r1614, %r1614, 10;
	xor.b32  	%r1618, %r1617, %r1616;
	shf.l.wrap.b32 	%r1619, %r1616, %r1616, 1;
	xor.b32  	%r1620, %r1594, %r1578;
	shf.l.wrap.b32 	%r1621, %r1578, %r1578, 2;
	xor.b32  	%r1622, %r1620, %r1621;
	shf.l.wrap.b32 	%r1623, %r1620, %r1620, 14;
	xor.b32  	%r1624, %r1623, %r1622;
	shf.l.wrap.b32 	%r1625, %r1622, %r1622, 10;
	xor.b32  	%r1626, %r1625, %r1624;
	shf.l.wrap.b32 	%r1627, %r1624, %r1624, 1;
	ld.const.u32 	%r1628, [c_CNS+152];
	xor.b32  	%r1629, %r1601, %r1628;
	xor.b32  	%r1630, %r1629, %r1600;
	ld.const.u32 	%r1631, [c_CNS+156];
	xor.b32  	%r1632, %r1602, %r1631;
	or.b32  	%r1633, %r1609, %r1630;
	xor.b32  	%r1634, %r1618, %r1626;
	xor.b32  	%r1635, %r1633, %r1626;
	and.b32  	%r1636, %r1626, %r1630;
	xor.b32  	%r1637, %r1609, %r1636;
	not.b32 	%r1638, %r1637;
	xor.b32  	%r1639, %r1634, %r1636;
	and.b32  	%r1640, %r1635, %r1634;
	xor.b32  	%r1641, %r1640, %r1638;
	or.b32  	%r1642, %r1639, %r1638;
	xor.b32  	%r1643, %r1642, %r1630;
	xor.b32  	%r1644, %r1639, %r1641;
	and.b32  	%r1645, %r1641, %r1642;
	xor.b32  	%r1646, %r1635, %r1642;
	not.b32 	%r1647, %r1646;
	or.b32  	%r1648, %r1619, %r1610;
	xor.b32  	%r1649, %r1627, %r1632;
	xor.b32  	%r1650, %r1648, %r1632;
	and.b32  	%r1651, %r1632, %r1610;
	xor.b32  	%r1652, %r1619, %r1651;
	not.b32 	%r1653, %r1652;
	xor.b32  	%r1654, %r1649, %r1651;
	and.b32  	%r1655, %r1650, %r1649;
	xor.b32  	%r1656, %r1655, %r1653;
	or.b32  	%r1657, %r1654, %r1653;
	xor.b32  	%r1658, %r1657, %r1610;
	xor.b32  	%r1659, %r1654, %r1656;
	and.b32  	%r1660, %r1656, %r1657;
	xor.b32  	%r1661, %r1650, %r1657;
	xor.b32  	%r1662, %r1659, %r1643;
	shf.l.wrap.b32 	%r1663, %r1643, %r1643, 2;
	xor.b32  	%r1664, %r1662, %r1663;
	shf.l.wrap.b32 	%r1665, %r1662, %r1662, 14;
	xor.b32  	%r1666, %r1665, %r1664;
	shf.l.wrap.b32 	%r1667, %r1664, %r1664, 10;
	shf.l.wrap.b32 	%r1668, %r1666, %r1666, 1;
	xor.b32  	%r1669, %r1658, %r1647;
	shf.l.wrap.b32 	%r1670, %r1647, %r1647, 2;
	xor.b32  	%r1671, %r1669, %r1670;
	shf.l.wrap.b32 	%r1672, %r1669, %r1669, 14;
	xor.b32  	%r1673, %r1672, %r1671;
	shf.l.wrap.b32 	%r1674, %r1671, %r1671, 10;
	xor.b32  	%r1675, %r1674, %r1673;
	shf.l.wrap.b32 	%r1676, %r1673, %r1673, 1;
	xor.b32  	%r1677, %r1661, %r1645;
	not.b32 	%r1678, %r1677;
	shf.l.wrap.b32 	%r1679, %r1645, %r1645, 2;
	xor.b32  	%r1680, %r1679, %r1678;
	shf.l.wrap.b32 	%r1681, %r1678, %r1678, 14;
	xor.b32  	%r1682, %r1681, %r1680;
	shf.l.wrap.b32 	%r1683, %r1680, %r1680, 10;
	xor.b32  	%r1684, %r1683, %r1682;
	shf.l.wrap.b32 	%r1685, %r1682, %r1682, 1;
	xor.b32  	%r1686, %r1660, %r1644;
	shf.l.wrap.b32 	%r1687, %r1644, %r1644, 2;
	xor.b32  	%r1688, %r1686, %r1687;
	shf.l.wrap.b32 	%r1689, %r1686, %r1686, 14;
	xor.b32  	%r1690, %r1689, %r1688;
	shf.l.wrap.b32 	%r1691, %r1688, %r1688, 10;
	xor.b32  	%r1692, %r1691, %r1690;
	shf.l.wrap.b32 	%r1693, %r1690, %r1690, 1;
	ld.const.u32 	%r1694, [c_CNS+160];
	xor.b32  	%r1695, %r1667, %r1694;
	xor.b32  	%r1696, %r1695, %r1666;
	ld.const.u32 	%r1697, [c_CNS+164];
	xor.b32  	%r1698, %r1668, %r1697;
	or.b32  	%r1699, %r1675, %r1696;
	xor.b32  	%r1700, %r1684, %r1692;
	xor.b32  	%r1701, %r1699, %r1692;
	and.b32  	%r1702, %r1692, %r1696;
	xor.b32  	%r1703, %r1675, %r1702;
	not.b32 	%r1704, %r1703;
	xor.b32  	%r1705, %r1700, %r1702;
	and.b32  	%r1706, %r1701, %r1700;
	xor.b32  	%r1707, %r1706, %r1704;
	or.b32  	%r1708, %r1705, %r1704;
	xor.b32  	%r1709, %r1708, %r1696;
	xor.b32  	%r1710, %r1705, %r1707;
	and.b32  	%r1711, %r1707, %r1708;
	xor.b32  	%r1712, %r1701, %r1708;
	not.b32 	%r1713, %r1712;
	or.b32  	%r1714, %r1685, %r1676;
	xor.b32  	%r1715, %r1693, %r1698;
	xor.b32  	%r1716, %r1714, %r1698;
	and.b32  	%r1717, %r1698, %r1676;
	xor.b32  	%r1718, %r1685, %r1717;
	not.b32 	%r1719, %r1718;
	xor.b32  	%r1720, %r1715, %r1717;
	and.b32  	%r1721, %r1716, %r1715;
	xor.b32  	%r1722, %r1721, %r1719;
	or.b32  	%r1723, %r1720, %r1719;
	xor.b32  	%r1724, %r1723, %r1676;
	xor.b32  	%r1725, %r1720, %r1722;
	and.b32  	%r1726, %r1722, %r1723;
	xor.b32  	%r1727, %r1716, %r1723;
	xor.b32  	%r1728, %r1725, %r1709;
	shf.l.wrap.b32 	%r1729, %r1709, %r1709, 2;
	xor.b32  	%r1730, %r1728, %r1729;
	shf.l.wrap.b32 	%r1731, %r1728, %r1728, 14;
	xor.b32  	%r1732, %r1731, %r1730;
	shf.l.wrap.b32 	%r1733, %r1730, %r1730, 10;
	shf.l.wrap.b32 	%r1734, %r1732, %r1732, 1;
	xor.b32  	%r1735, %r1724, %r1713;
	shf.l.wrap.b32 	%r1736, %r1713, %r1713, 2;
	xor.b32  	%r1737, %r1735, %r1736;
	shf.l.wrap.b32 	%r1738, %r1735, %r1735, 14;
	xor.b32  	%r1739, %r1738, %r1737;
	shf.l.wrap.b32 	%r1740, %r1737, %r1737, 10;
	xor.b32  	%r1741, %r1740, %r1739;
	shf.l.wrap.b32 	%r1742, %r1739, %r1739, 1;
	xor.b32  	%r1743, %r1727, %r1711;
	not.b32 	%r1744, %r1743;
	shf.l.wrap.b32 	%r1745, %r1711, %r1711, 2;
	xor.b32  	%r1746, %r1745, %r1744;
	shf.l.wrap.b32 	%r1747, %r1744, %r1744, 14;
	xor.b32  	%r1748, %r1747, %r1746;
	shf.l.wrap.b32 	%r1749, %r1746, %r1746, 10;
	xor.b32  	%r1750, %r1749, %r1748;
	shf.l.wrap.b32 	%r1751, %r1748, %r1748, 1;
	xor.b32  	%r1752, %r1726, %r1710;
	shf.l.wrap.b32 	%r1753, %r1710, %r1710, 2;
	xor.b32  	%r1754, %r1752, %r1753;
	shf.l.wrap.b32 	%r1755, %r1752, %r1752, 14;
	xor.b32  	%r1756, %r1755, %r1754;
	shf.l.wrap.b32 	%r1757, %r1754, %r1754, 10;
	xor.b32  	%r1758, %r1757, %r1756;
	shf.l.wrap.b32 	%r1759, %r1756, %r1756, 1;
	ld.const.u32 	%r1760, [c_CNS+168];
	xor.b32  	%r1761, %r1733, %r1760;
	xor.b32  	%r1762, %r1761, %r1732;
	ld.const.u32 	%r1763, [c_CNS+172];
	xor.b32  	%r1764, %r1734, %r1763;
	or.b32  	%r1765, %r1741, %r1762;
	xor.b32  	%r1766, %r1750, %r1758;
	xor.b32  	%r1767, %r1765, %r1758;
	and.b32  	%r1768, %r1758, %r1762;
	xor.b32  	%r1769, %r1741, %r1768;
	not.b32 	%r1770, %r1769;
	xor.b32  	%r1771, %r1766, %r1768;
	and.b32  	%r1772, %r1767, %r1766;
	xor.b32  	%r1773, %r1772, %r1770;
	or.b32  	%r1774, %r1771, %r1770;
	xor.b32  	%r1775, %r1774, %r1762;
	xor.b32  	%r1776, %r1771, %r1773;
	and.b32  	%r1777, %r1773, %r1774;
	xor.b32  	%r1778, %r1767, %r1774;
	not.b32 	%r1779, %r1778;
	or.b32  	%r1780, %r1751, %r1742;
	xor.b32  	%r1781, %r1759, %r1764;
	xor.b32  	%r1782, %r1780, %r1764;
	and.b32  	%r1783, %r1764, %r1742;
	xor.b32  	%r1784, %r1751, %r1783;
	not.b32 	%r1785, %r1784;
	xor.b32  	%r1786, %r1781, %r1783;
	and.b32  	%r1787, %r1782, %r1781;
	xor.b32  	%r1788, %r1787, %r1785;
	or.b32  	%r1789, %r1786, %r1785;
	xor.b32  	%r1790, %r1789, %r1742;
	xor.b32  	%r1791, %r1786, %r1788;
	and.b32  	%r1792, %r1788, %r1789;
	xor.b32  	%r1793, %r1782, %r1789;
	xor.b32  	%r1794, %r1791, %r1775;
	shf.l.wrap.b32 	%r1795, %r1775, %r1775, 2;
	xor.b32  	%r1796, %r1794, %r1795;
	shf.l.wrap.b32 	%r1797, %r1794, %r1794, 14;
	xor.b32  	%r1798, %r1797, %r1796;
	shf.l.wrap.b32 	%r1799, %r1796, %r1796, 10;
	shf.l.wrap.b32 	%r1800, %r1798, %r1798, 1;
	xor.b32  	%r1801, %r1790, %r1779;
	shf.l.wrap.b32 	%r1802, %r1779, %r1779, 2;
	xor.b32  	%r1803, %r1801, %r1802;
	shf.l.wrap.b32 	%r1804, %r1801, %r1801, 14;
	xor.b32  	%r1805, %r1804, %r1803;
	shf.l.wrap.b32 	%r1806, %r1803, %r1803, 10;
	xor.b32  	%r1807, %r1806, %r1805;
	shf.l.wrap.b32 	%r1808, %r1805, %r1805, 1;
	xor.b32  	%r1809, %r1793, %r1777;
	not.b32 	%r1810, %r1809;
	shf.l.wrap.b32 	%r1811, %r1777, %r1777, 2;
	xor.b32  	%r1812, %r1811, %r1810;
	shf.l.wrap.b32 	%r1813, %r1810, %r1810, 14;
	xor.b32  	%r1814, %r1813, %r1812;
	shf.l.wrap.b32 	%r1815, %r1812, %r1812, 10;
	xor.b32  	%r1816, %r1815, %r1814;
	shf.l.wrap.b32 	%r1817, %r1814, %r1814, 1;
	xor.b32  	%r1818, %r1792, %r1776;
	shf.l.wrap.b32 	%r1819, %r1776, %r1776, 2;
	xor.b32  	%r1820, %r1818, %r1819;
	shf.l.wrap.b32 	%r1821, %r1818, %r1818, 14;
	xor.b32  	%r1822, %r1821, %r1820;
	shf.l.wrap.b32 	%r1823, %r1820, %r1820, 10;
	xor.b32  	%r1824, %r1823, %r1822;
	shf.l.wrap.b32 	%r1825, %r1822, %r1822, 1;
	ld.const.u32 	%r1826, [c_CNS+176];
	xor.b32  	%r1827, %r1799, %r1826;
	xor.b32  	%r1828, %r1827, %r1798;
	ld.const.u32 	%r1829, [c_CNS+180];
	xor.b32  	%r1830, %r1800, %r1829;
	or.b32  	%r1831, %r1807, %r1828;
	xor.b32  	%r1832, %r1816, %r1824;
	xor.b32  	%r1833, %r1831, %r1824;
	and.b32  	%r1834, %r1824, %r1828;
	xor.b32  	%r1835, %r1807, %r1834;
	not.b32 	%r1836, %r1835;
	xor.b32  	%r1837, %r1832, %r1834;
	and.b32  	%r1838, %r1833, %r1832;
	xor.b32  	%r1839, %r1838, %r1836;
	or.b32  	%r1840, %r1837, %r1836;
	xor.b32  	%r1841, %r1840, %r1828;
	xor.b32  	%r1842, %r1837, %r1839;
	and.b32  	%r1843, %r1839, %r1840;
	xor.b32  	%r1844, %r1833, %r1840;
	not.b32 	%r1845, %r1844;
	or.b32  	%r1846, %r1817, %r1808;
	xor.b32  	%r1847, %r1825, %r1830;
	xor.b32  	%r1848, %r1846, %r1830;
	and.b32  	%r1849, %r1830, %r1808;
	xor.b32  	%r1850, %r1817, %r1849;
	not.b32 	%r1851, %r1850;
	xor.b32  	%r1852, %r1847, %r1849;
	and.b32  	%r1853, %r1848, %r1847;
	xor.b32  	%r1854, %r1853, %r1851;
	or.b32  	%r1855, %r1852, %r1851;
	xor.b32  	%r1856, %r1855, %r1808;
	xor.b32  	%r1857, %r1852, %r1854;
	and.b32  	%r1858, %r1854, %r1855;
	xor.b32  	%r1859, %r1848, %r1855;
	xor.b32  	%r1860, %r1857, %r1841;
	shf.l.wrap.b32 	%r1861, %r1841, %r1841, 2;
	xor.b32  	%r1862, %r1860, %r1861;
	shf.l.wrap.b32 	%r1863, %r1860, %r1860, 14;
	xor.b32  	%r1864, %r1863, %r1862;
	shf.l.wrap.b32 	%r1865, %r1862, %r1862, 10;
	shf.l.wrap.b32 	%r1866, %r1864, %r1864, 1;
	xor.b32  	%r1867, %r1856, %r1845;
	shf.l.wrap.b32 	%r1868, %r1845, %r1845, 2;
	xor.b32  	%r1869, %r1867, %r1868;
	shf.l.wrap.b32 	%r1870, %r1867, %r1867, 14;
	xor.b32  	%r1871, %r1870, %r1869;
	shf.l.wrap.b32 	%r1872, %r1869, %r1869, 10;
	xor.b32  	%r1873, %r1872, %r1871;
	xor.b32  	%r1874, %r1859, %r1843;
	not.b32 	%r1875, %r1874;
	shf.l.wrap.b32 	%r1876, %r1843, %r1843, 2;
	xor.b32  	%r1877, %r1876, %r1875;
	shf.l.wrap.b32 	%r1878, %r1875, %r1875, 14;
	xor.b32  	%r1879, %r1878, %r1877;
	shf.l.wrap.b32 	%r1880, %r1877, %r1877, 10;
	xor.b32  	%r1881, %r1880, %r1879;
	xor.b32  	%r1882, %r1858, %r1842;
	shf.l.wrap.b32 	%r1883, %r1842, %r1842, 2;
	xor.b32  	%r1884, %r1882, %r1883;
	shf.l.wrap.b32 	%r1885, %r1882, %r1882, 14;
	xor.b32  	%r1886, %r1885, %r1884;
	shf.l.wrap.b32 	%r1887, %r1884, %r1884, 10;
	xor.b32  	%r1888, %r1887, %r1886;
	ld.const.u32 	%r1889, [c_CNS+184];
	xor.b32  	%r1890, %r1865, %r1889;
	xor.b32  	%r1891, %r1890, %r1864;
	ld.const.u32 	%r1892, [c_CNS+188];
	xor.b32  	%r1893, %r1866, %r1892;
	shf.l.wrap.b32 	%r1894, %r1886, %r1886, 1;
	shf.l.wrap.b32 	%r1895, %r1879, %r1879, 1;
	shf.l.wrap.b32 	%r1896, %r1871, %r1871, 1;
	shf.l.wrap.b32 	%r1897, %r284, %r284, 3;
	shf.l.wrap.b32 	%r1898, %r285, %r285, 3;
	shf.l.wrap.b32 	%r1899, %r286, %r286, 3;
	shf.l.wrap.b32 	%r1900, %r287, %r287, 3;
	or.b32  	%r1901, %r281, %r280;
	xor.b32  	%r1902, %r282, %r283;
	xor.b32  	%r1903, %r1901, %r283;
	and.b32  	%r1904, %r283, %r280;
	xor.b32  	%r1905, %r281, %r1904;
	not.b32 	%r1906, %r1905;
	xor.b32  	%r1907, %r1902, %r1904;
	and.b32  	%r1908, %r1903, %r1902;
	xor.b32  	%r1909, %r1908, %r1906;
	or.b32  	%r1910, %r1907, %r1906;
	xor.b32  	%r1911, %r1910, %r280;
	xor.b32  	%r1912, %r1907, %r1909;
	and.b32  	%r1913, %r1909, %r1910;
	xor.b32  	%r1914, %r1903, %r1910;
	not.b32 	%r1915, %r1914;
	or.b32  	%r1916, %r1899, %r1898;
	xor.b32  	%r1917, %r1900, %r1897;
	xor.b32  	%r1918, %r1916, %r1897;
	and.b32  	%r1919, %r1897, %r1898;
	xor.b32  	%r1920, %r1899, %r1919;
	not.b32 	%r1921, %r1920;
	xor.b32  	%r1922, %r1917, %r1919;
	and.b32  	%r1923, %r1918, %r1917;
	xor.b32  	%r1924, %r1923, %r1921;
	or.b32  	%r1925, %r1922, %r1921;
	xor.b32  	%r1926, %r1925, %r1898;
	xor.b32  	%r1927, %r1922, %r1924;
	and.b32  	%r1928, %r1924, %r1925;
	xor.b32  	%r1929, %r1918, %r1925;
	xor.b32  	%r1930, %r1927, %r1911;
	shf.l.wrap.b32 	%r1931, %r1911, %r1911, 2;
	xor.b32  	%r1932, %r1930, %r1931;
	shf.l.wrap.b32 	%r1933, %r1930, %r1930, 14;
	xor.b32  	%r1934, %r1933, %r1932;
	shf.l.wrap.b32 	%r1935, %r1932, %r1932, 10;
	shf.l.wrap.b32 	%r1936, %r1934, %r1934, 1;
	xor.b32  	%r1937, %r1926, %r1915;
	shf.l.wrap.b32 	%r1938, %r1915, %r1915, 2;
	xor.b32  	%r1939, %r1937, %r1938;
	shf.l.wrap.b32 	%r1940, %r1937, %r1937, 14;
	xor.b32  	%r1941, %r1940, %r1939;
	shf.l.wrap.b32 	%r1942, %r1939, %r1939, 10;
	xor.b32  	%r1943, %r1942, %r1941;
	shf.l.wrap.b32 	%r1944, %r1941, %r1941, 1;
	xor.b32  	%r1945, %r1929, %r1913;
	not.b32 	%r1946, %r1945;
	shf.l.wrap.b32 	%r1947, %r1913, %r1913, 2;
	xor.b32  	%r1948, %r1947, %r1946;
	shf.l.wrap.b32 	%r1949, %r1946, %r1946, 14;
	xor.b32  	%r1950, %r1949, %r1948;
	shf.l.wrap.b32 	%r1951, %r1948, %r1948, 10;
	xor.b32  	%r1952, %r1951, %r1950;
	shf.l.wrap.b32 	%r1953, %r1950, %r1950, 1;
	xor.b32  	%r1954, %r1928, %r1912;
	shf.l.wrap.b32 	%r1955, %r1912, %r1912, 2;
	xor.b32  	%r1956, %r1954, %r1955;
	shf.l.wrap.b32 	%r1957, %r1954, %r1954, 14;
	xor.b32  	%r1958, %r1957, %r1956;
	shf.l.wrap.b32 	%r1959, %r1956, %r1956, 10;
	xor.b32  	%r1960, %r1959, %r1958;
	shf.l.wrap.b32 	%r1961, %r1958, %r1958, 1;
	ld.const.u32 	%r1962, [c_CNS+192];
	xor.b32  	%r1963, %r1935, %r1962;
	xor.b32  	%r1964, %r1963, %r1934;
	ld.const.u32 	%r1965, [c_CNS+196];
	xor.b32  	%r1966, %r1936, %r1965;
	or.b32  	%r1967, %r1943, %r1964;
	xor.b32  	%r1968, %r1952, %r1960;
	xor.b32  	%r1969, %r1967, %r1960;
	and.b32  	%r1970, %r1960, %r1964;
	xor.b32  	%r1971, %r1943, %r1970;
	not.b32 	%r1972, %r1971;
	xor.b32  	%r1973, %r1968, %r1970;
	and.b32  	%r1974, %r1969, %r1968;
	xor.b32  	%r1975, %r1974, %r1972;
	or.b32  	%r1976, %r1973, %r1972;
	xor.b32  	%r1977, %r1976, %r1964;
	xor.b32  	%r1978, %r1973, %r1975;
	and.b32  	%r1979, %r1975, %r1976;
	xor.b32  	%r1980, %r1969, %r1976;
	not.b32 	%r1981, %r1980;
	or.b32  	%r1982, %r1953, %r1944;
	xor.b32  	%r1983, %r1961, %r1966;
	xor.b32  	%r1984, %r1982, %r1966;
	and.b32  	%r1985, %r1966, %r1944;
	xor.b32  	%r1986, %r1953, %r1985;
	not.b32 	%r1987, %r1986;
	xor.b32  	%r1988, %r1983, %r1985;
	and.b32  	%r1989, %r1984, %r1983;
	xor.b32  	%r1990, %r1989, %r1987;
	or.b32  	%r1991, %r1988, %r1987;
	xor.b32  	%r1992, %r1991, %r1944;
	xor.b32  	%r1993, %r1988, %r1990;
	and.b32  	%r1994, %r1990, %r1991;
	xor.b32  	%r1995, %r1984, %r1991;
	xor.b32  	%r1996, %r1993, %r1977;
	shf.l.wrap.b32 	%r1997, %r1977, %r1977, 2;
	xor.b32  	%r1998, %r1996, %r1997;
	shf.l.wrap.b32 	%r1999, %r1996, %r1996, 14;
	xor.b32  	%r2000, %r1999, %r1998;
	shf.l.wrap.b32 	%r2001, %r1998, %r1998, 10;
	shf.l.wrap.b32 	%r2002, %r2000, %r2000, 1;
	xor.b32  	%r2003, %r1992, %r1981;
	shf.l.wrap.b32 	%r2004, %r1981, %r1981, 2;
	xor.b32  	%r2005, %r2003, %r2004;
	shf.l.wrap.b32 	%r2006, %r2003, %r2003, 14;
	xor.b32  	%r2007, %r2006, %r2005;
	shf.l.wrap.b32 	%r2008, %r2005, %r2005, 10;
	xor.b32  	%r2009, %r2008, %r2007;
	shf.l.wrap.b32 	%r2010, %r2007, %r2007, 1;
	xor.b32  	%r2011, %r1995, %r1979;
	not.b32 	%r2012, %r2011;
	shf.l.wrap.b32 	%r2013, %r1979, %r1979, 2;
	xor.b32  	%r2014, %r2013, %r2012;
	shf.l.wrap.b32 	%r2015, %r2012, %r2012, 14;
	xor.b32  	%r2016, %r2015, %r2014;
	shf.l.wrap.b32 	%r2017, %r2014, %r2014, 10;
	xor.b32  	%r2018, %r2017, %r2016;
	shf.l.wrap.b32 	%r2019, %r2016, %r2016, 1;
	xor.b32  	%r2020, %r1994, %r1978;
	shf.l.wrap.b32 	%r2021, %r1978, %r1978, 2;
	xor.b32  	%r2022, %r2020, %r2021;
	shf.l.wrap.b32 	%r2023, %r2020, %r2020, 14;
	xor.b32  	%r2024, %r2023, %r2022;
	shf.l.wrap.b32 	%r2025, %r2022, %r2022, 10;
	xor.b32  	%r2026, %r2025, %r2024;
	shf.l.wrap.b32 	%r2027, %r2024, %r2024, 1;
	ld.const.u32 	%r2028, [c_CNS+200];
	xor.b32  	%r2029, %r2001, %r2028;
	xor.b32  	%r2030, %r2029, %r2000;
	ld.const.u32 	%r2031, [c_CNS+204];
	xor.b32  	%r2032, %r2002, %r2031;
	or.b32  	%r2033, %r2009, %r2030;
	xor.b32  	%r2034, %r2018, %r2026;
	xor.b32  	%r2035, %r2033, %r2026;
	and.b32  	%r2036, %r2026, %r2030;
	xor.b32  	%r2037, %r2009, %r2036;
	not.b32 	%r2038, %r2037;
	xor.b32  	%r2039, %r2034, %r2036;
	and.b32  	%r2040, %r2035, %r2034;
	xor.b32  	%r2041, %r2040, %r2038;
	or.b32  	%r2042, %r2039, %r2038;
	xor.b32  	%r2043, %r2042, %r2030;
	xor.b32  	%r2044, %r2039, %r2041;
	and.b32  	%r2045, %r2041, %r2042;
	xor.b32  	%r2046, %r2035, %r2042;
	not.b32 	%r2047, %r2046;
	or.b32  	%r2048, %r2019, %r2010;
	xor.b32  	%r2049, %r2027, %r2032;
	xor.b32  	%r2050, %r2048, %r2032;
	and.b32  	%r2051, %r2032, %r2010;
	xor.b32  	%r2052, %r2019, %r2051;
	not.b32 	%r2053, %r2052;
	xor.b32  	%r2054, %r2049, %r2051;
	and.b32  	%r2055, %r2050, %r2049;
	xor.b32  	%r2056, %r2055, %r2053;
	or.b32  	%r2057, %r2054, %r2053;
	xor.b32  	%r2058, %r2057, %r2010;
	xor.b32  	%r2059, %r2054, %r2056;
	and.b32  	%r2060, %r2056, %r2057;
	xor.b32  	%r2061, %r2050, %r2057;
	xor.b32  	%r2062, %r2059, %r2043;
	shf.l.wrap.b32 	%r2063, %r2043, %r2043, 2;
	xor.b32  	%r2064, %r2062, %r2063;
	shf.l.wrap.b32 	%r2065, %r2062, %r2062, 14;
	xor.b32  	%r2066, %r2065, %r2064;
	shf.l.wrap.b32 	%r2067, %r2064, %r2064, 10;
	shf.l.wrap.b32 	%r2068, %r2066, %r2066, 1;
	xor.b32  	%r2069, %r2058, %r2047;
	shf.l.wrap.b32 	%r2070, %r2047, %r2047, 2;
	xor.b32  	%r2071, %r2069, %r2070;
	shf.l.wrap.b32 	%r2072, %r2069, %r2069, 14;
	xor.b32  	%r2073, %r2072, %r2071;
	shf.l.wrap.b32 	%r2074, %r2071, %r2071, 10;
	xor.b32  	%r2075, %r2074, %r2073;
	shf.l.wrap.b32 	%r2076, %r2073, %r2073, 1;
	xor.b32  	%r2077, %r2061, %r2045;
	not.b32 	%r2078, %r2077;
	shf.l.wrap.b32 	%r2079, %r2045, %r2045, 2;
	xor.b32  	%r2080, %r2079, %r2078;
	shf.l.wrap.b32 	%r2081, %r2078, %r2078, 14;
	xor.b32  	%r2082, %r2081, %r2080;
	shf.l.wrap.b32 	%r2083, %r2080, %r2080, 10;
	xor.b32  	%r2084, %r2083, %r2082;
	shf.l.wrap.b32 	%r2085, %r2082, %r2082, 1;
	xor.b32  	%r2086, %r2060, %r2044;
	shf.l.wrap.b32 	%r2087, %r2044, %r2044, 2;
	xor.b32  	%r2088, %r2086, %r2087;
	shf.l.wrap.b32 	%r2089, %r2086, %r2086, 14;
	xor.b32  	%r2090, %r2089, %r2088;
	shf.l.wrap.b32 	%r2091, %r2088, %r2088, 10;
	xor.b32  	%r2092, %r2091, %r2090;
	shf.l.wrap.b32 	%r2093, %r2090, %r2090, 1;
	ld.const.u32 	%r2094, [c_CNS+208];
	xor.b32  	%r2095, %r2067, %r2094;
	xor.b32  	%r2096, %r2095, %r2066;
	ld.const.u32 	%r2097, [c_CNS+212];
	xor.b32  	%r2098, %r2068, %r2097;
	or.b32  	%r2099, %r2075, %r2096;
	xor.b32  	%r2100, %r2084, %r2092;
	xor.b32  	%r2101, %r2099, %r2092;
	and.b32  	%r2102, %r2092, %r2096;
	xor.b32  	%r2103, %r2075, %r2102;
	not.b32 	%r2104, %r2103;
	xor.b32  	%r2105, %r2100, %r2102;
	and.b32  	%r2106, %r2101, %r2100;
	xor.b32  	%r2107, %r2106, %r2104;
	or.b32  	%r2108, %r2105, %r2104;
	xor.b32  	%r2109, %r2108, %r2096;
	xor.b32  	%r2110, %r2105, %r2107;
	and.b32  	%r2111, %r2107, %r2108;
	xor.b32  	%r2112, %r2101, %r2108;
	not.b32 	%r2113, %r2112;
	or.b32  	%r2114, %r2085, %r2076;
	xor.b32  	%r2115, %r2093, %r2098;
	xor.b32  	%r2116, %r2114, %r2098;
	and.b32  	%r2117, %r2098, %r2076;
	xor.b32  	%r2118, %r2085, %r2117;
	not.b32 	%r2119, %r2118;
	xor.b32  	%r2120, %r2115, %r2117;
	and.b32  	%r2121, %r2116, %r2115;
	xor.b32  	%r2122, %r2121, %r2119;
	or.b32  	%r2123, %r2120, %r2119;
	xor.b32  	%r2124, %r2123, %r2076;
	xor.b32  	%r2125, %r2120, %r2122;
	and.b32  	%r2126, %r2122, %r2123;
	xor.b32  	%r2127, %r2116, %r2123;
	xor.b32  	%r2128, %r2125, %r2109;
	shf.l.wrap.b32 	%r2129, %r2109, %r2109, 2;
	xor.b32  	%r2130, %r2128, %r2129;
	shf.l.wrap.b32 	%r2131, %r2128, %r2128, 14;
	xor.b32  	%r2132, %r2131, %r2130;
	shf.l.wrap.b32 	%r2133, %r2130, %r2130, 10;
	shf.l.wrap.b32 	%r2134, %r2132, %r2132, 1;
	xor.b32  	%r2135, %r2124, %r2113;
	shf.l.wrap.b32 	%r2136, %r2113, %r2113, 2;
	xor.b32  	%r2137, %r2135, %r2136;
	shf.l.wrap.b32 	%r2138, %r2135, %r2135, 14;
	xor.b32  	%r2139, %r2138, %r2137;
	shf.l.wrap.b32 	%r2140, %r2137, %r2137, 10;
	xor.b32  	%r2141, %r2140, %r2139;
	shf.l.wrap.b32 	%r2142, %r2139, %r2139, 1;
	xor.b32  	%r2143, %r2127, %r2111;
	not.b32 	%r2144, %r2143;
	shf.l.wrap.b32 	%r2145, %r2111, %r2111, 2;
	xor.b32  	%r2146, %r2145, %r2144;
	shf.l.wrap.b32 	%r2147, %r2144, %r2144, 14;
	xor.b32  	%r2148, %r2147, %r2146;
	shf.l.wrap.b32 	%r2149, %r2146, %r2146, 10;
	xor.b32  	%r2150, %r2149, %r2148;
	shf.l.wrap.b32 	%r2151, %r2148, %r2148, 1;
	xor.b32  	%r2152, %r2126, %r2110;
	shf.l.wrap.b32 	%r2153, %r2110, %r2110, 2;
	xor.b32  	%r2154, %r2152, %r2153;
	shf.l.wrap.b32 	%r2155, %r2152, %r2152, 14;
	xor.b32  	%r2156, %r2155, %r2154;
	shf.l.wrap.b32 	%r2157, %r2154, %r2154, 10;
	xor.b32  	%r2158, %r2157, %r2156;
	shf.l.wrap.b32 	%r2159, %r2156, %r2156, 1;
	ld.const.u32 	%r2160, [c_CNS+216];
	xor.b32  	%r2161, %r2133, %r2160;
	xor.b32  	%r2162, %r2161, %r2132;
	ld.const.u32 	%r2163, [c_CNS+220];
	xor.b32  	%r2164, %r2134, %r2163;
	or.b32  	%r2165, %r2141, %r2162;
	xor.b32  	%r2166, %r2150, %r2158;
	xor.b32  	%r2167, %r2165, %r2158;
	and.b32  	%r2168, %r2158, %r2162;
	xor.b32  	%r2169, %r2141, %r2168;
	not.b32 	%r2170, %r2169;
	xor.b32  	%r2171, %r2166, %r2168;
	and.b32  	%r2172, %r2167, %r2166;
	xor.b32  	%r2173, %r2172, %r2170;
	or.b32  	%r2174, %r2171, %r2170;
	xor.b32  	%r2175, %r2174, %r2162;
	xor.b32  	%r2176, %r2171, %r2173;
	and.b32  	%r2177, %r2173, %r2174;
	xor.b32  	%r2178, %r2167, %r2174;
	not.b32 	%r2179, %r2178;
	or.b32  	%r2180, %r2151, %r2142;
	xor.b32  	%r2181, %r2159, %r2164;
	xor.b32  	%r2182, %r2180, %r2164;
	and.b32  	%r2183, %r2164, %r2142;
	xor.b32  	%r2184, %r2151, %r2183;
	not.b32 	%r2185, %r2184;
	xor.b32  	%r2186, %r2181, %r2183;
	and.b32  	%r2187, %r2182, %r2181;
	xor.b32  	%r2188, %r2187, %r2185;
	or.b32  	%r2189, %r2186, %r2185;
	xor.b32  	%r2190, %r2189, %r2142;
	xor.b32  	%r2191, %r2186, %r2188;
	and.b32  	%r2192, %r2188, %r2189;
	xor.b32  	%r2193, %r2182, %r2189;
	xor.b32  	%r2194, %r2191, %r2175;
	shf.l.wrap.b32 	%r2195, %r2175, %r2175, 2;
	xor.b32  	%r2196, %r2194, %r2195;
	shf.l.wrap.b32 	%r2197, %r2194, %r2194, 14;
	xor.b32  	%r2198, %r2197, %r2196;
	shf.l.wrap.b32 	%r2199, %r2196, %r2196, 10;
	shf.l.wrap.b32 	%r2200, %r2198, %r2198, 1;
	xor.b32  	%r2201, %r2190, %r2179;
	shf.l.wrap.b32 	%r2202, %r2179, %r2179, 2;
	xor.b32  	%r2203, %r2201, %r2202;
	shf.l.wrap.b32 	%r2204, %r2201, %r2201, 14;
	xor.b32  	%r2205, %r2204, %r2203;
	shf.l.wrap.b32 	%r2206, %r2203, %r2203, 10;
	xor.b32  	%r2207, %r2206, %r2205;
	shf.l.wrap.b32 	%r2208, %r2205, %r2205, 1;
	xor.b32  	%r2209, %r2193, %r2177;
	not.b32 	%r2210, %r2209;
	shf.l.wrap.b32 	%r2211, %r2177, %r2177, 2;
	xor.b32  	%r2212, %r2211, %r2210;
	shf.l.wrap.b32 	%r2213, %r2210, %r2210, 14;
	xor.b32  	%r2214, %r2213, %r2212;
	shf.l.wrap.b32 	%r2215, %r2212, %r2212, 10;
	xor.b32  	%r2216, %r2215, %r2214;
	shf.l.wrap.b32 	%r2217, %r2214, %r2214, 1;
	xor.b32  	%r2218, %r2192, %r2176;
	shf.l.wrap.b32 	%r2219, %r2176, %r2176, 2;
	xor.b32  	%r2220, %r2218, %r2219;
	shf.l.wrap.b32 	%r2221, %r2218, %r2218, 14;
	xor.b32  	%r2222, %r2221, %r2220;
	shf.l.wrap.b32 	%r2223, %r2220, %r2220, 10;
	xor.b32  	%r2224, %r2223, %r2222;
	shf.l.wrap.b32 	%r2225, %r2222, %r2222, 1;
	ld.const.u32 	%r2226, [c_CNS+224];
	xor.b32  	%r2227, %r2199, %r2226;
	xor.b32  	%r2228, %r2227, %r2198;
	ld.const.u32 	%r2229, [c_CNS+228];
	xor.b32  	%r2230, %r2200, %r2229;
	or.b32  	%r2231, %r2207, %r2228;
	xor.b32  	%r2232, %r2216, %r2224;
	xor.b32  	%r2233, %r2231, %r2224;
	and.b32  	%r2234, %r2224, %r2228;
	xor.b32  	%r2235, %r2207, %r2234;
	not.b32 	%r2236, %r2235;
	xor.b32  	%r2237, %r2232, %r2234;
	and.b32  	%r2238, %r2233, %r2232;
	xor.b32  	%r2239, %r2238, %r2236;
	or.b32  	%r2240, %r2237, %r2236;
	xor.b32  	%r2241, %r2240, %r2228;
	xor.b32  	%r2242, %r2237, %r2239;
	and.b32  	%r2243, %r2239, %r2240;
	xor.b32  	%r2244, %r2233, %r2240;
	not.b32 	%r2245, %r2244;
	or.b32  	%r2246, %r2217, %r2208;
	xor.b32  	%r2247, %r2225, %r2230;
	xor.b32  	%r2248, %r2246, %r2230;
	and.b32  	%r2249, %r2230, %r2208;
	xor.b32  	%r2250, %r2217, %r2249;
	not.b32 	%r2251, %r2250;
	xor.b32  	%r2252, %r2247, %r2249;
	and.b32  	%r2253, %r2248, %r2247;
	xor.b32  	%r2254, %r2253, %r2251;
	or.b32  	%r2255, %r2252, %r2251;
	xor.b32  	%r2256, %r2255, %r2208;
	xor.b32  	%r2257, %r2252, %r2254;
	and.b32  	%r2258, %r2254, %r2255;
	xor.b32  	%r2259, %r2248, %r2255;
	xor.b32  	%r2260, %r2257, %r2241;
	shf.l.wrap.b32 	%r2261, %r2241, %r2241, 2;
	xor.b32  	%r2262, %r2260, %r2261;
	shf.l.wrap.b32 	%r2263, %r2260, %r2260, 14;
	xor.b32  	%r2264, %r2263, %r2262;
	shf.l.wrap.b32 	%r2265, %r2262, %r2262, 10;
	shf.l.wrap.b32 	%r2266, %r2264, %r2264, 1;
	xor.b32  	%r2267, %r2256, %r2245;
	shf.l.wrap.b32 	%r2268, %r2245, %r2245, 2;
	xor.b32  	%r2269, %r2267, %r2268;
	shf.l.wrap.b32 	%r2270, %r2267, %r2267, 14;
	xor.b32  	%r2271, %r2270, %r2269;
	shf.l.wrap.b32 	%r2272, %r2269, %r2269, 10;
	xor.b32  	%r2273, %r2272, %r2271;
	shf.l.wrap.b32 	%r2274, %r2271, %r2271, 1;
	xor.b32  	%r2275, %r2259, %r2243;
	not.b32 	%r2276, %r2275;
	shf.l.wrap.b32 	%r2277, %r2243, %r2243, 2;
	xor.b32  	%r2278, %r2277, %r2276;
	shf.l.wrap.b32 	%r2279, %r2276, %r2276, 14;
	xor.b32  	%r2280, %r2279, %r2278;
	shf.l.wrap.b32 	%r2281, %r2278, %r2278, 10;
	xor.b32  	%r2282, %r2281, %r2280;
	shf.l.wrap.b32 	%r2283, %r2280, %r2280, 1;
	xor.b32  	%r2284, %r2258, %r2242;
	shf.l.wrap.b32 	%r2285, %r2242, %r2242, 2;
	xor.b32  	%r2286, %r2284, %r2285;
	shf.l.wrap.b32 	%r2287, %r2284, %r2284, 14;
	xor.b32  	%r2288, %r2287, %r2286;
	shf.l.wrap.b32 	%r2289, %r2286, %r2286, 10;
	xor.b32  	%r2290, %r2289, %r2288;
	shf.l.wrap.b32 	%r2291, %r2288, %r2288, 1;
	ld.const.u32 	%r2292, [c_CNS+232];
	xor.b32  	%r2293, %r2265, %r2292;
	xor.b32  	%r2294, %r2293, %r2264;
	ld.const.u32 	%r2295, [c_CNS+236];
	xor.b32  	%r2296, %r2266, %r2295;
	or.b32  	%r2297, %r2273, %r2294;
	xor.b32  	%r2298, %r2282, %r2290;
	xor.b32  	%r2299, %r2297, %r2290;
	and.b32  	%r2300, %r2290, %r2294;
	xor.b32  	%r2301, %r2273, %r2300;
	not.b32 	%r2302, %r2301;
	xor.b32  	%r2303, %r2298, %r2300;
	and.b32  	%r2304, %r2299, %r2298;
	xor.b32  	%r2305, %r2304, %r2302;
	or.b32  	%r2306, %r2303, %r2302;
	xor.b32  	%r2307, %r2306, %r2294;
	xor.b32  	%r2308, %r2303, %r2305;
	and.b32  	%r2309, %r2305, %r2306;
	xor.b32  	%r2310, %r2299, %r2306;
	not.b32 	%r2311, %r2310;
	or.b32  	%r2312, %r2283, %r2274;
	xor.b32  	%r2313, %r2291, %r2296;
	xor.b32  	%r2314, %r2312, %r2296;
	and.b32  	%r2315, %r2296, %r2274;
	xor.b32  	%r2316, %r2283, %r2315;
	not.b32 	%r2317, %r2316;
	xor.b32  	%r2318, %r2313, %r2315;
	and.b32  	%r2319, %r2314, %r2313;
	xor.b32  	%r2320, %r2319, %r2317;
	or.b32  	%r2321, %r2318, %r2317;
	xor.b32  	%r2322, %r2321, %r2274;
	xor.b32  	%r2323, %r2318, %r2320;
	and.b32  	%r2324, %r2320, %r2321;
	xor.b32  	%r2325, %r2314, %r2321;
	xor.b32  	%r2326, %r2323, %r2307;
	shf.l.wrap.b32 	%r2327, %r2307, %r2307, 2;
	xor.b32  	%r2328, %r2326, %r2327;
	shf.l.wrap.b32 	%r2329, %r2326, %r2326, 14;
	xor.b32  	%r2330, %r2329, %r2328;
	shf.l.wrap.b32 	%r2331, %r2328, %r2328, 10;
	shf.l.wrap.b32 	%r2332, %r2330, %r2330, 1;
	xor.b32  	%r2333, %r2322, %r2311;
	shf.l.wrap.b32 	%r2334, %r2311, %r2311, 2;
	xor.b32  	%r2335, %r2333, %r2334;
	shf.l.wrap.b32 	%r2336, %r2333, %r2333, 14;
	xor.b32  	%r2337, %r2336, %r2335;
	shf.l.wrap.b32 	%r2338, %r2335, %r2335, 10;
	xor.b32  	%r2339, %r2338, %r2337;
	shf.l.wrap.b32 	%r2340, %r2337, %r2337, 1;
	xor.b32  	%r2341, %r2325, %r2309;
	not.b32 	%r2342, %r2341;
	shf.l.wrap.b32 	%r2343, %r2309, %r2309, 2;
	xor.b32  	%r2344, %r2343, %r2342;
	shf.l.wrap.b32 	%r2345, %r2342, %r2342, 14;
	xor.b32  	%r2346, %r2345, %r2344;
	shf.l.wrap.b32 	%r2347, %r2344, %r2344, 10;
	xor.b32  	%r2348, %r2347, %r2346;
	shf.l.wrap.b32 	%r2349, %r2346, %r2346, 1;
	xor.b32  	%r2350, %r2324, %r2308;
	shf.l.wrap.b32 	%r2351, %r2308, %r2308, 2;
	xor.b32  	%r2352, %r2350, %r2351;
	shf.l.wrap.b32 	%r2353, %r2350, %r2350, 14;
	xor.b32  	%r2354, %r2353, %r2352;
	shf.l.wrap.b32 	%r2355, %r2352, %r2352, 10;
	xor.b32  	%r2356, %r2355, %r2354;
	shf.l.wrap.b32 	%r2357, %r2354, %r2354, 1;
	ld.const.u32 	%r2358, [c_CNS+240];
	xor.b32  	%r2359, %r2331, %r2358;
	xor.b32  	%r2360, %r2359, %r2330;
	ld.const.u32 	%r2361, [c_CNS+244];
	xor.b32  	%r2362, %r2332, %r2361;
	or.b32  	%r2363, %r2339, %r2360;
	xor.b32  	%r2364, %r2348, %r2356;
	xor.b32  	%r2365, %r2363, %r2356;
	and.b32  	%r2366, %r2356, %r2360;
	xor.b32  	%r2367, %r2339, %r2366;
	not.b32 	%r2368, %r2367;
	xor.b32  	%r2369, %r2364, %r2366;
	and.b32  	%r2370, %r2365, %r2364;
	xor.b32  	%r2371, %r2370, %r2368;
	or.b32  	%r2372, %r2369, %r2368;
	xor.b32  	%r2373, %r2372, %r2360;
	xor.b32  	%r2374, %r2369, %r2371;
	and.b32  	%r2375, %r2371, %r2372;
	xor.b32  	%r2376, %r2365, %r2372;
	not.b32 	%r2377, %r2376;
	or.b32  	%r2378, %r2349, %r2340;
	xor.b32  	%r2379, %r2357, %r2362;
	xor.b32  	%r2380, %r2378, %r2362;
	and.b32  	%r2381, %r2362, %r2340;
	xor.b32  	%r2382, %r2349, %r2381;
	not.b32 	%r2383, %r2382;
	xor.b32  	%r2384, %r2379, %r2381;
	and.b32  	%r2385, %r2380, %r2379;
	xor.b32  	%r2386, %r2385, %r2383;
	or.b32  	%r2387, %r2384, %r2383;
	xor.b32  	%r2388, %r2387, %r2340;
	xor.b32  	%r2389, %r2384, %r2386;
	and.b32  	%r2390, %r2386, %r2387;
	xor.b32  	%r2391, %r2380, %r2387;
	xor.b32  	%r2392, %r2389, %r2373;
	shf.l.wrap.b32 	%r2393, %r2373, %r2373, 2;
	xor.b32  	%r2394, %r2392, %r2393;
	shf.l.wrap.b32 	%r2395, %r2392, %r2392, 14;
	xor.b32  	%r2396, %r2395, %r2394;
	shf.l.wrap.b32 	%r2397, %r2394, %r2394, 10;
	shf.l.wrap.b32 	%r2398, %r2396, %r2396, 1;
	xor.b32  	%r2399, %r2388, %r2377;
	shf.l.wrap.b32 	%r2400, %r2377, %r2377, 2;
	xor.b32  	%r2401, %r2399, %r2400;
	shf.l.wrap.b32 	%r2402, %r2399, %r2399, 14;
	xor.b32  	%r2403, %r2402, %r2401;
	shf.l.wrap.b32 	%r2404, %r2401, %r2401, 10;
	xor.b32  	%r2405, %r2404, %r2403;
	xor.b32  	%r2406, %r2391, %r2375;
	not.b32 	%r2407, %r2406;
	shf.l.wrap.b32 	%r2408, %r2375, %r2375, 2;
	xor.b32  	%r2409, %r2408, %r2407;
	shf.l.wrap.b32 	%r2410, %r2407, %r2407, 14;
	xor.b32  	%r2411, %r2410, %r2409;
	shf.l.wrap.b32 	%r2412, %r2409, %r2409, 10;
	xor.b32  	%r2413, %r2412, %r2411;
	xor.b32  	%r2414, %r2390, %r2374;
	shf.l.wrap.b32 	%r2415, %r2374, %r2374, 2;
	xor.b32  	%r2416, %r2414, %r2415;
	shf.l.wrap.b32 	%r2417, %r2414, %r2414, 14;
	xor.b32  	%r2418, %r2417, %r2416;
	shf.l.wrap.b32 	%r2419, %r2416, %r2416, 10;
	xor.b32  	%r2420, %r2419, %r2418;
	ld.const.u32 	%r2421, [c_CNS+248];
	xor.b32  	%r2422, %r2397, %r2421;
	xor.b32  	%r2423, %r2422, %r2396;
	ld.const.u32 	%r2424, [c_CNS+252];
	xor.b32  	%r2425, %r2398, %r2424;
	shf.l.wrap.b32 	%r2426, %r2418, %r2418, 1;
	shf.l.wrap.b32 	%r2427, %r2411, %r2411, 1;
	shf.l.wrap.b32 	%r2428, %r2403, %r2403, 1;
	shf.l.wrap.b32 	%r2429, %r301, %r301, 4;
	shf.l.wrap.b32 	%r2430, %r302, %r302, 4;
	shf.l.wrap.b32 	%r2431, %r303, %r303, 4;
	shf.l.wrap.b32 	%r2432, %r304, %r304, 4;
	or.b32  	%r2433, %r294, %r291;
	xor.b32  	%r2434, %r295, %r298;
	xor.b32  	%r2435, %r2433, %r298;
	and.b32  	%r2436, %r298, %r291;
	xor.b32  	%r2437, %r294, %r2436;
	not.b32 	%r2438, %r2437;
	xor.b32  	%r2439, %r2434, %r2436;
	and.b32  	%r2440, %r2435, %r2434;
	xor.b32  	%r2441, %r2440, %r2438;
	or.b32  	%r2442, %r2439, %r2438;
	xor.b32  	%r2443, %r2442, %r291;
	xor.b32  	%r2444, %r2439, %r2441;
	and.b32  	%r2445, %r2441, %r2442;
	xor.b32  	%r2446, %r2435, %r2442;
	not.b32 	%r2447, %r2446;
	or.b32  	%r2448, %r2431, %r2430;
	xor.b32  	%r2449, %r2432, %r2429;
	xor.b32  	%r2450, %r2448, %r2429;
	and.b32  	%r2451, %r2429, %r2430;
	xor.b32  	%r2452, %r2431, %r2451;
	not.b32 	%r2453, %r2452;
	xor.b32  	%r2454, %r2449, %r2451;
	and.b32  	%r2455, %r2450, %r2449;
	xor.b32  	%r2456, %r2455, %r2453;
	or.b32  	%r2457, %r2454, %r2453;
	xor.b32  	%r2458, %r2457, %r2430;
	xor.b32  	%r2459, %r2454, %r2456;
	and.b32  	%r2460, %r2456, %r2457;
	xor.b32  	%r2461, %r2450, %r2457;
	xor.b32  	%r2462, %r2459, %r2443;
	shf.l.wrap.b32 	%r2463, %r2443, %r2443, 2;
	xor.b32  	%r2464, %r2462, %r2463;
	shf.l.wrap.b32 	%r2465, %r2462, %r2462, 14;
	xor.b32  	%r2466, %r2465, %r2464;
	shf.l.wrap.b32 	%r2467, %r2464, %r2464, 10;
	shf.l.wrap.b32 	%r2468, %r2466, %r2466, 1;
	xor.b32  	%r2469, %r2458, %r2447;
	shf.l.wrap.b32 	%r2470, %r2447, %r2447, 2;
	xor.b32  	%r2471, %r2469, %r2470;
	shf.l.wrap.b32 	%r2472, %r2469, %r2469, 14;
	xor.b32  	%r2473, %r2472, %r2471;
	shf.l.wrap.b32 	%r2474, %r2471, %r2471, 10;
	xor.b32  	%r2475, %r2474, %r2473;
	shf.l.wrap.b32 	%r2476, %r2473, %r2473, 1;
	xor.b32  	%r2477, %r2461, %r2445;
	not.b32 	%r2478, %r2477;
	shf.l.wrap.b32 	%r2479, %r2445, %r2445, 2;
	xor.b32  	%r2480, %r2479, %r2478;
	shf.l.wrap.b32 	%r2481, %r2478, %r2478, 14;
	xor.b32  	%r2482, %r2481, %r2480;
	shf.l.wrap.b32 	%r2483, %r2480, %r2480, 10;
	xor.b32  	%r2484, %r2483, %r2482;
	shf.l.wrap.b32 	%r2485, %r2482, %r2482, 1;
	xor.b32  	%r2486, %r2460, %r2444;
	shf.l.wrap.b32 	%r2487, %r2444, %r2444, 2;
	xor.b32  	%r2488, %r2486, %r2487;
	shf.l.wrap.b32 	%r2489, %r2486, %r2486, 14;
	xor.b32  	%r2490, %r2489, %r2488;
	shf.l.wrap.b32 	%r2491, %r2488, %r2488, 10;
	xor.b32  	%r2492, %r2491, %r2490;
	shf.l.wrap.b32 	%r2493, %r2490, %r2490, 1;
	ld.const.u32 	%r2494, [c_CNS+256];
	xor.b32  	%r2495, %r2467, %r2494;
	xor.b32  	%r2496, %r2495, %r2466;
	ld.const.u32 	%r2497, [c_CNS+260];
	xor.b32  	%r2498, %r2468, %r2497;
	or.b32  	%r2499, %r2475, %r2496;
	xor.b32  	%r2500, %r2484, %r2492;
	xor.b32  	%r2501, %r2499, %r2492;
	and.b32  	%r2502, %r2492, %r2496;
	xor.b32  	%r2503, %r2475, %r2502;
	not.b32 	%r2504, %r2503;
	xor.b32  	%r2505, %r2500, %r2502;
	and.b32  	%r2506, %r2501, %r2500;
	xor.b32  	%r2507, %r2506, %r2504;
	or.b32  	%r2508, %r2505, %r2504;
	xor.b32  	%r2509, %r2508, %r2496;
	xor.b32  	%r2510, %r2505, %r2507;
	and.b32  	%r2511, %r2507, %r2508;
	xor.b32  	%r2512, %r2501, %r2508;
	not.b32 	%r2513, %r2512;
	or.b32  	%r2514, %r2485, %r2476;
	xor.b32  	%r2515, %r2493, %r2498;
	xor.b32  	%r2516, %r2514, %r2498;
	and.b32  	%r2517, %r2498, %r2476;
	xor.b32  	%r2518, %r2485, %r2517;
	not.b32 	%r2519, %r2518;
	xor.b32  	%r2520, %r2515, %r2517;
	and.b32  	%r2521, %r2516, %r2515;
	xor.b32  	%r2522, %r2521, %r2519;
	or.b32  	%r2523, %r2520, %r2519;
	xor.b32  	%r2524, %r2523, %r2476;
	xor.b32  	%r2525, %r2520, %r2522;
	and.b32  	%r2526, %r2522, %r2523;
	xor.b32  	%r2527, %r2516, %r2523;
	xor.b32  	%r2528, %r2525, %r2509;
	shf.l.wrap.b32 	%r2529, %r2509, %r2509, 2;
	xor.b32  	%r2530, %r2528, %r2529;
	shf.l.wrap.b32 	%r2531, %r2528, %r2528, 14;
	xor.b32  	%r2532, %r2531, %r2530;
	shf.l.wrap.b32 	%r2533, %r2530, %r2530, 10;
	shf.l.wrap.b32 	%r2534, %r2532, %r2532, 1;
	xor.b32  	%r2535, %r2524, %r2513;
	shf.l.wrap.b32 	%r2536, %r2513, %r2513, 2;
	xor.b32  	%r2537, %r2535, %r2536;
	shf.l.wrap.b32 	%r2538, %r2535, %r2535, 14;
	xor.b32  	%r2539, %r2538, %r2537;
	shf.l.wrap.b32 	%r2540, %r2537, %r2537, 10;
	xor.b32  	%r2541, %r2540, %r2539;
	shf.l.wrap.b32 	%r2542, %r2539, %r2539, 1;
	xor.b32  	%r2543, %r2527, %r2511;
	not.b32 	%r2544, %r2543;
	shf.l.wrap.b32 	%r2545, %r2511, %r2511, 2;
	xor.b32  	%r2546, %r2545, %r2544;
	shf.l.wrap.b32 	%r2547, %r2544, %r2544, 14;
	xor.b32  	%r2548, %r2547, %r2546;
	shf.l.wrap.b32 	%r2549, %r2546, %r2546, 10;
	xor.b32  	%r2550, %r2549, %r2548;
	shf.l.wrap.b32 	%r2551, %r2548, %r2548, 1;
	xor.b32  	%r2552, %r2526, %r2510;
	shf.l.wrap.b32 	%r2553, %r2510, %r2510, 2;
	xor.b32  	%r2554, %r2552, %r2553;
	shf.l.wrap.b32 	%r2555, %r2552, %r2552, 14;
	xor.b32  	%r2556, %r2555, %r2554;
	shf.l.wrap.b32 	%r2557, %r2554, %r2554, 10;
	xor.b32  	%r2558, %r2557, %r2556;
	shf.l.wrap.b32 	%r2559, %r2556, %r2556, 1;
	ld.const.u32 	%r2560, [c_CNS+264];
	xor.b32  	%r2561, %r2533, %r2560;
	xor.b32  	%r2562, %r2561, %r2532;
	ld.const.u32 	%r2563, [c_CNS+268];
	xor.b32  	%r2564, %r2534, %r2563;
	or.b32  	%r2565, %r2541, %r2562;
	xor.b32  	%r2566, %r2550, %r2558;
	xor.b32  	%r2567, %r2565, %r2558;
	and.b32  	%r2568, %r2558, %r2562;
	xor.b32  	%r2569, %r2541, %r2568;
	not.b32 	%r2570, %r2569;
	xor.b32  	%r2571, %r2566, %r2568;
	and.b32  	%r2572, %r2567, %r2566;
	xor.b32  	%r2573, %r2572, %r2570;
	or.b32  	%r2574, %r2571, %r2570;
	xor.b32  	%r2575, %r2574, %r2562;
	xor.b32  	%r2576, %r2571, %r2573;
	and.b32  	%r2577, %r2573, %r2574;
	xor.b32  	%r2578, %r2567, %r2574;
	not.b32 	%r2579, %r2578;
	or.b32  	%r2580, %r2551, %r2542;
	xor.b32  	%r2581, %r2559, %r2564;
	xor.b32  	%r2582, %r2580, %r2564;
	and.b32  	%r2583, %r2564, %r2542;
	xor.b32  	%r2584, %r2551, %r2583;
	not.b32 	%r2585, %r2584;
	xor.b32  	%r2586, %r2581, %r2583;
	and.b32  	%r2587, %r2582, %r2581;
	xor.b32  	%r2588, %r2587, %r2585;
	or.b32  	%r2589, %r2586, %r2585;
	xor.b32  	%r2590, %r2589, %r2542;
	xor.b32  	%r2591, %r2586, %r2588;
	and.b32  	%r2592, %r2588, %r2589;
	xor.b32  	%r2593, %r2582, %r2589;
	xor.b32  	%r2594, %r2591, %r2575;
	shf.l.wrap.b32 	%r2595, %r2575, %r2575, 2;
	xor.b32  	%r2596, %r2594, %r2595;
	shf.l.wrap.b32 	%r2597, %r2594, %r2594, 14;
	xor.b32  	%r2598, %r2597, %r2596;
	shf.l.wrap.b32 	%r2599, %r2596, %r2596, 10;
	shf.l.wrap.b32 	%r2600, %r2598, %r2598, 1;
	xor.b32  	%r2601, %r2590, %r2579;
	shf.l.wrap.b32 	%r2602, %r2579, %r2579, 2;
	xor.b32  	%r2603, %r2601, %r2602;
	shf.l.wrap.b32 	%r2604, %r2601, %r2601, 14;
	xor.b32  	%r2605, %r2604, %r2603;
	shf.l.wrap.b32 	%r2606, %r2603, %r2603, 10;
	xor.b32  	%r2607, %r2606, %r2605;
	shf.l.wrap.b32 	%r2608, %r2605, %r2605, 1;
	xor.b32  	%r2609, %r2593, %r2577;
	not.b32 	%r2610, %r2609;
	shf.l.wrap.b32 	%r2611, %r2577, %r2577, 2;
	xor.b32  	%r2612, %r2611, %r2610;
	shf.l.wrap.b32 	%r2613, %r2610, %r2610, 14;
	xor.b32  	%r2614, %r2613, %r2612;
	shf.l.wrap.b32 	%r2615, %r2612, %r2612, 10;
	xor.b32  	%r2616, %r2615, %r2614;
	shf.l.wrap.b32 	%r2617, %r2614, %r2614, 1;
	xor.b32  	%r2618, %r2592, %r2576;
	shf.l.wrap.b32 	%r2619, %r2576, %r2576, 2;
	xor.b32  	%r2620, %r2618, %r2619;
	shf.l.wrap.b32 	%r2621, %r2618, %r2618, 14;
	xor.b32  	%r2622, %r2621, %r2620;
	shf.l.wrap.b32 	%r2623, %r2620, %r2620, 10;
	xor.b32  	%r2624, %r2623, %r2622;
	shf.l.wrap.b32 	%r2625, %r2622, %r2622, 1;
	ld.const.u32 	%r2626, [c_CNS+272];
	xor.b32  	%r2627, %r2599, %r2626;
	xor.b32  	%r2628, %r2627, %r2598;
	ld.const.u32 	%r2629, [c_CNS+276];
	xor.b32  	%r2630, %r2600, %r2629;
	or.b32  	%r2631, %r2607, %r2628;
	xor.b32  	%r2632, %r2616, %r2624;
	xor.b32  	%r2633, %r2631, %r2624;
	and.b32  	%r2634, %r2624, %r2628;
	xor.b32  	%r2635, %r2607, %r2634;
	not.b32 	%r2636, %r2635;
	xor.b32  	%r2637, %r2632, %r2634;
	and.b32  	%r2638, %r2633, %r2632;
	xor.b32  	%r2639, %r2638, %r2636;
	or.b32  	%r2640, %r2637, %r2636;
	xor.b32  	%r2641, %r2640, %r2628;
	xor.b32  	%r2642, %r2637, %r2639;
	and.b32  	%r2643, %r2639, %r2640;
	xor.b32  	%r2644, %r2633, %r2640;
	not.b32 	%r2645, %r2644;
	or.b32  	%r2646, %r2617, %r2608;
	xor.b32  	%r2647, %r2625, %r2630;
	xor.b32  	%r2648, %r2646, %r2630;
	and.b32  	%r2649, %r2630, %r2608;
	xor.b32  	%r2650, %r2617, %r2649;
	not.b32 	%r2651, %r2650;
	xor.b32  	%r2652, %r2647, %r2649;
	and.b32  	%r2653, %r2648, %r2647;
	xor.b32  	%r2654, %r2653, %r2651;
	or.b32  	%r2655, %r2652, %r2651;
	xor.b32  	%r2656, %r2655, %r2608;
	xor.b32  	%r2657, %r2652, %r2654;
	and.b32  	%r2658, %r2654, %r2655;
	xor.b32  	%r2659, %r2648, %r2655;
	xor.b32  	%r2660, %r2657, %r2641;
	shf.l.wrap.b32 	%r2661, %r2641, %r2641, 2;
	xor.b32  	%r2662, %r2660, %r2661;
	shf.l.wrap.b32 	%r2663, %r2660, %r2660, 14;
	xor.b32  	%r2664, %r2663, %r2662;
	shf.l.wrap.b32 	%r2665, %r2662, %r2662, 10;
	shf.l.wrap.b32 	%r2666, %r2664, %r2664, 1;
	xor.b32  	%r2667, %r2656, %r2645;
	shf.l.wrap.b32 	%r2668, %r2645, %r2645, 2;
	xor.b32  	%r2669, %r2667, %r2668;
	shf.l.wrap.b32 	%r2670, %r2667, %r2667, 14;
	xor.b32  	%r2671, %r2670, %r2669;
	shf.l.wrap.b32 	%r2672, %r2669, %r2669, 10;
	xor.b32  	%r2673, %r2672, %r2671;
	shf.l.wrap.b32 	%r2674, %r2671, %r2671, 1;
	xor.b32  	%r2675, %r2659, %r2643;
	not.b32 	%r2676, %r2675;
	shf.l.wrap.b32 	%r2677, %r2643, %r2643, 2;
	xor.b32  	%r2678, %r2677, %r2676;
	shf.l.wrap.b32 	%r2679, %r2676, %r2676, 14;
	xor.b32  	%r2680, %r2679, %r2678;
	shf.l.wrap.b32 	%r2681, %r2678, %r2678, 10;
	xor.b32  	%r2682, %r2681, %r2680;
	shf.l.wrap.b32 	%r2683, %r2680, %r2680, 1;
	xor.b32  	%r2684, %r2658, %r2642;
	shf.l.wrap.b32 	%r2685, %r2642, %r2642, 2;
	xor.b32  	%r2686, %r2684, %r2685;
	shf.l.wrap.b32 	%r2687, %r2684, %r2684, 14;
	xor.b32  	%r2688, %r2687, %r2686;
	shf.l.wrap.b32 	%r2689, %r2686, %r2686, 10;
	xor.b32  	%r2690, %r2689, %r2688;
	shf.l.wrap.b32 	%r2691, %r2688, %r2688, 1;
	ld.const.u32 	%r2692, [c_CNS+280];
	xor.b32  	%r2693, %r2665, %r2692;
	xor.b32  	%r2694, %r2693, %r2664;
	ld.const.u32 	%r2695, [c_CNS+284];
	xor.b32  	%r2696, %r2666, %r2695;
	or.b32  	%r2697, %r2673, %r2694;
	xor.b32  	%r2698, %r2682, %r2690;
	xor.b32  	%r2699, %r2697, %r2690;
	and.b32  	%r2700, %r2690, %r2694;
	xor.b32  	%r2701, %r2673, %r2700;
	not.b32 	%r2702, %r2701;
	xor.b32  	%r2703, %r2698, %r2700;
	and.b32  	%r2704, %r2699, %r2698;
	xor.b32  	%r2705, %r2704, %r2702;
	or.b32  	%r2706, %r2703, %r2702;
	xor.b32  	%r2707, %r2706, %r2694;
	xor.b32  	%r2708, %r2703, %r2705;
	and.b32  	%r2709, %r2705, %r2706;
	xor.b32  	%r2710, %r2699, %r2706;
	not.b32 	%r2711, %r2710;
	or.b32  	%r2712, %r2683, %r2674;
	xor.b32  	%r2713, %r2691, %r2696;
	xor.b32  	%r2714, %r2712, %r2696;
	and.b32  	%r2715, %r2696, %r2674;
	xor.b32  	%r2716, %r2683, %r2715;
	not.b32 	%r2717, %r2716;
	xor.b32  	%r2718, %r2713, %r2715;
	and.b32  	%r2719, %r2714, %r2713;
	xor.b32  	%r2720, %r2719, %r2717;
	or.b32  	%r2721, %r2718, %r2717;
	xor.b32  	%r2722, %r2721, %r2674;
	xor.b32  	%r2723, %r2718, %r2720;
	and.b32  	%r2724, %r2720, %r2721;
	xor.b32  	%r2725, %r2714, %r2721;
	xor.b32  	%r2726, %r2723, %r2707;
	shf.l.wrap.b32 	%r2727, %r2707, %r2707, 2;
	xor.b32  	%r2728, %r2726, %r2727;
	shf.l.wrap.b32 	%r2729, %r2726, %r2726, 14;
	xor.b32  	%r2730, %r2729, %r2728;
	shf.l.wrap.b32 	%r2731, %r2728, %r2728, 10;
	shf.l.wrap.b32 	%r2732, %r2730, %r2730, 1;
	xor.b32  	%r2733, %r2722, %r2711;
	shf.l.wrap.b32 	%r2734, %r2711, %r2711, 2;
	xor.b32  	%r2735, %r2733, %r2734;
	shf.l.wrap.b32 	%r2736, %r2733, %r2733, 14;
	xor.b32  	%r2737, %r2736, %r2735;
	shf.l.wrap.b32 	%r2738, %r2735, %r2735, 10;
	xor.b32  	%r2739, %r2738, %r2737;
	shf.l.wrap.b32 	%r2740, %r2737, %r2737, 1;
	xor.b32  	%r2741, %r2725, %r2709;
	not.b32 	%r2742, %r2741;
	shf.l.wrap.b32 	%r2743, %r2709, %r2709, 2;
	xor.b32  	%r2744, %r2743, %r2742;
	shf.l.wrap.b32 	%r2745, %r2742, %r2742, 14;
	xor.b32  	%r2746, %r2745, %r2744;
	shf.l.wrap.b32 	%r2747, %r2744, %r2744, 10;
	xor.b32  	%r2748, %r2747, %r2746;
	shf.l.wrap.b32 	%r2749, %r2746, %r2746, 1;
	xor.b32  	%r2750, %r2724, %r2708;
	shf.l.wrap.b32 	%r2751, %r2708, %r2708, 2;
	xor.b32  	%r2752, %r2750, %r2751;
	shf.l.wrap.b32 	%r2753, %r2750, %r2750, 14;
	xor.b32  	%r2754, %r2753, %r2752;
	shf.l.wrap.b32 	%r2755, %r2752, %r2752, 10;
	xor.b32  	%r2756, %r2755, %r2754;
	shf.l.wrap.b32 	%r2757, %r2754, %r2754, 1;
	ld.const.u32 	%r2758, [c_CNS+288];
	xor.b32  	%r2759, %r2731, %r2758;
	xor.b32  	%r2760, %r2759, %r2730;
	ld.const.u32 	%r2761, [c_CNS+292];
	xor.b32  	%r2762, %r2732, %r2761;
	or.b32  	%r2763, %r2739, %r2760;
	xor.b32  	%r2764, %r2748, %r2756;
	xor.b32  	%r2765, %r2763, %r2756;
	and.b32  	%r2766, %r2756, %r2760;
	xor.b32  	%r2767, %r2739, %r2766;
	not.b32 	%r2768, %r2767;
	xor.b32  	%r2769, %r2764, %r2766;
	and.b32  	%r2770, %r2765, %r2764;
	xor.b32  	%r2771, %r2770, %r2768;
	or.b32  	%r2772, %r2769, %r2768;
	xor.b32  	%r2773, %r2772, %r2760;
	xor.b32  	%r2774, %r2769, %r2771;
	and.b32  	%r2775, %r2771, %r2772;
	xor.b32  	%r2776, %r2765, %r2772;
	not.b32 	%r2777, %r2776;
	or.b32  	%r2778, %r2749, %r2740;
	xor.b32  	%r2779, %r2757, %r2762;
	xor.b32  	%r2780, %r2778, %r2762;
	and.b32  	%r2781, %r2762, %r2740;
	xor.b32  	%r2782, %r2749, %r2781;
	not.b32 	%r2783, %r2782;
	xor.b32  	%r2784, %r2779, %r2781;
	and.b32  	%r2785, %r2780, %r2779;
	xor.b32  	%r2786, %r2785, %r2783;
	or.b32  	%r2787, %r2784, %r2783;
	xor.b32  	%r2788, %r2787, %r2740;
	xor.b32  	%r2789, %r2784, %r2786;
	and.b32  	%r2790, %r2786, %r2787;
	xor.b32  	%r2791, %r2780, %r2787;
	xor.b32  	%r2792, %r2789, %r2773;
	shf.l.wrap.b32 	%r2793, %r2773, %r2773, 2;
	xor.b32  	%r2794, %r2792, %r2793;
	shf.l.wrap.b32 	%r2795, %r2792, %r2792, 14;
	xor.b32  	%r2796, %r2795, %r2794;
	shf.l.wrap.b32 	%r2797, %r2794, %r2794, 10;
	shf.l.wrap.b32 	%r2798, %r2796, %r2796, 1;
	xor.b32  	%r2799, %r2788, %r2777;
	shf.l.wrap.b32 	%r2800, %r2777, %r2777, 2;
	xor.b32  	%r2801, %r2799, %r2800;
	shf.l.wrap.b32 	%r2802, %r2799, %r2799, 14;
	xor.b32  	%r2803, %r2802, %r2801;
	shf.l.wrap.b32 	%r2804, %r2801, %r2801, 10;
	xor.b32  	%r2805, %r2804, %r2803;
	shf.l.wrap.b32 	%r2806, %r2803, %r2803, 1;
	xor.b32  	%r2807, %r2791, %r2775;
	not.b32 	%r2808, %r2807;
	shf.l.wrap.b32 	%r2809, %r2775, %r2775, 2;
	xor.b32  	%r2810, %r2809, %r2808;
	shf.l.wrap.b32 	%r2811, %r2808, %r2808, 14;
	xor.b32  	%r2812, %r2811, %r2810;
	shf.l.wrap.b32 	%r2813, %r2810, %r2810, 10;
	xor.b32  	%r2814, %r2813, %r2812;
	shf.l.wrap.b32 	%r2815, %r2812, %r2812, 1;
	xor.b32  	%r2816, %r2790, %r2774;
	shf.l.wrap.b32 	%r2817, %r2774, %r2774, 2;
	xor.b32  	%r2818, %r2816, %r2817;
	shf.l.wrap.b32 	%r2819, %r2816, %r2816, 14;
	xor.b32  	%r2820, %r2819, %r2818;
	shf.l.wrap.b32 	%r2821, %r2818, %r2818, 10;
	xor.b32  	%r2822, %r2821, %r2820;
	shf.l.wrap.b32 	%r2823, %r2820, %r2820, 1;
	ld.const.u32 	%r2824, [c_CNS+296];
	xor.b32  	%r2825, %r2797, %r2824;
	xor.b32  	%r2826, %r2825, %r2796;
	ld.const.u32 	%r2827, [c_CNS+300];
	xor.b32  	%r2828, %r2798, %r2827;
	or.b32  	%r2829, %r2805, %r2826;
	xor.b32  	%r2830, %r2814, %r2822;
	xor.b32  	%r2831, %r2829, %r2822;
	and.b32  	%r2832, %r2822, %r2826;
	xor.b32  	%r2833, %r2805, %r2832;
	not.b32 	%r2834, %r2833;
	xor.b32  	%r2835, %r2830, %r2832;
	and.b32  	%r2836, %r2831, %r2830;
	xor.b32  	%r2837, %r2836, %r2834;
	or.b32  	%r2838, %r2835, %r2834;
	xor.b32  	%r2839, %r2838, %r2826;
	xor.b32  	%r2840, %r2835, %r2837;
	and.b32  	%r2841, %r2837, %r2838;
	xor.b32  	%r2842, %r2831, %r2838;
	not.b32 	%r2843, %r2842;
	or.b32  	%r2844, %r2815, %r2806;
	xor.b32  	%r2845, %r2823, %r2828;
	xor.b32  	%r2846, %r2844, %r2828;
	and.b32  	%r2847, %r2828, %r2806;
	xor.b32  	%r2848, %r2815, %r2847;
	not.b32 	%r2849, %r2848;
	xor.b32  	%r2850, %r2845, %r2847;
	and.b32  	%r2851, %r2846, %r2845;
	xor.b32  	%r2852, %r2851, %r2849;
	or.b32  	%r2853, %r2850, %r2849;
	xor.b32  	%r2854, %r2853, %r2806;
	xor.b32  	%r2855, %r2850, %r2852;
	and.b32  	%r2856, %r2852, %r2853;
	xor.b32  	%r2857, %r2846, %r2853;
	xor.b32  	%r2858, %r2855, %r2839;
	shf.l.wrap.b32 	%r2859, %r2839, %r2839, 2;
	xor.b32  	%r2860, %r2858, %r2859;
	shf.l.wrap.b32 	%r2861, %r2858, %r2858, 14;
	xor.b32  	%r2862, %r2861, %r2860;
	shf.l.wrap.b32 	%r2863, %r2860, %r2860, 10;
	shf.l.wrap.b32 	%r2864, %r2862, %r2862, 1;
	xor.b32  	%r2865, %r2854, %r2843;
	shf.l.wrap.b32 	%r2866, %r2843, %r2843, 2;
	xor.b32  	%r2867, %r2865, %r2866;
	shf.l.wrap.b32 	%r2868, %r2865, %r2865, 14;
	xor.b32  	%r2869, %r2868, %r2867;
	shf.l.wrap.b32 	%r2870, %r2867, %r2867, 10;
	xor.b32  	%r2871, %r2870, %r2869;
	shf.l.wrap.b32 	%r2872, %r2869, %r2869, 1;
	xor.b32  	%r2873, %r2857, %r2841;
	not.b32 	%r2874, %r2873;
	shf.l.wrap.b32 	%r2875, %r2841, %r2841, 2;
	xor.b32  	%r2876, %r2875, %r2874;
	shf.l.wrap.b32 	%r2877, %r2874, %r2874, 14;
	xor.b32  	%r2878, %r2877, %r2876;
	shf.l.wrap.b32 	%r2879, %r2876, %r2876, 10;
	xor.b32  	%r2880, %r2879, %r2878;
	shf.l.wrap.b32 	%r2881, %r2878, %r2878, 1;
	xor.b32  	%r2882, %r2856, %r2840;
	shf.l.wrap.b32 	%r2883, %r2840, %r2840, 2;
	xor.b32  	%r2884, %r2882, %r2883;
	shf.l.wrap.b32 	%r2885, %r2882, %r2882, 14;
	xor.b32  	%r2886, %r2885, %r2884;
	shf.l.wrap.b32 	%r2887, %r2884, %r2884, 10;
	xor.b32  	%r2888, %r2887, %r2886;
	shf.l.wrap.b32 	%r2889, %r2886, %r2886, 1;
	ld.const.u32 	%r2890, [c_CNS+304];
	xor.b32  	%r2891, %r2863, %r2890;
	xor.b32  	%r2892, %r2891, %r2862;
	ld.const.u32 	%r2893, [c_CNS+308];
	xor.b32  	%r2894, %r2864, %r2893;
	or.b32  	%r2895, %r2871, %r2892;
	xor.b32  	%r2896, %r2880, %r2888;
	xor.b32  	%r2897, %r2895, %r2888;
	and.b32  	%r2898, %r2888, %r2892;
	xor.b32  	%r2899, %r2871, %r2898;
	not.b32 	%r2900, %r2899;
	xor.b32  	%r2901, %r2896, %r2898;
	and.b32  	%r2902, %r2897, %r2896;
	xor.b32  	%r2903, %r2902, %r2900;
	or.b32  	%r2904, %r2901, %r2900;
	xor.b32  	%r2905, %r2904, %r2892;
	xor.b32  	%r2906, %r2901, %r2903;
	and.b32  	%r2907, %r2903, %r2904;
	xor.b32  	%r2908, %r2897, %r2904;
	not.b32 	%r2909, %r2908;
	or.b32  	%r2910, %r2881, %r2872;
	xor.b32  	%r2911, %r2889, %r2894;
	xor.b32  	%r2912, %r2910, %r2894;
	and.b32  	%r2913, %r2894, %r2872;
	xor.b32  	%r2914, %r2881, %r2913;
	not.b32 	%r2915, %r2914;
	xor.b32  	%r2916, %r2911, %r2913;
	and.b32  	%r2917, %r2912, %r2911;
	xor.b32  	%r2918, %r2917, %r2915;
	or.b32  	%r2919, %r2916, %r2915;
	xor.b32  	%r2920, %r2919, %r2872;
	xor.b32  	%r2921, %r2916, %r2918;
	and.b32  	%r2922, %r2918, %r2919;
	xor.b32  	%r2923, %r2912, %r2919;
	xor.b32  	%r2924, %r2921, %r2905;
	shf.l.wrap.b32 	%r2925, %r2905, %r2905, 2;
	xor.b32  	%r2926, %r2924, %r2925;
	shf.l.wrap.b32 	%r2927, %r2924, %r2924, 14;
	xor.b32  	%r2928, %r2927, %r2926;
	shf.l.wrap.b32 	%r2929, %r2926, %r2926, 10;
	shf.l.wrap.b32 	%r2930, %r2928, %r2928, 1;
	xor.b32  	%r2931, %r2920, %r2909;
	shf.l.wrap.b32 	%r2932, %r2909, %r2909, 2;
	xor.b32  	%r2933, %r2931, %r2932;
	shf.l.wrap.b32 	%r2934, %r2931, %r2931, 14;
	xor.b32  	%r2935, %r2934, %r2933;
	shf.l.wrap.b32 	%r2936, %r2933, %r2933, 10;
	xor.b32  	%r2937, %r2936, %r2935;
	xor.b32  	%r2938, %r2923, %r2907;
	not.b32 	%r2939, %r2938;
	shf.l.wrap.b32 	%r2940, %r2907, %r2907, 2;
	xor.b32  	%r2941, %r2940, %r2939;
	shf.l.wrap.b32 	%r2942, %r2939, %r2939, 14;
	xor.b32  	%r2943, %r2942, %r2941;
	shf.l.wrap.b32 	%r2944, %r2941, %r2941, 10;
	xor.b32  	%r2945, %r2944, %r2943;
	xor.b32  	%r2946, %r2922, %r2906;
	shf.l.wrap.b32 	%r2947, %r2906, %r2906, 2;
	xor.b32  	%r2948, %r2946, %r2947;
	shf.l.wrap.b32 	%r2949, %r2946, %r2946, 14;
	xor.b32  	%r2950, %r2949, %r2948;
	shf.l.wrap.b32 	%r2951, %r2948, %r2948, 10;
	xor.b32  	%r2952, %r2951, %r2950;
	ld.const.u32 	%r2953, [c_CNS+312];
	xor.b32  	%r2954, %r2929, %r2953;
	xor.b32  	%r2955, %r2954, %r2928;
	ld.const.u32 	%r2956, [c_CNS+316];
	xor.b32  	%r2957, %r2930, %r2956;
	shf.l.wrap.b32 	%r2958, %r2950, %r2950, 1;
	shf.l.wrap.b32 	%r2959, %r2943, %r2943, 1;
	shf.l.wrap.b32 	%r2960, %r2935, %r2935, 1;
	ld.global.u32 	%r2961, [%rd8+32];
	prmt.b32 	%r2962, %r2961, %r2961, %r53;
	ld.global.u32 	%r2963, [%rd8+36];
	prmt.b32 	%r2964, %r2963, %r2963, %r53;
	ld.global.u32 	%r2965, [%rd8+40];
	prmt.b32 	%r2966, %r2965, %r2965, %r53;
	ld.global.u32 	%r2967, [%rd8+44];
	prmt.b32 	%r2968, %r2967, %r2967, %r53;
	ld.global.u32 	%r2969, [%rd8+48];
	prmt.b32 	%r2970, %r2969, %r2969, %r53;
	ld.global.u32 	%r2971, [%rd8+52];
	prmt.b32 	%r2972, %r2971, %r2971, %r53;
	ld.global.u32 	%r2973, [%rd8+56];
	prmt.b32 	%r2974, %r2973, %r2973, %r53;
	ld.global.u32 	%r2975, [%rd8+60];
	prmt.b32 	%r2976, %r2975, %r2975, %r53;
	xor.b32  	%r2977, %r827, %r1359;
	xor.b32  	%r2978, %r2977, %r1891;
	xor.b32  	%r2979, %r2978, %r2423;
	xor.b32  	%r2980, %r809, %r1341;
	xor.b32  	%r2981, %r2980, %r1873;
	xor.b32  	%r2982, %r2981, %r2405;
	xor.b32  	%r2983, %r2982, %r2937;
	xor.b32  	%r2984, %r817, %r1349;
	xor.b32  	%r2985, %r2984, %r1881;
	xor.b32  	%r2986, %r2985, %r2413;
	xor.b32  	%r2987, %r2986, %r2945;
	xor.b32  	%r2988, %r824, %r1356;
	xor.b32  	%r2989, %r2988, %r1888;
	xor.b32  	%r2990, %r2989, %r2420;
	xor.b32  	%r2991, %r2990, %r2952;
	xor.b32  	%r2992, %r829, %r1361;
	xor.b32  	%r2993, %r2992, %r1893;
	xor.b32  	%r2994, %r2993, %r2425;
	xor.b32  	%r2995, %r2994, %r2957;
	xor.b32  	%r2996, %r832, %r1364;
	xor.b32  	%r2997, %r2996, %r1896;
	xor.b32  	%r2998, %r2997, %r2428;
	xor.b32  	%r2999, %r2998, %r2960;
	xor.b32  	%r3000, %r831, %r1363;
	xor.b32  	%r3001, %r3000, %r1895;
	xor.b32  	%r3002, %r3001, %r2427;
	xor.b32  	%r3003, %r3002, %r2959;
	xor.b32  	%r3004, %r830, %r1362;
	xor.b32  	%r3005, %r3004, %r1894;
	xor.b32  	%r3006, %r3005, %r2426;
	xor.b32  	%r3007, %r3006, %r2958;
	xor.b32  	%r3008, %r2991, %r3007;
	xor.b32  	%r3009, %r2987, %r3007;
	xor.b32  	%r3010, %r2955, %r3007;
	xor.b32  	%r3011, %r3010, %r2979;
	xor.b32  	%r3012, %r827, %r3007;
	xor.b32  	%r3013, %r809, %r3011;
	xor.b32  	%r3014, %r817, %r2983;
	xor.b32  	%r3015, %r824, %r3009;
	xor.b32  	%r3016, %r829, %r3008;
	xor.b32  	%r3017, %r832, %r2995;
	xor.b32  	%r3018, %r831, %r2999;
	xor.b32  	%r3019, %r830, %r3003;
	xor.b32  	%r3020, %r1359, %r3007;
	xor.b32  	%r3021, %r1341, %r3011;
	xor.b32  	%r3022, %r1349, %r2983;
	xor.b32  	%r3023, %r1356, %r3009;
	xor.b32  	%r3024, %r1361, %r3008;
	xor.b32  	%r3025, %r1364, %r2995;
	xor.b32  	%r3026, %r1363, %r2999;
	xor.b32  	%r3027, %r1362, %r3003;
	xor.b32  	%r3028, %r1891, %r3007;
	xor.b32  	%r3029, %r1873, %r3011;
	xor.b32  	%r3030, %r1881, %r2983;
	xor.b32  	%r3031, %r1888, %r3009;
	xor.b32  	%r3032, %r1893, %r3008;
	xor.b32  	%r3033, %r1896, %r2995;
	xor.b32  	%r3034, %r1895, %r2999;
	xor.b32  	%r3035, %r1894, %r3003;
	xor.b32  	%r3036, %r2423, %r3007;
	xor.b32  	%r3037, %r2405, %r3011;
	xor.b32  	%r3038, %r2413, %r2983;
	xor.b32  	%r3039, %r2420, %r3009;
	xor.b32  	%r3040, %r2425, %r3008;
	xor.b32  	%r3041, %r2428, %r2995;
	xor.b32  	%r3042, %r2427, %r2999;
	xor.b32  	%r3043, %r2426, %r3003;
	xor.b32  	%r3044, %r2937, %r3011;
	xor.b32  	%r3045, %r2945, %r2983;
	xor.b32  	%r3046, %r2952, %r3009;
	xor.b32  	%r3047, %r2957, %r3008;
	xor.b32  	%r3048, %r2960, %r2995;
	xor.b32  	%r3049, %r2959, %r2999;
	xor.b32  	%r3050, %r2958, %r3003;
	xor.b32  	%r3051, %r3015, %r3019;
	xor.b32  	%r3052, %r3014, %r3019;
	xor.b32  	%r3053, %r3012, %r3019;
	xor.b32  	%r3054, %r3023, %r3027;
	xor.b32  	%r3055, %r3022, %r3027;
	xor.b32  	%r3056, %r3020, %r3027;
	xor.b32  	%r3057, %r3031, %r3035;
	xor.b32  	%r3058, %r3030, %r3035;
	xor.b32  	%r3059, %r3028, %r3035;
	xor.b32  	%r3060, %r3039, %r3043;
	xor.b32  	%r3061, %r3038, %r3043;
	xor.b32  	%r3062, %r3036, %r3043;
	xor.b32  	%r3063, %r3046, %r3050;
	xor.b32  	%r3064, %r3045, %r3050;
	xor.b32  	%r3065, %r3010, %r3050;
	xor.b32  	%r3066, %r3019, %r3020;
	xor.b32  	%r3067, %r3053, %r3021;
	xor.b32  	%r3068, %r3013, %r3022;
	xor.b32  	%r3069, %r3052, %r3023;
	xor.b32  	%r3070, %r3051, %r3024;
	xor.b32  	%r3071, %r3016, %r3025;
	xor.b32  	%r3072, %r3017, %r3026;
	xor.b32  	%r3073, %r3018, %r3027;
	xor.b32  	%r3074, %r3027, %r3028;
	xor.b32  	%r3075, %r3056, %r3029;
	xor.b32  	%r3076, %r3021, %r3030;
	xor.b32  	%r3077, %r3055, %r3031;
	xor.b32  	%r3078, %r3054, %r3032;
	xor.b32  	%r3079, %r3024, %r3033;
	xor.b32  	%r3080, %r3025, %r3034;
	xor.b32  	%r3081, %r3026, %r3035;
	xor.b32  	%r3082, %r3035, %r3036;
	xor.b32  	%r3083, %r3059, %r3037;
	xor.b32  	%r3084, %r3029, %r3038;
	xor.b32  	%r3085, %r3058, %r3039;
	xor.b32  	%r3086, %r3057, %r3040;
	xor.b32  	%r3087, %r3032, %r3041;
	xor.b32  	%r3088, %r3033, %r3042;
	xor.b32  	%r3089, %r3034, %r3043;
	xor.b32  	%r3090, %r3043, %r3010;
	xor.b32  	%r3091, %r3062, %r3044;
	xor.b32  	%r3092, %r3037, %r3045;
	xor.b32  	%r3093, %r3061, %r3046;
	xor.b32  	%r3094, %r3060, %r3047;
	xor.b32  	%r3095, %r3040, %r3048;
	xor.b32  	%r3096, %r3041, %r3049;
	xor.b32  	%r3097, %r3042, %r3050;
	xor.b32  	%r3098, %r3050, %r3012;
	xor.b32  	%r3099, %r3065, %r3013;
	xor.b32  	%r3100, %r3044, %r3014;
	xor.b32  	%r3101, %r3064, %r3015;
	xor.b32  	%r3102, %r3063, %r3016;
	xor.b32  	%r3103, %r3047, %r3017;
	xor.b32  	%r3104, %r3048, %r3018;
	xor.b32  	%r3105, %r3049, %r3019;
	xor.b32  	%r3106, %r3069, %r3073;
	xor.b32  	%r3107, %r3068, %r3073;
	xor.b32  	%r3108, %r3066, %r3073;
	xor.b32  	%r3109, %r3077, %r3081;
	xor.b32  	%r3110, %r3076, %r3081;
	xor.b32  	%r3111, %r3074, %r3081;
	xor.b32  	%r3112, %r3085, %r3089;
	xor.b32  	%r3113, %r3084, %r3089;
	xor.b32  	%r3114, %r3082, %r3089;
	xor.b32  	%r3115, %r3093, %r3097;
	xor.b32  	%r3116, %r3092, %r3097;
	xor.b32  	%r3117, %r3090, %r3097;
	xor.b32  	%r3118, %r3073, %r3098;
	xor.b32  	%r3119, %r3108, %r3099;
	xor.b32  	%r3120, %r3067, %r3100;
	xor.b32  	%r3121, %r3107, %r3101;
	xor.b32  	%r3122, %r3106, %r3102;
	xor.b32  	%r3123, %r3070, %r3103;
	xor.b32  	%r3124, %r3071, %r3104;
	xor.b32  	%r3125, %r3072, %r3105;
	xor.b32  	%r3126, %r3081, %r3066;
	xor.b32  	%r3127, %r3111, %r3067;
	xor.b32  	%r3128, %r3075, %r3068;
	xor.b32  	%r3129, %r3110, %r3069;
	xor.b32  	%r3130, %r3109, %r3070;
	xor.b32  	%r3131, %r3078, %r3071;
	xor.b32  	%r3132, %r3079, %r3072;
	xor.b32  	%r3133, %r3080, %r3073;
	xor.b32  	%r3134, %r3089, %r3074;
	xor.b32  	%r3135, %r3114, %r3075;
	xor.b32  	%r3136, %r3083, %r3076;
	xor.b32  	%r3137, %r3113, %r3077;
	xor.b32  	%r3138, %r3112, %r3078;
	xor.b32  	%r3139, %r3086, %r3079;
	xor.b32  	%r3140, %r3087, %r3080;
	xor.b32  	%r3141, %r3088, %r3081;
	xor.b32  	%r3142, %r3097, %r3082;
	xor.b32  	%r3143, %r3117, %r3083;
	xor.b32  	%r3144, %r3091, %r3084;
	xor.b32  	%r3145, %r3116, %r3085;
	xor.b32  	%r3146, %r3115, %r3086;
	xor.b32  	%r3147, %r3094, %r3087;
	xor.b32  	%r3148, %r3095, %r3088;
	xor.b32  	%r3149, %r3096, %r3089;
	xor.b32  	%r3150, %r3105, %r3090;
	xor.b32  	%r3151, %r3099, %r3092;
	xor.b32  	%r3152, %r3102, %r3095;
	xor.b32  	%r3153, %r3103, %r3096;
	xor.b32  	%r3154, %r3104, %r3097;
	xor.b32  	%r3155, %r3118, %r2962;
	xor.b32  	%r3156, %r3119, %r2964;
	xor.b32  	%r3157, %r3120, %r2966;
	xor.b32  	%r3158, %r3121, %r2968;
	xor.b32  	%r3159, %r3122, %r2970;
	xor.b32  	%r3160, %r3123, %r2972;
	xor.b32  	%r3161, %r3124, %r2974;
	xor.b32  	%r3162, %r3125, %r2976;
	xor.b32  	%r3163, %r2968, %r2976;
	xor.b32  	%r3164, %r2966, %r2976;
	xor.b32  	%r3165, %r2962, %r2976;
	xor.b32  	%r3166, %r3126, %r2976;
	xor.b32  	%r3167, %r3127, %r3165;
	xor.b32  	%r3168, %r3128, %r2964;
	xor.b32  	%r3169, %r3129, %r3164;
	xor.b32  	%r3170, %r3130, %r3163;
	xor.b32  	%r3171, %r3131, %r2970;
	xor.b32  	%r3172, %r3132, %r2972;
	xor.b32  	%r3173, %r3133, %r2974;
	xor.b32  	%r3174, %r3164, %r2974;
	xor.b32  	%r3175, %r2964, %r2974;
	xor.b32  	%r3176, %r2976, %r2974;
	xor.b32  	%r3177, %r3134, %r2974;
	xor.b32  	%r3178, %r3135, %r3176;
	xor.b32  	%r3179, %r3136, %r3165;
	xor.b32  	%r3180, %r3137, %r3175;
	xor.b32  	%r3181, %r3138, %r3174;
	xor.b32  	%r3182, %r3139, %r3163;
	xor.b32  	%r3183, %r3140, %r2970;
	xor.b32  	%r3184, %r3141, %r2972;
	xor.b32  	%r3185, %r3175, %r2972;
	xor.b32  	%r3186, %r3165, %r2972;
	xor.b32  	%r3187, %r2974, %r2972;
	xor.b32  	%r3188, %r3142, %r2972;
	xor.b32  	%r3189, %r3143, %r3187;
	xor.b32  	%r3190, %r3144, %r3176;
	xor.b32  	%r3191, %r3145, %r3186;
	xor.b32  	%r3192, %r3146, %r3185;
	xor.b32  	%r3193, %r3147, %r3174;
	xor.b32  	%r3194, %r3148, %r3163;
	xor.b32  	%r3195, %r3149, %r2970;
	xor.b32  	%r3196, %r3186, %r2970;
	xor.b32  	%r3197, %r3176, %r2970;
	xor.b32  	%r3198, %r2972, %r2970;
	xor.b32  	%r3199, %r3150, %r2970;
	xor.b32  	%r3200, %r3105, %r3198;
	xor.b32  	%r3201, %r3200, %r3098;
	xor.b32  	%r3202, %r3201, %r3091;
	xor.b32  	%r3203, %r3151, %r3187;
	xor.b32  	%r3204, %r3105, %r3197;
	xor.b32  	%r3205, %r3204, %r3100;
	xor.b32  	%r3206, %r3205, %r3093;
	xor.b32  	%r3207, %r3105, %r3196;
	xor.b32  	%r3208, %r3207, %r3101;
	xor.b32  	%r3209, %r3208, %r3094;
	xor.b32  	%r3210, %r3152, %r3185;
	xor.b32  	%r3211, %r3153, %r3174;
	xor.b32  	%r3212, %r3154, %r3163;
	or.b32  	%r3213, %r3156, %r3155;
	xor.b32  	%r3214, %r3157, %r3158;
	xor.b32  	%r3215, %r3213, %r3158;
	and.b32  	%r3216, %r3158, %r3155;
	xor.b32  	%r3217, %r3156, %r3216;
	not.b32 	%r3218, %r3217;
	xor.b32  	%r3219, %r3214, %r3216;
	and.b32  	%r3220, %r3215, %r3214;
	xor.b32  	%r3221, %r3220, %r3218;
	or.b32  	%r3222, %r3219, %r3218;
	xor.b32  	%r3223, %r3222, %r3155;
	xor.b32  	%r3224, %r3219, %r3221;
	and.b32  	%r3225, %r3221, %r3222;
	xor.b32  	%r3226, %r3215, %r3222;
	not.b32 	%r3227, %r3226;
	or.b32  	%r3228, %r3161, %r3160;
	xor.b32  	%r3229, %r3162, %r3159;
	xor.b32  	%r3230, %r3228, %r3159;
	and.b32  	%r3231, %r3159, %r3160;
	xor.b32  	%r3232, %r3161, %r3231;
	not.b32 	%r3233, %r3232;
	xor.b32  	%r3234, %r3229, %r3231;
	and.b32  	%r3235, %r3230, %r3229;
	xor.b32  	%r3236, %r3235, %r3233;
	or.b32  	%r3237, %r3234, %r3233;
	xor.b32  	%r3238, %r3237, %r3160;
	xor.b32  	%r3239, %r3234, %r3236;
	and.b32  	%r3240, %r3236, %r3237;
	xor.b32  	%r3241, %r3230, %r3237;
	xor.b32  	%r3242, %r3239, %r3223;
	shf.l.wrap.b32 	%r3243, %r3223, %r3223, 2;
	xor.b32  	%r3244, %r3242, %r3243;
	shf.l.wrap.b32 	%r3245, %r3242, %r3242, 14;
	xor.b32  	%r3246, %r3245, %r3244;
	shf.l.wrap.b32 	%r3247, %r3244, %r3244, 10;
	shf.l.wrap.b32 	%r3248, %r3246, %r3246, 1;
	xor.b32  	%r3249, %r3238, %r3227;
	shf.l.wrap.b32 	%r3250, %r3227, %r3227, 2;
	xor.b32  	%r3251, %r3249, %r3250;
	shf.l.wrap.b32 	%r3252, %r3249, %r3249, 14;
	xor.b32  	%r3253, %r3252, %r3251;
	shf.l.wrap.b32 	%r3254, %r3251, %r3251, 10;
	xor.b32  	%r3255, %r3254, %r3253;
	shf.l.wrap.b32 	%r3256, %r3253, %r3253, 1;
	xor.b32  	%r3257, %r3241, %r3225;
	not.b32 	%r3258, %r3257;
	shf.l.wrap.b32 	%r3259, %r3225, %r3225, 2;
	xor.b32  	%r3260, %r3259, %r3258;
	shf.l.wrap.b32 	%r3261, %r3258, %r3258, 14;
	xor.b32  	%r3262, %r3261, %r3260;
	shf.l.wrap.b32 	%r3263, %r3260, %r3260, 10;
	xor.b32  	%r3264, %r3263, %r3262;
	shf.l.wrap.b32 	%r3265, %r3262, %r3262, 1;
	xor.b32  	%r3266, %r3240, %r3224;
	shf.l.wrap.b32 	%r3267, %r3224, %r3224, 2;
	xor.b32  	%r3268, %r3266, %r3267;
	shf.l.wrap.b32 	%r3269, %r3266, %r3266, 14;
	xor.b32  	%r3270, %r3269, %r3268;
	shf.l.wrap.b32 	%r3271, %r3268, %r3268, 10;
	xor.b32  	%r3272, %r3271, %r3270;
	shf.l.wrap.b32 	%r3273, %r3270, %r3270, 1;
	xor.b32  	%r3274, %r3247, %r366;
	xor.b32  	%r3275, %r3274, %r3246;
	xor.b32  	%r3276, %r3248, %r369;
	or.b32  	%r3277, %r3255, %r3275;
	xor.b32  	%r3278, %r3264, %r3272;
	xor.b32  	%r3279, %r3277, %r3272;
	and.b32  	%r3280, %r3272, %r3275;
	xor.b32  	%r3281, %r3255, %r3280;
	not.b32 	%r3282, %r3281;
	xor.b32  	%r3283, %r3278, %r3280;
	and.b32  	%r3284, %r3279, %r3278;
	xor.b32  	%r3285, %r3284, %r3282;
	or.b32  	%r3286, %r3283, %r3282;
	xor.b32  	%r3287, %r3286, %r3275;
	xor.b32  	%r3288, %r3283, %r3285;
	and.b32  	%r3289, %r3285, %r3286;
	xor.b32  	%r3290, %r3279, %r3286;
	not.b32 	%r3291, %r3290;
	or.b32  	%r3292, %r3265, %r3256;
	xor.b32  	%r3293, %r3273, %r3276;
	xor.b32  	%r3294, %r3292, %r3276;
	and.b32  	%r3295, %r3276, %r3256;
	xor.b32  	%r3296, %r3265, %r3295;
	not.b32 	%r3297, %r3296;
	xor.b32  	%r3298, %r3293, %r3295;
	and.b32  	%r3299, %r3294, %r3293;
	xor.b32  	%r3300, %r3299, %r3297;
	or.b32  	%r3301, %r3298, %r3297;
	xor.b32  	%r3302, %r3301, %r3256;
	xor.b32  	%r3303, %r3298, %r3300;
	and.b32  	%r3304, %r3300, %r3301;
	xor.b32  	%r3305, %r3294, %r3301;
	xor.b32  	%r3306, %r3303, %r3287;
	shf.l.wrap.b32 	%r3307, %r3287, %r3287, 2;
	xor.b32  	%r3308, %r3306, %r3307;
	shf.l.wrap.b32 	%r3309, %r3306, %r3306, 14;
	xor.b32  	%r3310, %r3309, %r3308;
	shf.l.wrap.b32 	%r3311, %r3308, %r3308, 10;
	shf.l.wrap.b32 	%r3312, %r3310, %r3310, 1;
	xor.b32  	%r3313, %r3302, %r3291;
	shf.l.wrap.b32 	%r3314, %r3291, %r3291, 2;
	xor.b32  	%r3315, %r3313, %r3314;
	shf.l.wrap.b32 	%r3316, %r3313, %r3313, 14;
	xor.b32  	%r3317, %r3316, %r3315;
	shf.l.wrap.b32 	%r3318, %r3315, %r3315, 10;
	xor.b32  	%r3319, %r3318, %r3317;
	shf.l.wrap.b32 	%r3320, %r3317, %r3317, 1;
	xor.b32  	%r3321, %r3305, %r3289;
	not.b32 	%r3322, %r3321;
	shf.l.wrap.b32 	%r3323, %r3289, %r3289, 2;
	xor.b32  	%r3324, %r3323, %r3322;
	shf.l.wrap.b32 	%r3325, %r3322, %r3322, 14;
	xor.b32  	%r3326, %r3325, %r3324;
	shf.l.wrap.b32 	%r3327, %r3324, %r3324, 10;
	xor.b32  	%r3328, %r3327, %r3326;
	shf.l.wrap.b32 	%r3329, %r3326, %r3326, 1;
	xor.b32  	%r3330, %r3304, %r3288;
	shf.l.wrap.b32 	%r3331, %r3288, %r3288, 2;
	xor.b32  	%r3332, %r3330, %r3331;
	shf.l.wrap.b32 	%r3333, %r3330, %r3330, 14;
	xor.b32  	%r3334, %r3333, %r3332;
	shf.l.wrap.b32 	%r3335, %r3332, %r3332, 10;
	xor.b32  	%r3336, %r3335, %r3334;
	shf.l.wrap.b32 	%r3337, %r3334, %r3334, 1;
	xor.b32  	%r3338, %r3311, %r432;
	xor.b32  	%r3339, %r3338, %r3310;
	xor.b32  	%r3340, %r3312, %r435;
	or.b32  	%r3341, %r3319, %r3339;
	xor.b32  	%r3342, %r3328, %r3336;
	xor.b32  	%r3343, %r3341, %r3336;
	and.b32  	%r3344, %r3336, %r3339;
	xor.b32  	%r3345, %r3319, %r3344;
	not.b32 	%r3346, %r3345;
	xor.b32  	%r3347, %r3342, %r3344;
	and.b32  	%r3348, %r3343, %r3342;
	xor.b32  	%r3349, %r3348, %r3346;
	or.b32  	%r3350, %r3347, %r3346;
	xor.b32  	%r3351, %r3350, %r3339;
	xor.b32  	%r3352, %r3347, %r3349;
	and.b32  	%r3353, %r3349, %r3350;
	xor.b32  	%r3354, %r3343, %r3350;
	not.b32 	%r3355, %r3354;
	or.b32  	%r3356, %r3329, %r3320;
	xor.b32  	%r3357, %r3337, %r3340;
	xor.b32  	%r3358, %r3356, %r3340;
	and.b32  	%r3359, %r3340, %r3320;
	xor.b32  	%r3360, %r3329, %r3359;
	not.b32 	%r3361, %r3360;
	xor.b32  	%r3362, %r3357, %r3359;
	and.b32  	%r3363, %r3358, %r3357;
	xor.b32  	%r3364, %r3363, %r3361;
	or.b32  	%r3365, %r3362, %r3361;
	xor.b32  	%r3366, %r3365, %r3320;
	xor.b32  	%r3367, %r3362, %r3364;
	and.b32  	%r3368, %r3364, %r3365;
	xor.b32  	%r3369, %r3358, %r3365;
	xor.b32  	%r3370, %r3367, %r3351;
	shf.l.wrap.b32 	%r3371, %r3351, %r3351, 2;
	xor.b32  	%r3372, %r3370, %r3371;
	shf.l.wrap.b32 	%r3373, %r3370, %r3370, 14;
	xor.b32  	%r3374, %r3373, %r3372;
	shf.l.wrap.b32 	%r3375, %r3372, %r3372, 10;
	shf.l.wrap.b32 	%r3376, %r3374, %r3374, 1;
	xor.b32  	%r3377, %r3366, %r3355;
	shf.l.wrap.b32 	%r3378, %r3355, %r3355, 2;
	xor.b32  	%r3379, %r3377, %r3378;
	shf.l.wrap.b32 	%r3380, %r3377, %r3377, 14;
	xor.b32  	%r3381, %r3380, %r3379;
	shf.l.wrap.b32 	%r3382, %r3379, %r3379, 10;
	xor.b32  	%r3383, %r3382, %r3381;
	shf.l.wrap.b32 	%r3384, %r3381, %r3381, 1;
	xor.b32  	%r3385, %r3369, %r3353;
	not.b32 	%r3386, %r3385;
	shf.l.wrap.b32 	%r3387, %r3353, %r3353, 2;
	xor.b32  	%r3388, %r3387, %r3386;
	shf.l.wrap.b32 	%r3389, %r3386, %r3386, 14;
	xor.b32  	%r3390, %r3389, %r3388;
	shf.l.wrap.b32 	%r3391, %r3388, %r3388, 10;
	xor.b32  	%r3392, %r3391, %r3390;
	shf.l.wrap.b32 	%r3393, %r3390, %r3390, 1;
	xor.b32  	%r3394, %r3368, %r3352;
	shf.l.wrap.b32 	%r3395, %r3352, %r3352, 2;
	xor.b32  	%r3396, %r3394, %r3395;
	shf.l.wrap.b32 	%r3397, %r3394, %r3394, 14;
	xor.b32  	%r3398, %r3397, %r3396;
	shf.l.wrap.b32 	%r3399, %r3396, %r3396, 10;
	xor.b32  	%r3400, %r3399, %r3398;
	shf.l.wrap.b32 	%r3401, %r3398, %r3398, 1;
	xor.b32  	%r3402, %r3375, %r498;
	xor.b32  	%r3403, %r3402, %r3374;
	xor.b32  	%r3404, %r3376, %r501;
	or.b32  	%r3405, %r3383, %r3403;
	xor.b32  	%r3406, %r3392, %r3400;
	xor.b32  	%r3407, %r3405, %r3400;
	and.b32  	%r3408, %r3400, %r3403;
	xor.b32  	%r3409, %r3383, %r3408;
	not.b32 	%r3410, %r3409;
	xor.b32  	%r3411, %r3406, %r3408;
	and.b32  	%r3412, %r3407, %r3406;
	xor.b32  	%r3413, %r3412, %r3410;
	or.b32  	%r3414, %r3411, %r3410;
	xor.b32  	%r3415, %r3414, %r3403;
	xor.b32  	%r3416, %r3411, %r3413;
	and.b32  	%r3417, %r3413, %r3414;
	xor.b32  	%r3418, %r3407, %r3414;
	not.b32 	%r3419, %r3418;
	or.b32  	%r3420, %r3393, %r3384;
	xor.b32  	%r3421, %r3401, %r3404;
	xor.b32  	%r3422, %r3420, %r3404;
	and.b32  	%r3423, %r3404, %r3384;
	xor.b32  	%r3424, %r3393, %r3423;
	not.b32 	%r3425, %r3424;
	xor.b32  	%r3426, %r3421, %r3423;
	and.b32  	%r3427, %r3422, %r3421;
	xor.b32  	%r3428, %r3427, %r3425;
	or.b32  	%r3429, %r3426, %r3425;
	xor.b32  	%r3430, %r3429, %r3384;
	xor.b32  	%r3431, %r3426, %r3428;
	and.b32  	%r3432, %r3428, %r3429;
	xor.b32  	%r3433, %r3422, %r3429;
	xor.b32  	%r3434, %r3431, %r3415;
	shf.l.wrap.b32 	%r3435, %r3415, %r3415, 2;
	xor.b32  	%r3436, %r3434, %r3435;
	shf.l.wrap.b32 	%r3437, %r3434, %r3434, 14;
	xor.b32  	%r3438, %r3437, %r3436;
	shf.l.wrap.b32 	%r3439, %r3436, %r3436, 10;
	shf.l.wrap.b32 	%r3440, %r3438, %r3438, 1;
	xor.b32  	%r3441, %r3430, %r3419;
	shf.l.wrap.b32 	%r3442, %r3419, %r3419, 2;
	xor.b32  	%r3443, %r3441, %r3442;
	shf.l.wrap.b32 	%r3444, %r3441, %r3441, 14;
	xor.b32  	%r3445, %r3444, %r3443;
	shf.l.wrap.b32 	%r3446, %r3443, %r3443, 10;
	xor.b32  	%r3447, %r3446, %r3445;
	shf.l.wrap.b32 	%r3448, %r3445, %r3445, 1;
	xor.b32  	%r3449, %r3433, %r3417;
	not.b32 	%r3450, %r3449;
	shf.l.wrap.b32 	%r3451, %r3417, %r3417, 2;
	xor.b32  	%r3452, %r3451, %r3450;
	shf.l.wrap.b32 	%r3453, %r3450, %r3450, 14;
	xor.b32  	%r3454, %r3453, %r3452;
	shf.l.wrap.b32 	%r3455, %r3452, %r3452, 10;
	xor.b32  	%r3456, %r3455, %r3454;
	shf.l.wrap.b32 	%r3457, %r3454, %r3454, 1;
	xor.b32  	%r3458, %r3432, %r3416;
	shf.l.wrap.b32 	%r3459, %r3416, %r3416, 2;
	xor.b32  	%r3460, %r3458, %r3459;
	shf.l.wrap.b32 	%r3461, %r3458, %r3458, 14;
	xor.b32  	%r3462, %r3461, %r3460;
	shf.l.wrap.b32 	%r3463, %r3460, %r3460, 10;
	xor.b32  	%r3464, %r3463, %r3462;
	shf.l.wrap.b32 	%r3465, %r3462, %r3462, 1;
	xor.b32  	%r3466, %r3439, %r564;
	xor.b32  	%r3467, %r3466, %r3438;
	xor.b32  	%r3468, %r3440, %r567;
	or.b32  	%r3469, %r3447, %r3467;
	xor.b32  	%r3470, %r3456, %r3464;
	xor.b32  	%r3471, %r3469, %r3464;
	and.b32  	%r3472, %r3464, %r3467;
	xor.b32  	%r3473, %r3447, %r3472;
	not.b32 	%r3474, %r3473;
	xor.b32  	%r3475, %r3470, %r3472;
	and.b32  	%r3476, %r3471, %r3470;
	xor.b32  	%r3477, %r3476, %r3474;
	or.b32  	%r3478, %r3475, %r3474;
	xor.b32  	%r3479, %r3478, %r3467;
	xor.b32  	%r3480, %r3475, %r3477;
	and.b32  	%r3481, %r3477, %r3478;
	xor.b32  	%r3482, %r3471, %r3478;
	not.b32 	%r3483, %r3482;
	or.b32  	%r3484, %r3457, %r3448;
	xor.b32  	%r3485, %r3465, %r3468;
	xor.b32  	%r3486, %r3484, %r3468;
	and.b32  	%r3487, %r3468, %r3448;
	xor.b32  	%r3488, %r3457, %r3487;
	not.b32 	%r3489, %r3488;
	xor.b32  	%r3490, %r3485, %r3487;
	and.b32  	%r3491, %r3486, %r3485;
	xor.b32  	%r3492, %r3491, %r3489;
	or.b32  	%r3493, %r3490, %r3489;
	xor.b32  	%r3494, %r3493, %r3448;
	xor.b32  	%r3495, %r3490, %r3492;
	and.b32  	%r3496, %r3492, %r3493;
	xor.b32  	%r3497, %r3486, %r3493;
	xor.b32  	%r3498, %r3495, %r3479;
	shf.l.wrap.b32 	%r3499, %r3479, %r3479, 2;
	xor.b32  	%r3500, %r3498, %r3499;
	shf.l.wrap.b32 	%r3501, %r3498, %r3498, 14;
	xor.b32  	%r3502, %r3501, %r3500;
	shf.l.wrap.b32 	%r3503, %r3500, %r3500, 10;
	shf.l.wrap.b32 	%r3504, %r3502, %r3502, 1;
	xor.b32  	%r3505, %r3494, %r3483;
	shf.l.wrap.b32 	%r3506, %r3483, %r3483, 2;
	xor.b32  	%r3507, %r3505, %r3506;
	shf.l.wrap.b32 	%r3508, %r3505, %r3505, 14;
	xor.b32  	%r3509, %r3508, %r3507;
	shf.l.wrap.b32 	%r3510, %r3507, %r3507, 10;
	xor.b32  	%r3511, %r3510, %r3509;
	shf.l.wrap.b32 	%r3512, %r3509, %r3509, 1;
	xor.b32  	%r3513, %r3497, %r3481;
	not.b32 	%r3514, %r3513;
	shf.l.wrap.b32 	%r3515, %r3481, %r3481, 2;
	xor.b32  	%r3516, %r3515, %r3514;
	shf.l.wrap.b32 	%r3517, %r3514, %r3514, 14;
	xor.b32  	%r3518, %r3517, %r3516;
	shf.l.wrap.b32 	%r3519, %r3516, %r3516, 10;
	xor.b32  	%r3520, %r3519, %r3518;
	shf.l.wrap.b32 	%r3521, %r3518, %r3518, 1;
	xor.b32  	%r3522, %r3496, %r3480;
	shf.l.wrap.b32 	%r3523, %r3480, %r3480, 2;
	xor.b32  	%r3524, %r3522, %r3523;
	shf.l.wrap.b32 	%r3525, %r3522, %r3522, 14;
	xor.b32  	%r3526, %r3525, %r3524;
	shf.l.wrap.b32 	%r3527, %r3524, %r3524, 10;
	xor.b32  	%r3528, %r3527, %r3526;
	shf.l.wrap.b32 	%r3529, %r3526, %r3526, 1;
	xor.b32  	%r3530, %r3503, %r630;
	xor.b32  	%r3531, %r3530, %r3502;
	xor.b32  	%r3532, %r3504, %r633;
	or.b32  	%r3533, %r3511, %r3531;
	xor.b32  	%r3534, %r3520, %r3528;
	xor.b32  	%r3535, %r3533, %r3528;
	and.b32  	%r3536, %r3528, %r3531;
	xor.b32  	%r3537, %r3511, %r3536;
	not.b32 	%r3538, %r3537;
	xor.b32  	%r3539, %r3534, %r3536;
	and.b32  	%r3540, %r3535, %r3534;
	xor.b32  	%r3541, %r3540, %r3538;
	or.b32  	%r3542, %r3539, %r3538;
	xor.b32  	%r3543, %r3542, %r3531;
	xor.b32  	%r3544, %r3539, %r3541;
	and.b32  	%r3545, %r3541, %r3542;
	xor.b32  	%r3546, %r3535, %r3542;
	not.b32 	%r3547, %r3546;
	or.b32  	%r3548, %r3521, %r3512;
	xor.b32  	%r3549, %r3529, %r3532;
	xor.b32  	%r3550, %r3548, %r3532;
	and.b32  	%r3551, %r3532, %r3512;
	xor.b32  	%r3552, %r3521, %r3551;
	not.b32 	%r3553, %r3552;
	xor.b32  	%r3554, %r3549, %r3551;
	and.b32  	%r3555, %r3550, %r3549;
	xor.b32  	%r3556, %r3555, %r3553;
	or.b32  	%r3557, %r3554, %r3553;
	xor.b32  	%r3558, %r3557, %r3512;
	xor.b32  	%r3559, %r3554, %r3556;
	and.b32  	%r3560, %r3556, %r3557;
	xor.b32  	%r3561, %r3550, %r3557;
	xor.b32  	%r3562, %r3559, %r3543;
	shf.l.wrap.b32 	%r3563, %r3543, %r3543, 2;
	xor.b32  	%r3564, %r3562, %r3563;
	shf.l.wrap.b32 	%r3565, %r3562, %r3562, 14;
	xor.b32  	%r3566, %r3565, %r3564;
	shf.l.wrap.b32 	%r3567, %r3564, %r3564, 10;
	shf.l.wrap.b32 	%r3568, %r3566, %r3566, 1;
	xor.b32  	%r3569, %r3558, %r3547;
	shf.l.wrap.b32 	%r3570, %r3547, %r3547, 2;
	xor.b32  	%r3571, %r3569, %r3570;
	shf.l.wrap.b32 	%r3572, %r3569, %r3569, 14;
	xor.b32  	%r3573, %r3572, %r3571;
	shf.l.wrap.b32 	%r3574, %r3571, %r3571, 10;
	xor.b32  	%r3575, %r3574, %r3573;
	shf.l.wrap.b32 	%r3576, %r3573, %r3573, 1;
	xor.b32  	%r3577, %r3561, %r3545;
	not.b32 	%r3578, %r3577;
	shf.l.wrap.b32 	%r3579, %r3545, %r3545, 2;
	xor.b32  	%r3580, %r3579, %r3578;
	shf.l.wrap.b32 	%r3581, %r3578, %r3578, 14;
	xor.b32  	%r3582, %r3581, %r3580;
	shf.l.wrap.b32 	%r3583, %r3580, %r3580, 10;
	xor.b32  	%r3584, %r3583, %r3582;
	shf.l.wrap.b32 	%r3585, %r3582, %r3582, 1;
	xor.b32  	%r3586, %r3560, %r3544;
	shf.l.wrap.b32 	%r3587, %r3544, %r3544, 2;
	xor.b32  	%r3588, %r3586, %r3587;
	shf.l.wrap.b32 	%r3589, %r3586, %r3586, 14;
	xor.b32  	%r3590, %r3589, %r3588;
	shf.l.wrap.b32 	%r3591, %r3588, %r3588, 10;
	xor.b32  	%r3592, %r3591, %r3590;
	shf.l.wrap.b32 	%r3593, %r3590, %r3590, 1;
	xor.b32  	%r3594, %r3567, %r696;
	xor.b32  	%r3595, %r3594, %r3566;
	xor.b32  	%r3596, %r3568, %r699;
	or.b32  	%r3597, %r3575, %r3595;
	xor.b32  	%r3598, %r3584, %r3592;
	xor.b32  	%r3599, %r3597, %r3592;
	and.b32  	%r3600, %r3592, %r3595;
	xor.b32  	%r3601, %r3575, %r3600;
	not.b32 	%r3602, %r3601;
	xor.b32  	%r3603, %r3598, %r3600;
	and.b32  	%r3604, %r3599, %r3598;
	xor.b32  	%r3605, %r3604, %r3602;
	or.b32  	%r3606, %r3603, %r3602;
	xor.b32  	%r3607, %r3606, %r3595;
	xor.b32  	%r3608, %r3603, %r3605;
	and.b32  	%r3609, %r3605, %r3606;
	xor.b32  	%r3610, %r3599, %r3606;
	not.b32 	%r3611, %r3610;
	or.b32  	%r3612, %r3585, %r3576;
	xor.b32  	%r3613, %r3593, %r3596;
	xor.b32  	%r3614, %r3612, %r3596;
	and.b32  	%r3615, %r3596, %r3576;
	xor.b32  	%r3616, %r3585, %r3615;
	not.b32 	%r3617, %r3616;
	xor.b32  	%r3618, %r3613, %r3615;
	and.b32  	%r3619, %r3614, %r3613;
	xor.b32  	%r3620, %r3619, %r3617;
	or.b32  	%r3621, %r3618, %r3617;
	xor.b32  	%r3622, %r3621, %r3576;
	xor.b32  	%r3623, %r3618, %r3620;
	and.b32  	%r3624, %r3620, %r3621;
	xor.b32  	%r3625, %r3614, %r3621;
	xor.b32  	%r3626, %r3623, %r3607;
	shf.l.wrap.b32 	%r3627, %r3607, %r3607, 2;
	xor.b32  	%r3628, %r3626, %r3627;
	shf.l.wrap.b32 	%r3629, %r3626, %r3626, 14;
	xor.b32  	%r3630, %r3629, %r3628;
	shf.l.wrap.b32 	%r3631, %r3628, %r3628, 10;
	shf.l.wrap.b32 	%r3632, %r3630, %r3630, 1;
	xor.b32  	%r3633, %r3622, %r3611;
	shf.l.wrap.b32 	%r3634, %r3611, %r3611, 2;
	xor.b32  	%r3635, %r3633, %r3634;
	shf.l.wrap.b32 	%r3636, %r3633, %r3633, 14;
	xor.b32  	%r3637, %r3636, %r3635;
	shf.l.wrap.b32 	%r3638, %r3635, %r3635, 10;
	xor.b32  	%r3639, %r3638, %r3637;
	shf.l.wrap.b32 	%r3640, %r3637, %r3637, 1;
	xor.b32  	%r3641, %r3625, %r3609;
	not.b32 	%r3642, %r3641;
	shf.l.wrap.b32 	%r3643, %r3609, %r3609, 2;
	xor.b32  	%r3644, %r3643, %r3642;
	shf.l.wrap.b32 	%r3645, %r3642, %r3642, 14;
	xor.b32  	%r3646, %r3645, %r3644;
	shf.l.wrap.b32 	%r3647, %r3644, %r3644, 10;
	xor.b32  	%r3648, %r3647, %r3646;
	shf.l.wrap.b32 	%r3649, %r3646, %r3646, 1;
	xor.b32  	%r3650, %r3624, %r3608;
	shf.l.wrap.b32 	%r3651, %r3608, %r3608, 2;
	xor.b32  	%r3652, %r3650, %r3651;
	shf.l.wrap.b32 	%r3653, %r3650, %r3650, 14;
	xor.b32  	%r3654, %r3653, %r3652;
	shf.l.wrap.b32 	%r3655, %r3652, %r3652, 10;
	xor.b32  	%r3656, %r3655, %r3654;
	shf.l.wrap.b32 	%r3657, %r3654, %r3654, 1;
	xor.b32  	%r3658, %r3631, %r762;
	xor.b32  	%r3659, %r3658, %r3630;
	xor.b32  	%r3660, %r3632, %r765;
	or.b32  	%r3661, %r3639, %r3659;
	xor.b32  	%r3662, %r3648, %r3656;
	xor.b32  	%r3663, %r3661, %r3656;
	and.b32  	%r3664, %r3656, %r3659;
	xor.b32  	%r3665, %r3639, %r3664;
	not.b32 	%r3666, %r3665;
	xor.b32  	%r3667, %r3662, %r3664;
	and.b32  	%r3668, %r3663, %r3662;
	xor.b32  	%r3669, %r3668, %r3666;
	or.b32  	%r3670, %r3667, %r3666;
	xor.b32  	%r3671, %r3670, %r3659;
	xor.b32  	%r3672, %r3667, %r3669;
	and.b32  	%r3673, %r3669, %r3670;
	xor.b32  	%r3674, %r3663, %r3670;
	not.b32 	%r3675, %r3674;
	or.b32  	%r3676, %r3649, %r3640;
	xor.b32  	%r3677, %r3657, %r3660;
	xor.b32  	%r3678, %r3676, %r3660;
	and.b32  	%r3679, %r3660, %r3640;
	xor.b32  	%r3680, %r3649, %r3679;
	not.b32 	%r3681, %r3680;
	xor.b32  	%r3682, %r3677, %r3679;
	and.b32  	%r3683, %r3678, %r3677;
	xor.b32  	%r3684, %r3683, %r3681;
	or.b32  	%r3685, %r3682, %r3681;
	xor.b32  	%r3686, %r3685, %r3640;
	xor.b32  	%r3687, %r3682, %r3684;
	and.b32  	%r3688, %r3684, %r3685;
	xor.b32  	%r3689, %r3678, %r3685;
	xor.b32  	%r3690, %r3687, %r3671;
	shf.l.wrap.b32 	%r3691, %r3671, %r3671, 2;
	xor.b32  	%r3692, %r3690, %r3691;
	shf.l.wrap.b32 	%r3693, %r3690, %r3690, 14;
	xor.b32  	%r3694, %r3693, %r3692;
	shf.l.wrap.b32 	%r3695, %r3692, %r3692, 10;
	shf.l.wrap.b32 	%r3696, %r3694, %r3694, 1;
	xor.b32  	%r3697, %r3686, %r3675;
	shf.l.wrap.b32 	%r3698, %r3675, %r3675, 2;
	xor.b32  	%r3699, %r3697, %r3698;
	shf.l.wrap.b32 	%r3700, %r3697, %r3697, 14;
	xor.b32  	%r3701, %r3700, %r3699;
	shf.l.wrap.b32 	%r3702, %r3699, %r3699, 10;
	xor.b32  	%r3703, %r3702, %r3701;
	xor.b32  	%r3704, %r3689, %r3673;
	not.b32 	%r3705, %r3704;
	shf.l.wrap.b32 	%r3706, %r3673, %r3673, 2;
	xor.b32  	%r3707, %r3706, %r3705;
	shf.l.wrap.b32 	%r3708, %r3705, %r3705, 14;
	xor.b32  	%r3709, %r3708, %r3707;
	shf.l.wrap.b32 	%r3710, %r3707, %r3707, 10;
	xor.b32  	%r3711, %r3710, %r3709;
	xor.b32  	%r3712, %r3688, %r3672;
	shf.l.wrap.b32 	%r3713, %r3672, %r3672, 2;
	xor.b32  	%r3714, %r3712, %r3713;
	shf.l.wrap.b32 	%r3715, %r3712, %r3712, 14;
	xor.b32  	%r3716, %r3715, %r3714;
	shf.l.wrap.b32 	%r3717, %r3714, %r3714, 10;
	xor.b32  	%r3718, %r3717, %r3716;
	xor.b32  	%r3719, %r3695, %r825;
	xor.b32  	%r3720, %r3719, %r3694;
	xor.b32  	%r3721, %r3696, %r828;
	shf.l.wrap.b32 	%r3722, %r3716, %r3716, 1;
	shf.l.wrap.b32 	%r3723, %r3709, %r3709, 1;
	shf.l.wrap.b32 	%r3724, %r3701, %r3701, 1;
	shf.l.wrap.b32 	%r3725, %r3170, %r3170, 1;
	shf.l.wrap.b32 	%r3726, %r3171, %r3171, 1;
	shf.l.wrap.b32 	%r3727, %r3172, %r3172, 1;
	shf.l.wrap.b32 	%r3728, %r3173, %r3173, 1;
	or.b32  	%r3729, %r3167, %r3166;
	xor.b32  	%r3730, %r3168, %r3169;
	xor.b32  	%r3731, %r3729, %r3169;
	and.b32  	%r3732, %r3169, %r3166;
	xor.b32  	%r3733, %r3167, %r3732;
	not.b32 	%r3734, %r3733;
	xor.b32  	%r3735, %r3730, %r3732;
	and.b32  	%r3736, %r3731, %r3730;
	xor.b32  	%r3737, %r3736, %r3734;
	or.b32  	%r3738, %r3735, %r3734;
	xor.b32  	%r3739, %r3738, %r3166;
	xor.b32  	%r3740, %r3735, %r3737;
	and.b32  	%r3741, %r3737, %r3738;
	xor.b32  	%r3742, %r3731, %r3738;
	not.b32 	%r3743, %r3742;
	or.b32  	%r3744, %r3727, %r3726;
	xor.b32  	%r3745, %r3728, %r3725;
	xor.b32  	%r3746, %r3744, %r3725;
	and.b32  	%r3747, %r3725, %r3726;
	xor.b32  	%r3748, %r3727, %r3747;
	not.b32 	%r3749, %r3748;
	xor.b32  	%r3750, %r3745, %r3747;
	and.b32  	%r3751, %r3746, %r3745;
	xor.b32  	%r3752, %r3751, %r3749;
	or.b32  	%r3753, %r3750, %r3749;
	xor.b32  	%r3754, %r3753, %r3726;
	xor.b32  	%r3755, %r3750, %r3752;
	and.b32  	%r3756, %r3752, %r3753;
	xor.b32  	%r3757, %r3746, %r3753;
	xor.b32  	%r3758, %r3755, %r3739;
	shf.l.wrap.b32 	%r3759, %r3739, %r3739, 2;
	xor.b32  	%r3760, %r3758, %r3759;
	shf.l.wrap.b32 	%r3761, %r3758, %r3758, 14;
	xor.b32  	%r3762, %r3761, %r3760;
	shf.l.wrap.b32 	%r3763, %r3760, %r3760, 10;
	shf.l.wrap.b32 	%r3764, %r3762, %r3762, 1;
	xor.b32  	%r3765, %r3754, %r3743;
	shf.l.wrap.b32 	%r3766, %r3743, %r3743, 2;
	xor.b32  	%r3767, %r3765, %r3766;
	shf.l.wrap.b32 	%r3768, %r3765, %r3765, 14;
	xor.b32  	%r3769, %r3768, %r3767;
	shf.l.wrap.b32 	%r3770, %r3767, %r3767, 10;
	xor.b32  	%r3771, %r3770, %r3769;
	shf.l.wrap.b32 	%r3772, %r3769, %r3769, 1;
	xor.b32  	%r3773, %r3757, %r3741;
	not.b32 	%r3774, %r3773;
	shf.l.wrap.b32 	%r3775, %r3741, %r3741, 2;
	xor.b32  	%r3776, %r3775, %r3774;
	shf.l.wrap.b32 	%r3777, %r3774, %r3774, 14;
	xor.b32  	%r3778, %r3777, %r3776;
	shf.l.wrap.b32 	%r3779, %r3776, %r3776, 10;
	xor.b32  	%r3780, %r3779, %r3778;
	shf.l.wrap.b32 	%r3781, %r3778, %r3778, 1;
	xor.b32  	%r3782, %r3756, %r3740;
	shf.l.wrap.b32 	%r3783, %r3740, %r3740, 2;
	xor.b32  	%r3784, %r3782, %r3783;
	shf.l.wrap.b32 	%r3785, %r3782, %r3782, 14;
	xor.b32  	%r3786, %r3785, %r3784;
	shf.l.wrap.b32 	%r3787, %r3784, %r3784, 10;
	xor.b32  	%r3788, %r3787, %r3786;
	shf.l.wrap.b32 	%r3789, %r3786, %r3786, 1;
	xor.b32  	%r3790, %r3763, %r898;
	xor.b32  	%r3791, %r3790, %r3762;
	xor.b32  	%r3792, %r3764, %r901;
	or.b32  	%r3793, %r3771, %r3791;
	xor.b32  	%r3794, %r3780, %r3788;
	xor.b32  	%r3795, %r3793, %r3788;
	and.b32  	%r3796, %r3788, %r3791;
	xor.b32  	%r3797, %r3771, %r3796;
	not.b32 	%r3798, %r3797;
	xor.b32  	%r3799, %r3794, %r3796;
	and.b32  	%r3800, %r3795, %r3794;
	xor.b32  	%r3801, %r3800, %r3798;
	or.b32  	%r3802, %r3799, %r3798;
	xor.b32  	%r3803, %r3802, %r3791;
	xor.b32  	%r3804, %r3799, %r3801;
	and.b32  	%r3805, %r3801, %r3802;
	xor.b32  	%r3806, %r3795, %r3802;
	not.b32 	%r3807, %r3806;
	or.b32  	%r3808, %r3781, %r3772;
	xor.b32  	%r3809, %r3789, %r3792;
	xor.b32  	%r3810, %r3808, %r3792;
	and.b32  	%r3811, %r3792, %r3772;
	xor.b32  	%r3812, %r3781, %r3811;
	not.b32 	%r3813, %r3812;
	xor.b32  	%r3814, %r3809, %r3811;
	and.b32  	%r3815, %r3810, %r3809;
	xor.b32  	%r3816, %r3815, %r3813;
	or.b32  	%r3817, %r3814, %r3813;
	xor.b32  	%r3818, %r3817, %r3772;
	xor.b32  	%r3819, %r3814, %r3816;
	and.b32  	%r3820, %r3816, %r3817;
	xor.b32  	%r3821, %r3810, %r3817;
	xor.b32  	%r3822, %r3819, %r3803;
	shf.l.wrap.b32 	%r3823, %r3803, %r3803, 2;
	xor.b32  	%r3824, %r3822, %r3823;
	shf.l.wrap.b32 	%r3825, %r3822, %r3822, 14;
	xor.b32  	%r3826, %r3825, %r3824;
	shf.l.wrap.b32 	%r3827, %r3824, %r3824, 10;
	shf.l.wrap.b32 	%r3828, %r3826, %r3826, 1;
	xor.b32  	%r3829, %r3818, %r3807;
	shf.l.wrap.b32 	%r3830, %r3807, %r3807, 2;
	xor.b32  	%r3831, %r3829, %r3830;
	shf.l.wrap.b32 	%r3832, %r3829, %r3829, 14;
	xor.b32  	%r3833, %r3832, %r3831;
	shf.l.wrap.b32 	%r3834, %r3831, %r3831, 10;
	xor.b32  	%r3835, %r3834, %r3833;
	shf.l.wrap.b32 	%r3836, %r3833, %r3833, 1;
	xor.b32  	%r3837, %r3821, %r3805;
	not.b32 	%r3838, %r3837;
	shf.l.wrap.b32 	%r3839, %r3805, %r3805, 2;
	xor.b32  	%r3840, %r3839, %r3838;
	shf.l.wrap.b32 	%r3841, %r3838, %r3838, 14;
	xor.b32  	%r3842, %r3841, %r3840;
	shf.l.wrap.b32 	%r3843, %r3840, %r3840, 10;
	xor.b32  	%r3844, %r3843, %r3842;
	shf.l.wrap.b32 	%r3845, %r3842, %r3842, 1;
	xor.b32  	%r3846, %r3820, %r3804;
	shf.l.wrap.b32 	%r3847, %r3804, %r3804, 2;
	xor.b32  	%r3848, %r3846, %r3847;
	shf.l.wrap.b32 	%r3849, %r3846, %r3846, 14;
	xor.b32  	%r3850, %r3849, %r3848;
	shf.l.wrap.b32 	%r3851, %r3848, %r3848, 10;
	xor.b32  	%r3852, %r3851, %r3850;
	shf.l.wrap.b32 	%r3853, %r3850, %r3850, 1;
	xor.b32  	%r3854, %r3827, %r964;
	xor.b32  	%r3855, %r3854, %r3826;
	xor.b32  	%r3856, %r3828, %r967;
	or.b32  	%r3857, %r3835, %r3855;
	xor.b32  	%r3858, %r3844, %r3852;
	xor.b32  	%r3859, %r3857, %r3852;
	and.b32  	%r3860, %r3852, %r3855;
	xor.b32  	%r3861, %r3835, %r3860;
	not.b32 	%r3862, %r3861;
	xor.b32  	%r3863, %r3858, %r3860;
	and.b32  	%r3864, %r3859, %r3858;
	xor.b32  	%r3865, %r3864, %r3862;
	or.b32  	%r3866, %r3863, %r3862;
	xor.b32  	%r3867, %r3866, %r3855;
	xor.b32  	%r3868, %r3863, %r3865;
	and.b32  	%r3869, %r3865, %r3866;
	xor.b32  	%r3870, %r3859, %r3866;
	not.b32 	%r3871, %r3870;
	or.b32  	%r3872, %r3845, %r3836;
	xor.b32  	%r3873, %r3853, %r3856;
	xor.b32  	%r3874, %r3872, %r3856;
	and.b32  	%r3875, %r3856, %r3836;
	xor.b32  	%r3876, %r3845, %r3875;
	not.b32 	%r3877, %r3876;
	xor.b32  	%r3878, %r3873, %r3875;
	and.b32  	%r3879, %r3874, %r3873;
	xor.b32  	%r3880, %r3879, %r3877;
	or.b32  	%r3881, %r3878, %r3877;
	xor.b32  	%r3882, %r3881, %r3836;
	xor.b32  	%r3883, %r3878, %r3880;
	and.b32  	%r3884, %r3880, %r3881;
	xor.b32  	%r3885, %r3874, %r3881;
	xor.b32  	%r3886, %r3883, %r3867;
	shf.l.wrap.b32 	%r3887, %r3867, %r3867, 2;
	xor.b32  	%r3888, %r3886, %r3887;
	shf.l.wrap.b32 	%r3889, %r3886, %r3886, 14;
	xor.b32  	%r3890, %r3889, %r3888;
	shf.l.wrap.b32 	%r3891, %r3888, %r3888, 10;
	shf.l.wrap.b32 	%r3892, %r3890, %r3890, 1;
	xor.b32  	%r3893, %r3882, %r3871;
	shf.l.wrap.b32 	%r3894, %r3871, %r3871, 2;
	xor.b32  	%r3895, %r3893, %r3894;
	shf.l.wrap.b32 	%r3896, %r3893, %r3893, 14;
	xor.b32  	%r3897, %r3896, %r3895;
	shf.l.wrap.b32 	%r3898, %r3895, %r3895, 10;
	xor.b32  	%r3899, %r3898, %r3897;
	shf.l.wrap.b32 	%r3900, %r3897, %r3897, 1;
	xor.b32  	%r3901, %r3885, %r3869;
	not.b32 	%r3902, %r3901;
	shf.l.wrap.b32 	%r3903, %r3869, %r3869, 2;
	xor.b32  	%r3904, %r3903, %r3902;
	shf.l.wrap.b32 	%r3905, %r3902, %r3902, 14;
	xor.b32  	%r3906, %r3905, %r3904;
	shf.l.wrap.b32 	%r3907, %r3904, %r3904, 10;
	xor.b32  	%r3908, %r3907, %r3906;
	shf.l.wrap.b32 	%r3909, %r3906, %r3906, 1;
	xor.b32  	%r3910, %r3884, %r3868;
	shf.l.wrap.b32 	%r3911, %r3868, %r3868, 2;
	xor.b32  	%r3912, %r3910, %r3911;
	shf.l.wrap.b32 	%r3913, %r3910, %r3910, 14;
	xor.b32  	%r3914, %r3913, %r3912;
	shf.l.wrap.b32 	%r3915, %r3912, %r3912, 10;
	xor.b32  	%r3916, %r3915, %r3914;
	shf.l.wrap.b32 	%r3917, %r3914, %r3914, 1;
	xor.b32  	%r3918, %r3891, %r1030;
	xor.b32  	%r3919, %r3918, %r3890;
	xor.b32  	%r3920, %r3892, %r1033;
	or.b32  	%r3921, %r3899, %r3919;
	xor.b32  	%r3922, %r3908, %r3916;
	xor.b32  	%r3923, %r3921, %r3916;
	and.b32  	%r3924, %r3916, %r3919;
	xor.b32  	%r3925, %r3899, %r3924;
	not.b32 	%r3926, %r3925;
	xor.b32  	%r3927, %r3922, %r3924;
	and.b32  	%r3928, %r3923, %r3922;
	xor.b32  	%r3929, %r3928, %r3926;
	or.b32  	%r3930, %r3927, %r3926;
	xor.b32  	%r3931, %r3930, %r3919;
	xor.b32  	%r3932, %r3927, %r3929;
	and.b32  	%r3933, %r3929, %r3930;
	xor.b32  	%r3934, %r3923, %r3930;
	not.b32 	%r3935, %r3934;
	or.b32  	%r3936, %r3909, %r3900;
	xor.b32  	%r3937, %r3917, %r3920;
	xor.b32  	%r3938, %r3936, %r3920;
	and.b32  	%r3939, %r3920, %r3900;
	xor.b32  	%r3940, %r3909, %r3939;
	not.b32 	%r3941, %r3940;
	xor.b32  	%r3942, %r3937, %r3939;
	and.b32  	%r3943, %r3938, %r3937;
	xor.b32  	%r3944, %r3943, %r3941;
	or.b32  	%r3945, %r3942, %r3941;
	xor.b32  	%r3946, %r3945, %r3900;
	xor.b32  	%r3947, %r3942, %r3944;
	and.b32  	%r3948, %r3944, %r3945;
	xor.b32  	%r3949, %r3938, %r3945;
	xor.b32  	%r3950, %r3947, %r3931;
	shf.l.wrap.b32 	%r3951, %r3931, %r3931, 2;
	xor.b32  	%r3952, %r3950, %r3951;
	shf.l.wrap.b32 	%r3953, %r3950, %r3950, 14;
	xor.b32  	%r3954, %r3953, %r3952;
	shf.l.wrap.b32 	%r3955, %r3952, %r3952, 10;
	shf.l.wrap.b32 	%r3956, %r3954, %r3954, 1;
	xor.b32  	%r3957, %r3946, %r3935;
	shf.l.wrap.b32 	%r3958, %r3935, %r3935, 2;
	xor.b32  	%r3959, %r3957, %r3958;
	shf.l.wrap.b32 	%r3960, %r3957, %r3957, 14;
	xor.b32  	%r3961, %r3960, %r3959;
	shf.l.wrap.b32 	%r3962, %r3959, %r3959, 10;
	xor.b32  	%r3963, %r3962, %r3961;
	shf.l.wrap.b32 	%r3964, %r3961, %r3961, 1;
	xor.b32  	%r3965, %r3949, %r3933;
	not.b32 	%r3966, %r3965;
	shf.l.wrap.b32 	%r3967, %r3933, %r3933, 2;
	xor.b32  	%r3968, %r3967, %r3966;
	shf.l.wrap.b32 	%r3969, %r3966, %r3966, 14;
	xor.b32  	%r3970, %r3969, %r3968;
	shf.l.wrap.b32 	%r3971, %r3968, %r3968, 10;
	xor.b32  	%r3972, %r3971, %r3970;
	shf.l.wrap.b32 	%r3973, %r3970, %r3970, 1;
	xor.b32  	%r3974, %r3948, %r3932;
	shf.l.wrap.b32 	%r3975, %r3932, %r3932, 2;
	xor.b32  	%r3976, %r3974, %r3975;
	shf.l.wrap.b32 	%r3977, %r3974, %r3974, 14;
	xor.b32  	%r3978, %r3977, %r3976;
	shf.l.wrap.b32 	%r3979, %r3976, %r3976, 10;
	xor.b32  	%r3980, %r3979, %r3978;
	shf.l.wrap.b32 	%r3981, %r3978, %r3978, 1;
	xor.b32  	%r3982, %r3955, %r1096;
	xor.b32  	%r3983, %r3982, %r3954;
	xor.b32  	%r3984, %r3956, %r1099;
	or.b32  	%r3985, %r3963, %r3983;
	xor.b32  	%r3986, %r3972, %r3980;
	xor.b32  	%r3987, %r3985, %r3980;
	and.b32  	%r3988, %r3980, %r3983;
	xor.b32  	%r3989, %r3963, %r3988;
	not.b32 	%r3990, %r3989;
	xor.b32  	%r3991, %r3986, %r3988;
	and.b32  	%r3992, %r3987, %r3986;
	xor.b32  	%r3993, %r3992, %r3990;
	or.b32  	%r3994, %r3991, %r3990;
	xor.b32  	%r3995, %r3994, %r3983;
	xor.b32  	%r3996, %r3991, %r3993;
	and.b32  	%r3997, %r3993, %r3994;
	xor.b32  	%r3998, %r3987, %r3994;
	not.b32 	%r3999, %r3998;
	or.b32  	%r4000, %r3973, %r3964;
	xor.b32  	%r4001, %r3981, %r3984;
	xor.b32  	%r4002, %r4000, %r3984;
	and.b32  	%r4003, %r3984, %r3964;
	xor.b32  	%r4004, %r3973, %r4003;
	not.b32 	%r4005, %r4004;
	xor.b32  	%r4006, %r4001, %r4003;
	and.b32  	%r4007, %r4002, %r4001;
	xor.b32  	%r4008, %r4007, %r4005;
	or.b32  	%r4009, %r4006, %r4005;
	xor.b32  	%r4010, %r4009, %r3964;
	xor.b32  	%r4011, %r4006, %r4008;
	and.b32  	%r4012, %r4008, %r4009;
	xor.b32  	%r4013, %r4002, %r4009;
	xor.b32  	%r4014, %r4011, %r3995;
	shf.l.wrap.b32 	%r4015, %r3995, %r3995, 2;
	xor.b32  	%r4016, %r4014, %r4015;
	shf.l.wrap.b32 	%r4017, %r4014, %r4014, 14;
	xor.b32  	%r4018, %r4017, %r4016;
	shf.l.wrap.b32 	%r4019, %r4016, %r4016, 10;
	shf.l.wrap.b32 	%r4020, %r4018, %r4018, 1;
	xor.b32  	%r4021, %r4010, %r3999;
	shf.l.wrap.b32 	%r4022, %r3999, %r3999, 2;
	xor.b32  	%r4023, %r4021, %r4022;
	shf.l.wrap.b32 	%r4024, %r4021, %r4021, 14;
	xor.b32  	%r4025, %r4024, %r4023;
	shf.l.wrap.b32 	%r4026, %r4023, %r4023, 10;
	xor.b32  	%r4027, %r4026, %r4025;
	shf.l.wrap.b32 	%r4028, %r4025, %r4025, 1;
	xor.b32  	%r4029, %r4013, %r3997;
	not.b32 	%r4030, %r4029;
	shf.l.wrap.b32 	%r4031, %r3997, %r3997, 2;
	xor.b32  	%r4032, %r4031, %r4030;
	shf.l.wrap.b32 	%r4033, %r4030, %r4030, 14;
	xor.b32  	%r4034, %r4033, %r4032;
	shf.l.wrap.b32 	%r4035, %r4032, %r4032, 10;
	xor.b32  	%r4036, %r4035, %r4034;
	shf.l.wrap.b32 	%r4037, %r4034, %r4034, 1;
	xor.b32  	%r4038, %r4012, %r3996;
	shf.l.wrap.b32 	%r4039, %r3996, %r3996, 2;
	xor.b32  	%r4040, %r4038, %r4039;
	shf.l.wrap.b32 	%r4041, %r4038, %r4038, 14;
	xor.b32  	%r4042, %r4041, %r4040;
	shf.l.wrap.b32 	%r4043, %r4040, %r4040, 10;
	xor.b32  	%r4044, %r4043, %r4042;
	shf.l.wrap.b32 	%r4045, %r4042, %r4042, 1;
	xor.b32  	%r4046, %r4019, %r1162;
	xor.b32  	%r4047, %r4046, %r4018;
	xor.b32  	%r4048, %r4020, %r1165;
	or.b32  	%r4049, %r4027, %r4047;
	xor.b32  	%r4050, %r4036, %r4044;
	xor.b32  	%r4051, %r4049, %r4044;
	and.b32  	%r4052, %r4044, %r4047;
	xor.b32  	%r4053, %r4027, %r4052;
	not.b32 	%r4054, %r4053;
	xor.b32  	%r4055, %r4050, %r4052;
	and.b32  	%r4056, %r4051, %r4050;
	xor.b32  	%r4057, %r4056, %r4054;
	or.b32  	%r4058, %r4055, %r4054;
	xor.b32  	%r4059, %r4058, %r4047;
	xor.b32  	%r4060, %r4055, %r4057;
	and.b32  	%r4061, %r4057, %r4058;
	xor.b32  	%r4062, %r4051, %r4058;
	not.b32 	%r4063, %r4062;
	or.b32  	%r4064, %r4037, %r4028;
	xor.b32  	%r4065, %r4045, %r4048;
	xor.b32  	%r4066, %r4064, %r4048;
	and.b32  	%r4067, %r4048, %r4028;
	xor.b32  	%r4068, %r4037, %r4067;
	not.b32 	%r4069, %r4068;
	xor.b32  	%r4070, %r4065, %r4067;
	and.b32  	%r4071, %r4066, %r4065;
	xor.b32  	%r4072, %r4071, %r4069;
	or.b32  	%r4073, %r4070, %r4069;
	xor.b32  	%r4074, %r4073, %r4028;
	xor.b32  	%r4075, %r4070, %r4072;
	and.b32  	%r4076, %r4072, %r4073;
	xor.b32  	%r4077, %r4066, %r4073;
	xor.b32  	%r4078, %r4075, %r4059;
	shf.l.wrap.b32 	%r4079, %r4059, %r4059, 2;
	xor.b32  	%r4080, %r4078, %r4079;
	shf.l.wrap.b32 	%r4081, %r4078, %r4078, 14;
	xor.b32  	%r4082, %r4081, %r4080;
	shf.l.wrap.b32 	%r4083, %r4080, %r4080, 10;
	shf.l.wrap.b32 	%r4084, %r4082, %r4082, 1;
	xor.b32  	%r4085, %r4074, %r4063;
	shf.l.wrap.b32 	%r4086, %r4063, %r4063, 2;
	xor.b32  	%r4087, %r4085, %r4086;
	shf.l.wrap.b32 	%r4088, %r4085, %r4085, 14;
	xor.b32  	%r4089, %r4088, %r4087;
	shf.l.wrap.b32 	%r4090, %r4087, %r4087, 10;
	xor.b32  	%r4091, %r4090, %r4089;
	shf.l.wrap.b32 	%r4092, %r4089, %r4089, 1;
	xor.b32  	%r4093, %r4077, %r4061;
	not.b32 	%r4094, %r4093;
	shf.l.wrap.b32 	%r4095, %r4061, %r4061, 2;
	xor.b32  	%r4096, %r4095, %r4094;
	shf.l.wrap.b32 	%r4097, %r4094, %r4094, 14;
	xor.b32  	%r4098, %r4097, %r4096;
	shf.l.wrap.b32 	%r4099, %r4096, %r4096, 10;
	xor.b32  	%r4100, %r4099, %r4098;
	shf.l.wrap.b32 	%r4101, %r4098, %r4098, 1;
	xor.b32  	%r4102, %r4076, %r4060;
	shf.l.wrap.b32 	%r4103, %r4060, %r4060, 2;
	xor.b32  	%r4104, %r4102, %r4103;
	shf.l.wrap.b32 	%r4105, %r4102, %r4102, 14;
	xor.b32  	%r4106, %r4105, %r4104;
	shf.l.wrap.b32 	%r4107, %r4104, %r4104, 10;
	xor.b32  	%r4108, %r4107, %r4106;
	shf.l.wrap.b32 	%r4109, %r4106, %r4106, 1;
	xor.b32  	%r4110, %r4083, %r1228;
	xor.b32  	%r4111, %r4110, %r4082;
	xor.b32  	%r4112, %r4084, %r1231;
	or.b32  	%r4113, %r4091, %r4111;
	xor.b32  	%r4114, %r4100, %r4108;
	xor.b32  	%r4115, %r4113, %r4108;
	and.b32  	%r4116, %r4108, %r4111;
	xor.b32  	%r4117, %r4091, %r4116;
	not.b32 	%r4118, %r4117;
	xor.b32  	%r4119, %r4114, %r4116;
	and.b32  	%r4120, %r4115, %r4114;
	xor.b32  	%r4121, %r4120, %r4118;
	or.b32  	%r4122, %r4119, %r4118;
	xor.b32  	%r4123, %r4122, %r4111;
	xor.b32  	%r4124, %r4119, %r4121;
	and.b32  	%r4125, %r4121, %r4122;
	xor.b32  	%r4126, %r4115, %r4122;
	not.b32 	%r4127, %r4126;
	or.b32  	%r4128, %r4101, %r4092;
	xor.b32  	%r4129, %r4109, %r4112;
	xor.b32  	%r4130, %r4128, %r4112;
	and.b32  	%r4131, %r4112, %r4092;
	xor.b32  	%r4132, %r4101, %r4131;
	not.b32 	%r4133, %r4132;
	xor.b32  	%r4134, %r4129, %r4131;
	and.b32  	%r4135, %r4130, %r4129;
	xor.b32  	%r4136, %r4135, %r4133;
	or.b32  	%r4137, %r4134, %r4133;
	xor.b32  	%r4138, %r4137, %r4092;
	xor.b32  	%r4139, %r4134, %r4136;
	and.b32  	%r4140, %r4136, %r4137;
	xor.b32  	%r4141, %r4130, %r4137;
	xor.b32  	%r4142, %r4139, %r4123;
	shf.l.wrap.b32 	%r4143, %r4123, %r4123, 2;
	xor.b32  	%r4144, %r4142, %r4143;
	shf.l.wrap.b32 	%r4145, %r4142, %r4142, 14;
	xor.b32  	%r4146, %r4145, %r4144;
	shf.l.wrap.b32 	%r4147, %r4144, %r4144, 10;
	shf.l.wrap.b32 	%r4148, %r4146, %r4146, 1;
	xor.b32  	%r4149, %r4138, %r4127;
	shf.l.wrap.b32 	%r4150, %r4127, %r4127, 2;
	xor.b32  	%r4151, %r4149, %r4150;
	shf.l.wrap.b32 	%r4152, %r4149, %r4149, 14;
	xor.b32  	%r4153, %r4152, %r4151;
	shf.l.wrap.b32 	%r4154, %r4151, %r4151, 10;
	xor.b32  	%r4155, %r4154, %r4153;
	shf.l.wrap.b32 	%r4156, %r4153, %r4153, 1;
	xor.b32  	%r4157, %r4141, %r4125;
	not.b32 	%r4158, %r4157;
	shf.l.wrap.b32 	%r4159, %r4125, %r4125, 2;
	xor.b32  	%r4160, %r4159, %r4158;
	shf.l.wrap.b32 	%r4161, %r4158, %r4158, 14;
	xor.b32  	%r4162, %r4161, %r4160;
	shf.l.wrap.b32 	%r4163, %r4160, %r4160, 10;
	xor.b32  	%r4164, %r4163, %r4162;
	shf.l.wrap.b32 	%r4165, %r4162, %r4162, 1;
	xor.b32  	%r4166, %r4140, %r4124;
	shf.l.wrap.b32 	%r4167, %r4124, %r4124, 2;
	xor.b32  	%r4168, %r4166, %r4167;
	shf.l.wrap.b32 	%r4169, %r4166, %r4166, 14;
	xor.b32  	%r4170, %r4169, %r4168;
	shf.l.wrap.b32 	%r4171, %r4168, %r4168, 10;
	xor.b32  	%r4172, %r4171, %r4170;
	shf.l.wrap.b32 	%r4173, %r4170, %r4170, 1;
	xor.b32  	%r4174, %r4147, %r1294;
	xor.b32  	%r4175, %r4174, %r4146;
	xor.b32  	%r4176, %r4148, %r1297;
	or.b32  	%r4177, %r4155, %r4175;
	xor.b32  	%r4178, %r4164, %r4172;
	xor.b32  	%r4179, %r4177, %r4172;
	and.b32  	%r4180, %r4172, %r4175;
	xor.b32  	%r4181, %r4155, %r4180;
	not.b32 	%r4182, %r4181;
	xor.b32  	%r4183, %r4178, %r4180;
	and.b32  	%r4184, %r4179, %r4178;
	xor.b32  	%r4185, %r4184, %r4182;
	or.b32  	%r4186, %r4183, %r4182;
	xor.b32  	%r4187, %r4186, %r4175;
	xor.b32  	%r4188, %r4183, %r4185;
	and.b32  	%r4189, %r4185, %r4186;
	xor.b32  	%r4190, %r4179, %r4186;
	not.b32 	%r4191, %r4190;
	or.b32  	%r4192, %r4165, %r4156;
	xor.b32  	%r4193, %r4173, %r4176;
	xor.b32  	%r4194, %r4192, %r4176;
	and.b32  	%r4195, %r4176, %r4156;
	xor.b32  	%r4196, %r4165, %r4195;
	not.b32 	%r4197, %r4196;
	xor.b32  	%r4198, %r4193, %r4195;
	and.b32  	%r4199, %r4194, %r4193;
	xor.b32  	%r4200, %r4199, %r4197;
	or.b32  	%r4201, %r4198, %r4197;
	xor.b32  	%r4202, %r4201, %r4156;
	xor.b32  	%r4203, %r4198, %r4200;
	and.b32  	%r4204, %r4200, %r4201;
	xor.b32  	%r4205, %r4194, %r4201;
	xor.b32  	%r4206, %r4203, %r4187;
	shf.l.wrap.b32 	%r4207, %r4187, %r4187, 2;
	xor.b32  	%r4208, %r4206, %r4207;
	shf.l.wrap.b32 	%r4209, %r4206, %r4206, 14;
	xor.b32  	%r4210, %r4209, %r4208;
	shf.l.wrap.b32 	%r4211, %r4208, %r4208, 10;
	shf.l.wrap.b32 	%r4212, %r4210, %r4210, 1;
	xor.b32  	%r4213, %r4202, %r4191;
	shf.l.wrap.b32 	%r4214, %r4191, %r4191, 2;
	xor.b32  	%r4215, %r4213, %r4214;
	shf.l.wrap.b32 	%r4216, %r4213, %r4213, 14;
	xor.b32  	%r4217, %r4216, %r4215;
	shf.l.wrap.b32 	%r4218, %r4215, %r4215, 10;
	xor.b32  	%r4219, %r4218, %r4217;
	xor.b32  	%r4220, %r4205, %r4189;
	not.b32 	%r4221, %r4220;
	shf.l.wrap.b32 	%r4222, %r4189, %r4189, 2;
	xor.b32  	%r4223, %r4222, %r4221;
	shf.l.wrap.b32 	%r4224, %r4221, %r4221, 14;
	xor.b32  	%r4225, %r4224, %r4223;
	shf.l.wrap.b32 	%r4226, %r4223, %r4223, 10;
	xor.b32  	%r4227, %r4226, %r4225;
	xor.b32  	%r4228, %r4204, %r4188;
	shf.l.wrap.b32 	%r4229, %r4188, %r4188, 2;
	xor.b32  	%r4230, %r4228, %r4229;
	shf.l.wrap.b32 	%r4231, %r4228, %r4228, 14;
	xor.b32  	%r4232, %r4231, %r4230;
	shf.l.wrap.b32 	%r4233, %r4230, %r4230, 10;
	xor.b32  	%r4234, %r4233, %r4232;
	xor.b32  	%r4235, %r4211, %r1357;
	xor.b32  	%r4236, %r4235, %r4210;
	xor.b32  	%r4237, %r4212, %r1360;
	shf.l.wrap.b32 	%r4238, %r4232, %r4232, 1;
	shf.l.wrap.b32 	%r4239, %r4225, %r4225, 1;
	shf.l.wrap.b32 	%r4240, %r4217, %r4217, 1;
	shf.l.wrap.b32 	%r4241, %r3181, %r3181, 2;
	shf.l.wrap.b32 	%r4242, %r3182, %r3182, 2;
	shf.l.wrap.b32 	%r4243, %r3183, %r3183, 2;
	shf.l.wrap.b32 	%r4244, %r3184, %r3184, 2;
	or.b32  	%r4245, %r3178, %r3177;
	xor.b32  	%r4246, %r3179, %r3180;
	xor.b32  	%r4247, %r4245, %r3180;
	and.b32  	%r4248, %r3180, %r3177;
	xor.b32  	%r4249, %r3178, %r4248;
	not.b32 	%r4250, %r4249;
	xor.b32  	%r4251, %r4246, %r4248;
	and.b32  	%r4252, %r4247, %r4246;
	xor.b32  	%r4253, %r4252, %r4250;
	or.b32  	%r4254, %r4251, %r4250;
	xor.b32  	%r4255, %r4254, %r3177;
	xor.b32  	%r4256, %r4251, %r4253;
	and.b32  	%r4257, %r4253, %r4254;
	xor.b32  	%r4258, %r4247, %r4254;
	not.b32 	%r4259, %r4258;
	or.b32  	%r4260, %r4243, %r4242;
	xor.b32  	%r4261, %r4244, %r4241;
	xor.b32  	%r4262, %r4260, %r4241;
	and.b32  	%r4263, %r4241, %r4242;
	xor.b32  	%r4264, %r4243, %r4263;
	not.b32 	%r4265, %r4264;
	xor.b32  	%r4266, %r4261, %r4263;
	and.b32  	%r4267, %r4262, %r4261;
	xor.b32  	%r4268, %r4267, %r4265;
	or.b32  	%r4269, %r4266, %r4265;
	xor.b32  	%r4270, %r4269, %r4242;
	xor.b32  	%r4271, %r4266, %r4268;
	and.b32  	%r4272, %r4268, %r4269;
	xor.b32  	%r4273, %r4262, %r4269;
	xor.b32  	%r4274, %r4271, %r4255;
	shf.l.wrap.b32 	%r4275, %r4255, %r4255, 2;
	xor.b32  	%r4276, %r4274, %r4275;
	shf.l.wrap.b32 	%r4277, %r4274, %r4274, 14;
	xor.b32  	%r4278, %r4277, %r4276;
	shf.l.wrap.b32 	%r4279, %r4276, %r4276, 10;
	shf.l.wrap.b32 	%r4280, %r4278, %r4278, 1;
	xor.b32  	%r4281, %r4270, %r4259;
	shf.l.wrap.b32 	%r4282, %r4259, %r4259, 2;
	xor.b32  	%r4283, %r4281, %r4282;
	shf.l.wrap.b32 	%r4284, %r4281, %r4281, 14;
	xor.b32  	%r4285, %r4284, %r4283;
	shf.l.wrap.b32 	%r4286, %r4283, %r4283, 10;
	xor.b32  	%r4287, %r4286, %r4285;
	shf.l.wrap.b32 	%r4288, %r4285, %r4285, 1;
	xor.b32  	%r4289, %r4273, %r4257;
	not.b32 	%r4290, %r4289;
	shf.l.wrap.b32 	%r4291, %r4257, %r4257, 2;
	xor.b32  	%r4292, %r4291, %r4290;
	shf.l.wrap.b32 	%r4293, %r4290, %r4290, 14;
	xor.b32  	%r4294, %r4293, %r4292;
	shf.l.wrap.b32 	%r4295, %r4292, %r4292, 10;
	xor.b32  	%r4296, %r4295, %r4294;
	shf.l.wrap.b32 	%r4297, %r4294, %r4294, 1;
	xor.b32  	%r4298, %r4272, %r4256;
	shf.l.wrap.b32 	%r4299, %r4256, %r4256, 2;
	xor.b32  	%r4300, %r4298, %r4299;
	shf.l.wrap.b32 	%r4301, %r4298, %r4298, 14;
	xor.b32  	%r4302, %r4301, %r4300;
	shf.l.wrap.b32 	%r4303, %r4300, %r4300, 10;
	xor.b32  	%r4304, %r4303, %r4302;
	shf.l.wrap.b32 	%r4305, %r4302, %r4302, 1;
	xor.b32  	%r4306, %r4279, %r1430;
	xor.b32  	%r4307, %r4306, %r4278;
	xor.b32  	%r4308, %r4280, %r1433;
	or.b32  	%r4309, %r4287, %r4307;
	xor.b32  	%r4310, %r4296, %r4304;
	xor.b32  	%r4311, %r4309, %r4304;
	and.b32  	%r4312, %r4304, %r4307;
	xor.b32  	%r4313, %r4287, %r4312;
	not.b32 	%r4314, %r4313;
	xor.b32  	%r4315, %r4310, %r4312;
	and.b32  	%r4316, %r4311, %r4310;
	xor.b32  	%r4317, %r4316, %r4314;
	or.b32  	%r4318, %r4315, %r4314;
	xor.b32  	%r4319, %r4318, %r4307;
	xor.b32  	%r4320, %r4315, %r4317;
	and.b32  	%r4321, %r4317, %r4318;
	xor.b32  	%r4322, %r4311, %r4318;
	not.b32 	%r4323, %r4322;
	or.b32  	%r4324, %r4297, %r4288;
	xor.b32  	%r4325, %r4305, %r4308;
	xor.b32  	%r4326, %r4324, %r4308;
	and.b32  	%r4327, %r4308, %r4288;
	xor.b32  	%r4328, %r4297, %r4327;
	not.b32 	%r4329, %r4328;
	xor.b32  	%r4330, %r4325, %r4327;
	and.b32  	%r4331, %r4326, %r4325;
	xor.b32  	%r4332, %r4331, %r4329;
	or.b32  	%r4333, %r4330, %r4329;
	xor.b32  	%r4334, %r4333, %r4288;
	xor.b32  	%r4335, %r4330, %r4332;
	and.b32  	%r4336, %r4332, %r4333;
	xor.b32  	%r4337, %r4326, %r4333;
	xor.b32  	%r4338, %r4335, %r4319;
	shf.l.wrap.b32 	%r4339, %r4319, %r4319, 2;
	xor.b32  	%r4340, %r4338, %r4339;
	shf.l.wrap.b32 	%r4341, %r4338, %r4338, 14;
	xor.b32  	%r4342, %r4341, %r4340;
	shf.l.wrap.b32 	%r4343, %r4340, %r4340, 10;
	shf.l.wrap.b32 	%r4344, %r4342, %r4342, 1;
	xor.b32  	%r4345, %r4334, %r4323;
	shf.l.wrap.b32 	%r4346, %r4323, %r4323, 2;
	xor.b32  	%r4347, %r4345, %r4346;
	shf.l.wrap.b32 	%r4348, %r4345, %r4345, 14;
	xor.b32  	%r4349, %r4348, %r4347;
	shf.l.wrap.b32 	%r4350, %r4347, %r4347, 10;
	xor.b32  	%r4351, %r4350, %r4349;
	shf.l.wrap.b32 	%r4352, %r4349, %r4349, 1;
	xor.b32  	%r4353, %r4337, %r4321;
	not.b32 	%r4354, %r4353;
	shf.l.wrap.b32 	%r4355, %r4321, %r4321, 2;
	xor.b32  	%r4356, %r4355, %r4354;
	shf.l.wrap.b32 	%r4357, %r4354, %r4354, 14;
	xor.b32  	%r4358, %r4357, %r4356;
	shf.l.wrap.b32 	%r4359, %r4356, %r4356, 10;
	xor.b32  	%r4360, %r4359, %r4358;
	shf.l.wrap.b32 	%r4361, %r4358, %r4358, 1;
	xor.b32  	%r4362, %r4336, %r4320;
	shf.l.wrap.b32 	%r4363, %r4320, %r4320, 2;
	xor.b32  	%r4364, %r4362, %r4363;
	shf.l.wrap.b32 	%r4365, %r4362, %r4362, 14;
	xor.b32  	%r4366, %r4365, %r4364;
	shf.l.wrap.b32 	%r4367, %r4364, %r4364, 10;
	xor.b32  	%r4368, %r4367, %r4366;
	shf.l.wrap.b32 	%r4369, %r4366, %r4366, 1;
	xor.b32  	%r4370, %r4343, %r1496;
	xor.b32  	%r4371, %r4370, %r4342;
	xor.b32  	%r4372, %r4344, %r1499;
	or.b32  	%r4373, %r4351, %r4371;
	xor.b32  	%r4374, %r4360, %r4368;
	xor.b32  	%r4375, %r4373, %r4368;
	and.b32  	%r4376, %r4368, %r4371;
	xor.b32  	%r4377, %r4351, %r4376;
	not.b32 	%r4378, %r4377;
	xor.b32  	%r4379, %r4374, %r4376;
	and.b32  	%r4380, %r4375, %r4374;
	xor.b32  	%r4381, %r4380, %r4378;
	or.b32  	%r4382, %r4379, %r4378;
	xor.b32  	%r4383, %r4382, %r4371;
	xor.b32  	%r4384, %r4379, %r4381;
	and.b32  	%r4385, %r4381, %r4382;
	xor.b32  	%r4386, %r4375, %r4382;
	not.b32 	%r4387, %r4386;
	or.b32  	%r4388, %r4361, %r4352;
	xor.b32  	%r4389, %r4369, %r4372;
	xor.b32  	%r4390, %r4388, %r4372;
	and.b32  	%r4391, %r4372, %r4352;
	xor.b32  	%r4392, %r4361, %r4391;
	not.b32 	%r4393, %r4392;
	xor.b32  	%r4394, %r4389, %r4391;
	and.b32  	%r4395, %r4390, %r4389;
	xor.b32  	%r4396, %r4395, %r4393;
	or.b32  	%r4397, %r4394, %r4393;
	xor.b32  	%r4398, %r4397, %r4352;
	xor.b32  	%r4399, %r4394, %r4396;
	and.b32  	%r4400, %r4396, %r4397;
	xor.b32  	%r4401, %r4390, %r4397;
	xor.b32  	%r4402, %r4399, %r4383;
	shf.l.wrap.b32 	%r4403, %r4383, %r4383, 2;
	xor.b32  	%r4404, %r4402, %r4403;
	shf.l.wrap.b32 	%r4405, %r4402, %r4402, 14;
	xor.b32  	%r4406, %r4405, %r4404;
	shf.l.wrap.b32 	%r4407, %r4404, %r4404, 10;
	shf.l.wrap.b32 	%r4408, %r4406, %r4406, 1;
	xor.b32  	%r4409, %r4398, %r4387;
	shf.l.wrap.b32 	%r4410, %r4387, %r4387, 2;
	xor.b32  	%r4411, %r4409, %r4410;
	shf.l.wrap.b32 	%r4412, %r4409, %r4409, 14;
	xor.b32  	%r4413, %r4412, %r4411;
	shf.l.wrap.b32 	%r4414, %r4411, %r4411, 10;
	xor.b32  	%r4415, %r4414, %r4413;
	shf.l.wrap.b32 	%r4416, %r4413, %r4413, 1;
	xor.b32  	%r4417, %r4401, %r4385;
	not.b32 	%r4418, %r4417;
	shf.l.wrap.b32 	%r4419, %r4385, %r4385, 2;
	xor.b32  	%r4420, %r4419, %r4418;
	shf.l.wrap.b32 	%r4421, %r4418, %r4418, 14;
	xor.b32  	%r4422, %r4421, %r4420;
	shf.l.wrap.b32 	%r4423, %r4420, %r4420, 10;
	xor.b32  	%r4424, %r4423, %r4422;
	shf.l.wrap.b32 	%r4425, %r4422, %r4422, 1;
	xor.b32  	%r4426, %r4400, %r4384;
	shf.l.wrap.b32 	%r4427, %r4384, %r4384, 2;
	xor.b32  	%r4428, %r4426, %r4427;
	shf.l.wrap.b32 	%r4429, %r4426, %r4426, 14;
	xor.b32  	%r4430, %r4429, %r4428;
	shf.l.wrap.b32 	%r4431, %r4428, %r4428, 10;
	xor.b32  	%r4432, %r4431, %r4430;
	shf.l.wrap.b32 	%r4433, %r4430, %r4430, 1;
	xor.b32  	%r4434, %r4407, %r1562;
	xor.b32  	%r4435, %r4434, %r4406;
	xor.b32  	%r4436, %r4408, %r1565;
	or.b32  	%r4437, %r4415, %r4435;
	xor.b32  	%r4438, %r4424, %r4432;
	xor.b32  	%r4439, %r4437, %r4432;
	and.b32  	%r4440, %r4432, %r4435;
	xor.b32  	%r4441, %r4415, %r4440;
	not.b32 	%r4442, %r4441;
	xor.b32  	%r4443, %r4438, %r4440;
	and.b32  	%r4444, %r4439, %r4438;
	xor.b32  	%r4445, %r4444, %r4442;
	or.b32  	%r4446, %r4443, %r4442;
	xor.b32  	%r4447, %r4446, %r4435;
	xor.b32  	%r4448, %r4443, %r4445;
	and.b32  	%r4449, %r4445, %r4446;
	xor.b32  	%r4450, %r4439, %r4446;
	not.b32 	%r4451, %r4450;
	or.b32  	%r4452, %r4425, %r4416;
	xor.b32  	%r4453, %r4433, %r4436;
	xor.b32  	%r4454, %r4452, %r4436;
	and.b32  	%r4455, %r4436, %r4416;
	xor.b32  	%r4456, %r4425, %r4455;
	not.b32 	%r4457, %r4456;
	xor.b32  	%r4458, %r4453, %r4455;
	and.b32  	%r4459, %r4454, %r4453;
	xor.b32  	%r4460, %r4459, %r4457;
	or.b32  	%r4461, %r4458, %r4457;
	xor.b32  	%r4462, %r4461, %r4416;
	xor.b32  	%r4463, %r4458, %r4460;
	and.b32  	%r4464, %r4460, %r4461;
	xor.b32  	%r4465, %r4454, %r4461;
	xor.b32  	%r4466, %r4463, %r4447;
	shf.l.wrap.b32 	%r4467, %r4447, %r4447, 2;
	xor.b32  	%r4468, %r4466, %r4467;
	shf.l.wrap.b32 	%r4469, %r4466, %r4466, 14;
	xor.b32  	%r4470, %r4469, %r4468;
	shf.l.wrap.b32 	%r4471, %r4468, %r4468, 10;
	shf.l.wrap.b32 	%r4472, %r4470, %r4470, 1;
	xor.b32  	%r4473, %r4462, %r4451;
	shf.l.wrap.b32 	%r4474, %r4451, %r4451, 2;
	xor.b32  	%r4475, %r4473, %r4474;
	shf.l.wrap.b32 	%r4476, %r4473, %r4473, 14;
	xor.b32  	%r4477, %r4476, %r4475;
	shf.l.wrap.b32 	%r4478, %r4475, %r4475, 10;
	xor.b32  	%r4479, %r4478, %r4477;
	shf.l.wrap.b32 	%r4480, %r4477, %r4477, 1;
	xor.b32  	%r4481, %r4465, %r4449;
	not.b32 	%r4482, %r4481;
	shf.l.wrap.b32 	%r4483, %r4449, %r4449, 2;
	xor.b32  	%r4484, %r4483, %r4482;
	shf.l.wrap.b32 	%r4485, %r4482, %r4482, 14;
	xor.b32  	%r4486, %r4485, %r4484;
	shf.l.wrap.b32 	%r4487, %r4484, %r4484, 10;
	xor.b32  	%r4488, %r4487, %r4486;
	shf.l.wrap.b32 	%r4489, %r4486, %r4486, 1;
	xor.b32  	%r4490, %r4464, %r4448;
	shf.l.wrap.b32 	%r4491, %r4448, %r4448, 2;
	xor.b32  	%r4492, %r4490, %r4491;
	shf.l.wrap.b32 	%r4493, %r4490, %r4490, 14;
	xor.b32  	%r4494, %r4493, %r4492;
	shf.l.wrap.b32 	%r4495, %r4492, %r4492, 10;
	xor.b32  	%r4496, %r4495, %r4494;
	shf.l.wrap.b32 	%r4497, %r4494, %r4494, 1;
	xor.b32  	%r4498, %r4471, %r1628;
	xor.b32  	%r4499, %r4498, %r4470;
	xor.b32  	%r4500, %r4472, %r1631;
	or.b32  	%r4501, %r4479, %r4499;
	xor.b32  	%r4502, %r4488, %r4496;
	xor.b32  	%r4503, %r4501, %r4496;
	and.b32  	%r4504, %r4496, %r4499;
	xor.b32  	%r4505, %r4479, %r4504;
	not.b32 	%r4506, %r4505;
	xor.b32  	%r4507, %r4502, %r4504;
	and.b32  	%r4508, %r4503, %r4502;
	xor.b32  	%r4509, %r4508, %r4506;
	or.b32  	%r4510, %r4507, %r4506;
	xor.b32  	%r4511, %r4510, %r4499;
	xor.b32  	%r4512, %r4507, %r4509;
	and.b32  	%r4513, %r4509, %r4510;
	xor.b32  	%r4514, %r4503, %r4510;
	not.b32 	%r4515, %r4514;
	or.b32  	%r4516, %r4489, %r4480;
	xor.b32  	%r4517, %r4497, %r4500;
	xor.b32  	%r4518, %r4516, %r4500;
	and.b32  	%r4519, %r4500, %r4480;
	xor.b32  	%r4520, %r4489, %r4519;
	not.b32 	%r4521, %r4520;
	xor.b32  	%r4522, %r4517, %r4519;
	and.b32  	%r4523, %r4518, %r4517;
	xor.b32  	%r4524, %r4523, %r4521;
	or.b32  	%r4525, %r4522, %r4521;
	xor.b32  	%r4526, %r4525, %r4480;
	xor.b32  	%r4527, %r4522, %r4524;
	and.b32  	%r4528, %r4524, %r4525;
	xor.b32  	%r4529, %r4518, %r4525;
	xor.b32  	%r4530, %r4527, %r4511;
	shf.l.wrap.b32 	%r4531, %r4511, %r4511, 2;
	xor.b32  	%r4532, %r4530, %r4531;
	shf.l.wrap.b32 	%r4533, %r4530, %r4530, 14;
	xor.b32  	%r4534, %r4533, %r4532;
	shf.l.wrap.b32 	%r4535, %r4532, %r4532, 10;
	shf.l.wrap.b32 	%r4536, %r4534, %r4534, 1;
	xor.b32  	%r4537, %r4526, %r4515;
	shf.l.wrap.b32 	%r4538, %r4515, %r4515, 2;
	xor.b32  	%r4539, %r4537, %r4538;
	shf.l.wrap.b32 	%r4540, %r4537, %r4537, 14;
	xor.b32  	%r4541, %r4540, %r4539;
	shf.l.wrap.b32 	%r4542, %r4539, %r4539, 10;
	xor.b32  	%r4543, %r4542, %r4541;
	shf.l.wrap.b32 	%r4544, %r4541, %r4541, 1;
	xor.b32  	%r4545, %r4529, %r4513;
	not.b32 	%r4546, %r4545;
	shf.l.wrap.b32 	%r4547, %r4513, %r4513, 2;
	xor.b32  	%r4548, %r4547, %r4546;
	shf.l.wrap.b32 	%r4549, %r4546, %r4546, 14;
	xor.b32  	%r4550, %r4549, %r4548;
	shf.l.wrap.b32 	%r4551, %r4548, %r4548, 10;
	xor.b32  	%r4552, %r4551, %r4550;
	shf.l.wrap.b32 	%r4553, %r4550, %r4550, 1;
	xor.b32  	%r4554, %r4528, %r4512;
	shf.l.wrap.b32 	%r4555, %r4512, %r4512, 2;
	xor.b32  	%r4556, %r4554, %r4555;
	shf.l.wrap.b32 	%r4557, %r4554, %r4554, 14;
	xor.b32  	%r4558, %r4557, %r4556;
	shf.l.wrap.b32 	%r4559, %r4556, %r4556, 10;
	xor.b32  	%r4560, %r4559, %r4558;
	shf.l.wrap.b32 	%r4561, %r4558, %r4558, 1;
	xor.b32  	%r4562, %r4535, %r1694;
	xor.b32  	%r4563, %r4562, %r4534;
	xor.b32  	%r4564, %r4536, %r1697;
	or.b32  	%r4565, %r4543, %r4563;
	xor.b32  	%r4566, %r4552, %r4560;
	xor.b32  	%r4567, %r4565, %r4560;
	and.b32  	%r4568, %r4560, %r4563;
	xor.b32  	%r4569, %r4543, %r4568;
	not.b32 	%r4570, %r4569;
	xor.b32  	%r4571, %r4566, %r4568;
	and.b32  	%r4572, %r4567, %r4566;
	xor.b32  	%r4573, %r4572, %r4570;
	or.b32  	%r4574, %r4571, %r4570;
	xor.b32  	%r4575, %r4574, %r4563;
	xor.b32  	%r4576, %r4571, %r4573;
	and.b32  	%r4577, %r4573, %r4574;
	xor.b32  	%r4578, %r4567, %r4574;
	not.b32 	%r4579, %r4578;
	or.b32  	%r4580, %r4553, %r4544;
	xor.b32  	%r4581, %r4561, %r4564;
	xor.b32  	%r4582, %r4580, %r4564;
	and.b32  	%r4583, %r4564, %r4544;
	xor.b32  	%r4584, %r4553, %r4583;
	not.b32 	%r4585, %r4584;
	xor.b32  	%r4586, %r4581, %r4583;
	and.b32  	%r4587, %r4582, %r4581;
	xor.b32  	%r4588, %r4587, %r4585;
	or.b32  	%r4589, %r4586, %r4585;
	xor.b32  	%r4590, %r4589, %r4544;
	xor.b32  	%r4591, %r4586, %r4588;
	and.b32  	%r4592, %r4588, %r4589;
	xor.b32  	%r4593, %r4582, %r4589;
	xor.b32  	%r4594, %r4591, %r4575;
	shf.l.wrap.b32 	%r4595, %r4575, %r4575, 2;
	xor.b32  	%r4596, %r4594, %r4595;
	shf.l.wrap.b32 	%r4597, %r4594, %r4594, 14;
	xor.b32  	%r4598, %r4597, %r4596;
	shf.l.wrap.b32 	%r4599, %r4596, %r4596, 10;
	shf.l.wrap.b32 	%r4600, %r4598, %r4598, 1;
	xor.b32  	%r4601, %r4590, %r4579;
	shf.l.wrap.b32 	%r4602, %r4579, %r4579, 2;
	xor.b32  	%r4603, %r4601, %r4602;
	shf.l.wrap.b32 	%r4604, %r4601, %r4601, 14;
	xor.b32  	%r4605, %r4604, %r4603;
	shf.l.wrap.b32 	%r4606, %r4603, %r4603, 10;
	xor.b32  	%r4607, %r4606, %r4605;
	shf.l.wrap.b32 	%r4608, %r4605, %r4605, 1;
	xor.b32  	%r4609, %r4593, %r4577;
	not.b32 	%r4610, %r4609;
	shf.l.wrap.b32 	%r4611, %r4577, %r4577, 2;
	xor.b32  	%r4612, %r4611, %r4610;
	shf.l.wrap.b32 	%r4613, %r4610, %r4610, 14;
	xor.b32  	%r4614, %r4613, %r4612;
	shf.l.wrap.b32 	%r4615, %r4612, %r4612, 10;
	xor.b32  	%r4616, %r4615, %r4614;
	shf.l.wrap.b32 	%r4617, %r4614, %r4614, 1;
	xor.b32  	%r4618, %r4592, %r4576;
	shf.l.wrap.b32 	%r4619, %r4576, %r4576, 2;
	xor.b32  	%r4620, %r4618, %r4619;
	shf.l.wrap.b32 	%r4621, %r4618, %r4618, 14;
	xor.b32  	%r4622, %r4621, %r4620;
	shf.l.wrap.b32 	%r4623, %r4620, %r4620, 10;
	xor.b32  	%r4624, %r4623, %r4622;
	shf.l.wrap.b32 	%r4625, %r4622, %r4622, 1;
	xor.b32  	%r4626, %r4599, %r1760;
	xor.b32  	%r4627, %r4626, %r4598;
	xor.b32  	%r4628, %r4600, %r1763;
	or.b32  	%r4629, %r4607, %r4627;
	xor.b32  	%r4630, %r4616, %r4624;
	xor.b32  	%r4631, %r4629, %r4624;
	and.b32  	%r4632, %r4624, %r4627;
	xor.b32  	%r4633, %r4607, %r4632;
	not.b32 	%r4634, %r4633;
	xor.b32  	%r4635, %r4630, %r4632;
	and.b32  	%r4636, %r4631, %r4630;
	xor.b32  	%r4637, %r4636, %r4634;
	or.b32  	%r4638, %r4635, %r4634;
	xor.b32  	%r4639, %r4638, %r4627;
	xor.b32  	%r4640, %r4635, %r4637;
	and.b32  	%r4641, %r4637, %r4638;
	xor.b32  	%r4642, %r4631, %r4638;
	not.b32 	%r4643, %r4642;
	or.b32  	%r4644, %r4617, %r4608;
	xor.b32  	%r4645, %r4625, %r4628;
	xor.b32  	%r4646, %r4644, %r4628;
	and.b32  	%r4647, %r4628, %r4608;
	xor.b32  	%r4648, %r4617, %r4647;
	not.b32 	%r4649, %r4648;
	xor.b32  	%r4650, %r4645, %r4647;
	and.b32  	%r4651, %r4646, %r4645;
	xor.b32  	%r4652, %r4651, %r4649;
	or.b32  	%r4653, %r4650, %r4649;
	xor.b32  	%r4654, %r4653, %r4608;
	xor.b32  	%r4655, %r4650, %r4652;
	and.b32  	%r4656, %r4652, %r4653;
	xor.b32  	%r4657, %r4646, %r4653;
	xor.b32  	%r4658, %r4655, %r4639;
	shf.l.wrap.b32 	%r4659, %r4639, %r4639, 2;
	xor.b32  	%r4660, %r4658, %r4659;
	shf.l.wrap.b32 	%r4661, %r4658, %r4658, 14;
	xor.b32  	%r4662, %r4661, %r4660;
	shf.l.wrap.b32 	%r4663, %r4660, %r4660, 10;
	shf.l.wrap.b32 	%r4664, %r4662, %r4662, 1;
	xor.b32  	%r4665, %r4654, %r4643;
	shf.l.wrap.b32 	%r4666, %r4643, %r4643, 2;
	xor.b32  	%r4667, %r4665, %r4666;
	shf.l.wrap.b32 	%r4668, %r4665, %r4665, 14;
	xor.b32  	%r4669, %r4668, %r4667;
	shf.l.wrap.b32 	%r4670, %r4667, %r4667, 10;
	xor.b32  	%r4671, %r4670, %r4669;
	shf.l.wrap.b32 	%r4672, %r4669, %r4669, 1;
	xor.b32  	%r4673, %r4657, %r4641;
	not.b32 	%r4674, %r4673;
	shf.l.wrap.b32 	%r4675, %r4641, %r4641, 2;
	xor.b32  	%r4676, %r4675, %r4674;
	shf.l.wrap.b32 	%r4677, %r4674, %r4674, 14;
	xor.b32  	%r4678, %r4677, %r4676;
	shf.l.wrap.b32 	%r4679, %r4676, %r4676, 10;
	xor.b32  	%r4680, %r4679, %r4678;
	shf.l.wrap.b32 	%r4681, %r4678, %r4678, 1;
	xor.b32  	%r4682, %r4656, %r4640;
	shf.l.wrap.b32 	%r4683, %r4640, %r4640, 2;
	xor.b32  	%r4684, %r4682, %r4683;
	shf.l.wrap.b32 	%r4685, %r4682, %r4682, 14;
	xor.b32  	%r4686, %r4685, %r4684;
	shf.l.wrap.b32 	%r4687, %r4684, %r4684, 10;
	xor.b32  	%r4688, %r4687, %r4686;
	shf.l.wrap.b32 	%r4689, %r4686, %r4686, 1;
	xor.b32  	%r4690, %r4663, %r1826;
	xor.b32  	%r4691, %r4690, %r4662;
	xor.b32  	%r4692, %r4664, %r1829;
	or.b32  	%r4693, %r4671, %r4691;
	xor.b32  	%r4694, %r4680, %r4688;
	xor.b32  	%r4695, %r4693, %r4688;
	and.b32  	%r4696, %r4688, %r4691;
	xor.b32  	%r4697, %r4671, %r4696;
	not.b32 	%r4698, %r4697;
	xor.b32  	%r4699, %r4694, %r4696;
	and.b32  	%r4700, %r4695, %r4694;
	xor.b32  	%r4701, %r4700, %r4698;
	or.b32  	%r4702, %r4699, %r4698;
	xor.b32  	%r4703, %r4702, %r4691;
	xor.b32  	%r4704, %r4699, %r4701;
	and.b32  	%r4705, %r4701, %r4702;
	xor.b32  	%r4706, %r4695, %r4702;
	not.b32 	%r4707, %r4706;
	or.b32  	%r4708, %r4681, %r4672;
	xor.b32  	%r4709, %r4689, %r4692;
	xor.b32  	%r4710, %r4708, %r4692;
	and.b32  	%r4711, %r4692, %r4672;
	xor.b32  	%r4712, %r4681, %r4711;
	not.b32 	%r4713, %r4712;
	xor.b32  	%r4714, %r4709, %r4711;
	and.b32  	%r4715, %r4710, %r4709;
	xor.b32  	%r4716, %r4715, %r4713;
	or.b32  	%r4717, %r4714, %r4713;
	xor.b32  	%r4718, %r4717, %r4672;
	xor.b32  	%r4719, %r4714, %r4716;
	and.b32  	%r4720, %r4716, %r4717;
	xor.b32  	%r4721, %r4710, %r4717;
	xor.b32  	%r4722, %r4719, %r4703;
	shf.l.wrap.b32 	%r4723, %r4703, %r4703, 2;
	xor.b32  	%r4724, %r4722, %r4723;
	shf.l.wrap.b32 	%r4725, %r4722, %r4722, 14;
	xor.b32  	%r4726, %r4725, %r4724;
	shf.l.wrap.b32 	%r4727, %r4724, %r4724, 10;
	shf.l.wrap.b32 	%r4728, %r4726, %r4726, 1;
	xor.b32  	%r4729, %r4718, %r4707;
	shf.l.wrap.b32 	%r4730, %r4707, %r4707, 2;
	xor.b32  	%r4731, %r4729, %r4730;
	shf.l.wrap.b32 	%r4732, %r4729, %r4729, 14;
	xor.b32  	%r4733, %r4732, %r4731;
	shf.l.wrap.b32 	%r4734, %r4731, %r4731, 10;
	xor.b32  	%r4735, %r4734, %r4733;
	xor.b32  	%r4736, %r4721, %r4705;
	not.b32 	%r4737, %r4736;
	shf.l.wrap.b32 	%r4738, %r4705, %r4705, 2;
	xor.b32  	%r4739, %r4738, %r4737;
	shf.l.wrap.b32 	%r4740, %r4737, %r4737, 14;
	xor.b32  	%r4741, %r4740, %r4739;
	shf.l.wrap.b32 	%r4742, %r4739, %r4739, 10;
	xor.b32  	%r4743, %r4742, %r4741;
	xor.b32  	%r4744, %r4720, %r4704;
	shf.l.wrap.b32 	%r4745, %r4704, %r4704, 2;
	xor.b32  	%r4746, %r4744, %r4745;
	shf.l.wrap.b32 	%r4747, %r4744, %r4744, 14;
	xor.b32  	%r4748, %r4747, %r4746;
	shf.l.wrap.b32 	%r4749, %r4746, %r4746, 10;
	xor.b32  	%r4750, %r4749, %r4748;
	xor.b32  	%r4751, %r4727, %r1889;
	xor.b32  	%r4752, %r4751, %r4726;
	xor.b32  	%r4753, %r4728, %r1892;
	shf.l.wrap.b32 	%r4754, %r4748, %r4748, 1;
	shf.l.wrap.b32 	%r4755, %r4741, %r4741, 1;
	shf.l.wrap.b32 	%r4756, %r4733, %r4733, 1;
	shf.l.wrap.b32 	%r4757, %r3192, %r3192, 3;
	shf.l.wrap.b32 	%r4758, %r3193, %r3193, 3;
	shf.l.wrap.b32 	%r4759, %r3194, %r3194, 3;
	shf.l.wrap.b32 	%r4760, %r3195, %r3195, 3;
	or.b32  	%r4761, %r3189, %r3188;
	xor.b32  	%r4762, %r3190, %r3191;
	xor.b32  	%r4763, %r4761, %r3191;
	and.b32  	%r4764, %r3191, %r3188;
	xor.b32  	%r4765, %r3189, %r4764;
	not.b32 	%r4766, %r4765;
	xor.b32  	%r4767, %r4762, %r4764;
	and.b32  	%r4768, %r4763, %r4762;
	xor.b32  	%r4769, %r4768, %r4766;
	or.b32  	%r4770, %r4767, %r4766;
	xor.b32  	%r4771, %r4770, %r3188;
	xor.b32  	%r4772, %r4767, %r4769;
	and.b32  	%r4773, %r4769, %r4770;
	xor.b32  	%r4774, %r4763, %r4770;
	not.b32 	%r4775, %r4774;
	or.b32  	%r4776, %r4759, %r4758;
	xor.b32  	%r4777, %r4760, %r4757;
	xor.b32  	%r4778, %r4776, %r4757;
	and.b32  	%r4779, %r4757, %r4758;
	xor.b32  	%r4780, %r4759, %r4779;
	not.b32 	%r4781, %r4780;
	xor.b32  	%r4782, %r4777, %r4779;
	and.b32  	%r4783, %r4778, %r4777;
	xor.b32  	%r4784, %r4783, %r4781;
	or.b32  	%r4785, %r4782, %r4781;
	xor.b32  	%r4786, %r4785, %r4758;
	xor.b32  	%r4787, %r4782, %r4784;
	and.b32  	%r4788, %r4784, %r4785;
	xor.b32  	%r4789, %r4778, %r4785;
	xor.b32  	%r4790, %r4787, %r4771;
	shf.l.wrap.b32 	%r4791, %r4771, %r4771, 2;
	xor.b32  	%r4792, %r4790, %r4791;
	shf.l.wrap.b32 	%r4793, %r4790, %r4790, 14;
	xor.b32  	%r4794, %r4793, %r4792;
	shf.l.wrap.b32 	%r4795, %r4792, %r4792, 10;
	shf.l.wrap.b32 	%r4796, %r4794, %r4794, 1;
	xor.b32  	%r4797, %r4786, %r4775;
	shf.l.wrap.b32 	%r4798, %r4775, %r4775, 2;
	xor.b32  	%r4799, %r4797, %r4798;
	shf.l.wrap.b32 	%r4800, %r4797, %r4797, 14;
	xor.b32  	%r4801, %r4800, %r4799;
	shf.l.wrap.b32 	%r4802, %r4799, %r4799, 10;
	xor.b32  	%r4803, %r4802, %r4801;
	shf.l.wrap.b32 	%r4804, %r4801, %r4801, 1;
	xor.b32  	%r4805, %r4789, %r4773;
	not.b32 	%r4806, %r4805;
	shf.l.wrap.b32 	%r4807, %r4773, %r4773, 2;
	xor.b32  	%r4808, %r4807, %r4806;
	shf.l.wrap.b32 	%r4809, %r4806, %r4806, 14;
	xor.b32  	%r4810, %r4809, %r4808;
	shf.l.wrap.b32 	%r4811, %r4808, %r4808, 10;
	xor.b32  	%r4812, %r4811, %r4810;
	shf.l.wrap.b32 	%r4813, %r4810, %r4810, 1;
	xor.b32  	%r4814, %r4788, %r4772;
	shf.l.wrap.b32 	%r4815, %r4772, %r4772, 2;
	xor.b32  	%r4816, %r4814, %r4815;
	shf.l.wrap.b32 	%r4817, %r4814, %r4814, 14;
	xor.b32  	%r4818, %r4817, %r4816;
	shf.l.wrap.b32 	%r4819, %r4816, %r4816, 10;
	xor.b32  	%r4820, %r4819, %r4818;
	shf.l.wrap.b32 	%r4821, %r4818, %r4818, 1;
	xor.b32  	%r4822, %r4795, %r1962;
	xor.b32  	%r4823, %r4822, %r4794;
	xor.b32  	%r4824, %r4796, %r1965;
	or.b32  	%r4825, %r4803, %r4823;
	xor.b32  	%r4826, %r4812, %r4820;
	xor.b32  	%r4827, %r4825, %r4820;
	and.b32  	%r4828, %r4820, %r4823;
	xor.b32  	%r4829, %r4803, %r4828;
	not.b32 	%r4830, %r4829;
	xor.b32  	%r4831, %r4826, %r4828;
	and.b32  	%r4832, %r4827, %r4826;
	xor.b32  	%r4833, %r4832, %r4830;
	or.b32  	%r4834, %r4831, %r4830;
	xor.b32  	%r4835, %r4834, %r4823;
	xor.b32  	%r4836, %r4831, %r4833;
	and.b32  	%r4837, %r4833, %r4834;
	xor.b32  	%r4838, %r4827, %r4834;
	not.b32 	%r4839, %r4838;
	or.b32  	%r4840, %r4813, %r4804;
	xor.b32  	%r4841, %r4821, %r4824;
	xor.b32  	%r4842, %r4840, %r4824;
	and.b32  	%r4843, %r4824, %r4804;
	xor.b32  	%r4844, %r4813, %r4843;
	not.b32 	%r4845, %r4844;
	xor.b32  	%r4846, %r4841, %r4843;
	and.b32  	%r4847, %r4842, %r4841;
	xor.b32  	%r4848, %r4847, %r4845;
	or.b32  	%r4849, %r4846, %r4845;
	xor.b32  	%r4850, %r4849, %r4804;
	xor.b32  	%r4851, %r4846, %r4848;
	and.b32  	%r4852, %r4848, %r4849;
	xor.b32  	%r4853, %r4842, %r4849;
	xor.b32  	%r4854, %r4851, %r4835;
	shf.l.wrap.b32 	%r4855, %r4835, %r4835, 2;
	xor.b32  	%r4856, %r4854, %r4855;
	shf.l.wrap.b32 	%r4857, %r4854, %r4854, 14;
	xor.b32  	%r4858, %r4857, %r4856;
	shf.l.wrap.b32 	%r4859, %r4856, %r4856, 10;
	shf.l.wrap.b32 	%r4860, %r4858, %r4858, 1;
	xor.b32  	%r4861, %r4850, %r4839;
	shf.l.wrap.b32 	%r4862, %r4839, %r4839, 2;
	xor.b32  	%r4863, %r4861, %r4862;
	shf.l.wrap.b32 	%r4864, %r4861, %r4861, 14;
	xor.b32  	%r4865, %r4864, %r4863;
	shf.l.wrap.b32 	%r4866, %r4863, %r4863, 10;
	xor.b32  	%r4867, %r4866, %r4865;
	shf.l.wrap.b32 	%r4868, %r4865, %r4865, 1;
	xor.b32  	%r4869, %r4853, %r4837;
	not.b32 	%r4870, %r4869;
	shf.l.wrap.b32 	%r4871, %r4837, %r4837, 2;
	xor.b32  	%r4872, %r4871, %r4870;
	shf.l.wrap.b32 	%r4873, %r4870, %r4870, 14;
	xor.b32  	%r4874, %r4873, %r4872;
	shf.l.wrap.b32 	%r4875, %r4872, %r4872, 10;
	xor.b32  	%r4876, %r4875, %r4874;
	shf.l.wrap.b32 	%r4877, %r4874, %r4874, 1;
	xor.b32  	%r4878, %r4852, %r4836;
	shf.l.wrap.b32 	%r4879, %r4836, %r4836, 2;
	xor.b32  	%r4880, %r4878, %r4879;
	shf.l.wrap.b32 	%r4881, %r4878, %r4878, 14;
	xor.b32  	%r4882, %r4881, %r4880;
	shf.l.wrap.b32 	%r4883, %r4880, %r4880, 10;
	xor.b32  	%r4884, %r4883, %r4882;
	shf.l.wrap.b32 	%r4885, %r4882, %r4882, 1;
	xor.b32  	%r4886, %r4859, %r2028;
	xor.b32  	%r4887, %r4886, %r4858;
	xor.b32  	%r4888, %r4860, %r2031;
	or.b32  	%r4889, %r4867, %r4887;
	xor.b32  	%r4890, %r4876, %r4884;
	xor.b32  	%r4891, %r4889, %r4884;
	and.b32  	%r4892, %r4884, %r4887;
	xor.b32  	%r4893, %r4867, %r4892;
	not.b32 	%r4894, %r4893;
	xor.b32  	%r4895, %r4890, %r4892;
	and.b32  	%r4896, %r4891, %r4890;
	xor.b32  	%r4897, %r4896, %r4894;
	or.b32  	%r4898, %r4895, %r4894;
	xor.b32  	%r4899, %r4898, %r4887;
	xor.b32  	%r4900, %r4895, %r4897;
	and.b32  	%r4901, %r4897, %r4898;
	xor.b32  	%r4902, %r4891, %r4898;
	not.b32 	%r4903, %r4902;
	or.b32  	%r4904, %r4877, %r4868;
	xor.b32  	%r4905, %r4885, %r4888;
	xor.b32  	%r4906, %r4904, %r4888;
	and.b32  	%r4907, %r4888, %r4868;
	xor.b32  	%r4908, %r4877, %r4907;
	not.b32 	%r4909, %r4908;
	xor.b32  	%r4910, %r4905, %r4907;
	and.b32  	%r4911, %r4906, %r4905;
	xor.b32  	%r4912, %r4911, %r4909;
	or.b32  	%r4913, %r4910, %r4909;
	xor.b32  	%r4914, %r4913, %r4868;
	xor.b32  	%r4915, %r4910, %r4912;
	and.b32  	%r4916, %r4912, %r4913;
	xor.b32  	%r4917, %r4906, %r4913;
	xor.b32  	%r4918, %r4915, %r4899;
	shf.l.wrap.b32 	%r4919, %r4899, %r4899, 2;
	xor.b32  	%r4920, %r4918, %r4919;
	shf.l.wrap.b32 	%r4921, %r4918, %r4918, 14;
	xor.b32  	%r4922, %r4921, %r4920;
	shf.l.wrap.b32 	%r4923, %r4920, %r4920, 10;
	shf.l.wrap.b32 	%r4924, %r4922, %r4922, 1;
	xor.b32  	%r4925, %r4914, %r4903;
	shf.l.wrap.b32 	%r4926, %r4903, %r4903, 2;
	xor.b32  	%r4927, %r4925, %r4926;
	shf.l.wrap.b32 	%r4928, %r4925, %r4925, 14;
	xor.b32  	%r4929, %r4928, %r4927;
	shf.l.wrap.b32 	%r4930, %r4927, %r4927, 10;
	xor.b32  	%r4931, %r4930, %r4929;
	shf.l.wrap.b32 	%r4932, %r4929, %r4929, 1;
	xor.b32  	%r4933, %r4917, %r4901;
	not.b32 	%r4934, %r4933;
	shf.l.wrap.b32 	%r4935, %r4901, %r4901, 2;
	xor.b32  	%r4936, %r4935, %r4934;
	shf.l.wrap.b32 	%r4937, %r4934, %r4934, 14;
	xor.b32  	%r4938, %r4937, %r4936;
	shf.l.wrap.b32 	%r4939, %r4936, %r4936, 10;
	xor.b32  	%r4940, %r4939, %r4938;
	shf.l.wrap.b32 	%r4941, %r4938, %r4938, 1;
	xor.b32  	%r4942, %r4916, %r4900;
	shf.l.wrap.b32 	%r4943, %r4900, %r4900, 2;
	xor.b32  	%r4944, %r4942, %r4943;
	shf.l.wrap.b32 	%r4945, %r4942, %r4942, 14;
	xor.b32  	%r4946, %r4945, %r4944;
	shf.l.wrap.b32 	%r4947, %r4944, %r4944, 10;
	xor.b32  	%r4948, %r4947, %r4946;
	shf.l.wrap.b32 	%r4949, %r4946, %r4946, 1;
	xor.b32  	%r4950, %r4923, %r2094;
	xor.b32  	%r4951, %r4950, %r4922;
	xor.b32  	%r4952, %r4924, %r2097;
	or.b32  	%r4953, %r4931, %r4951;
	xor.b32  	%r4954, %r4940, %r4948;
	xor.b32  	%r4955, %r4953, %r4948;
	and.b32  	%r4956, %r4948, %r4951;
	xor.b32  	%r4957, %r4931, %r4956;
	not.b32 	%r4958, %r4957;
	xor.b32  	%r4959, %r4954, %r4956;
	and.b32  	%r4960, %r4955, %r4954;
	xor.b32  	%r4961, %r4960, %r4958;
	or.b32  	%r4962, %r4959, %r4958;
	xor.b32  	%r4963, %r4962, %r4951;
	xor.b32  	%r4964, %r4959, %r4961;
	and.b32  	%r4965, %r4961, %r4962;
	xor.b32  	%r4966, %r4955, %r4962;
	not.b32 	%r4967, %r4966;
	or.b32  	%r4968, %r4941, %r4932;
	xor.b32  	%r4969, %r4949, %r4952;
	xor.b32  	%r4970, %r4968, %r4952;
	and.b32  	%r4971, %r4952, %r4932;
	xor.b32  	%r4972, %r4941, %r4971;
	not.b32 	%r4973, %r4972;
	xor.b32  	%r4974, %r4969, %r4971;
	and.b32  	%r4975, %r4970, %r4969;
	xor.b32  	%r4976, %r4975, %r4973;
	or.b32  	%r4977, %r4974, %r4973;
	xor.b32  	%r4978, %r4977, %r4932;
	xor.b32  	%r4979, %r4974, %r4976;
	and.b32  	%r4980, %r4976, %r4977;
	xor.b32  	%r4981, %r4970, %r4977;
	xor.b32  	%r4982, %r4979, %r4963;
	shf.l.wrap.b32 	%r4983, %r4963, %r4963, 2;
	xor.b32  	%r4984, %r4982, %r4983;
	shf.l.wrap.b32 	%r4985, %r4982, %r4982, 14;
	xor.b32  	%r4986, %r4985, %r4984;
	shf.l.wrap.b32 	%r4987, %r4984, %r4984, 10;
	shf.l.wrap.b32 	%r4988, %r4986, %r4986, 1;
	xor.b32  	%r4989, %r4978, %r4967;
	shf.l.wrap.b32 	%r4990, %r4967, %r4967, 2;
	xor.b32  	%r4991, %r4989, %r4990;
	shf.l.wrap.b32 	%r4992, %r4989, %r4989, 14;
	xor.b32  	%r4993, %r4992, %r4991;
	shf.l.wrap.b32 	%r4994, %r4991, %r4991, 10;
	xor.b32  	%r4995, %r4994, %r4993;
	shf.l.wrap.b32 	%r4996, %r4993, %r4993, 1;
	xor.b32  	%r4997, %r4981, %r4965;
	not.b32 	%r4998, %r4997;
	shf.l.wrap.b32 	%r4999, %r4965, %r4965, 2;
	xor.b32  	%r5000, %r4999, %r4998;
	shf.l.wrap.b32 	%r5001, %r4998, %r4998, 14;
	xor.b32  	%r5002, %r5001, %r5000;
	shf.l.wrap.b32 	%r5003, %r5000, %r5000, 10;
	xor.b32  	%r5004, %r5003, %r5002;
	shf.l.wrap.b32 	%r5005, %r5002, %r5002, 1;
	xor.b32  	%r5006, %r4980, %r4964;
	shf.l.wrap.b32 	%r5007, %r4964, %r4964, 2;
	xor.b32  	%r5008, %r5006, %r5007;
	shf.l.wrap.b32 	%r5009, %r5006, %r5006, 14;
	xor.b32  	%r5010, %r5009, %r5008;
	shf.l.wrap.b32 	%r5011, %r5008, %r5008, 10;
	xor.b32  	%r5012, %r5011, %r5010;
	shf.l.wrap.b32 	%r5013, %r5010, %r5010, 1;
	xor.b32  	%r5014, %r4987, %r2160;
	xor.b32  	%r5015, %r5014, %r4986;
	xor.b32  	%r5016, %r4988, %r2163;
	or.b32  	%r5017, %r4995, %r5015;
	xor.b32  	%r5018, %r5004, %r5012;
	xor.b32  	%r5019, %r5017, %r5012;
	and.b32  	%r5020, %r5012, %r5015;
	xor.b32  	%r5021, %r4995, %r5020;
	not.b32 	%r5022, %r5021;
	xor.b32  	%r5023, %r5018, %r5020;
	and.b32  	%r5024, %r5019, %r5018;
	xor.b32  	%r5025, %r5024, %r5022;
	or.b32  	%r5026, %r5023, %r5022;
	xor.b32  	%r5027, %r5026, %r5015;
	xor.b32  	%r5028, %r5023, %r5025;
	and.b32  	%r5029, %r5025, %r5026;
	xor.b32  	%r5030, %r5019, %r5026;
	not.b32 	%r5031, %r5030;
	or.b32  	%r5032, %r5005, %r4996;
	xor.b32  	%r5033, %r5013, %r5016;
	xor.b32  	%r5034, %r5032, %r5016;
	and.b32  	%r5035, %r5016, %r4996;
	xor.b32  	%r5036, %r5005, %r5035;
	not.b32 	%r5037, %r5036;
	xor.b32  	%r5038, %r5033, %r5035;
	and.b32  	%r5039, %r5034, %r5033;
	xor.b32  	%r5040, %r5039, %r5037;
	or.b32  	%r5041, %r5038, %r5037;
	xor.b32  	%r5042, %r5041, %r4996;
	xor.b32  	%r5043, %r5038, %r5040;
	and.b32  	%r5044, %r5040, %r5041;
	xor.b32  	%r5045, %r5034, %r5041;
	xor.b32  	%r5046, %r5043, %r5027;
	shf.l.wrap.b32 	%r5047, %r5027, %r5027, 2;
	xor.b32  	%r5048, %r5046, %r5047;
	shf.l.wrap.b32 	%r5049, %r5046, %r5046, 14;
	xor.b32  	%r5050, %r5049, %r5048;
	shf.l.wrap.b32 	%r5051, %r5048, %r5048, 10;
	shf.l.wrap.b32 	%r5052, %r5050, %r5050, 1;
	xor.b32  	%r5053, %r5042, %r5031;
	shf.l.wrap.b32 	%r5054, %r5031, %r5031, 2;
	xor.b32  	%r5055, %r5053, %r5054;
	shf.l.wrap.b32 	%r5056, %r5053, %r5053, 14;
	xor.b32  	%r5057, %r5056, %r5055;
	shf.l.wrap.b32 	%r5058, %r5055, %r5055, 10;
	xor.b32  	%r5059, %r5058, %r5057;
	shf.l.wrap.b32 	%r5060, %r5057, %r5057, 1;
	xor.b32  	%r5061, %r5045, %r5029;
	not.b32 	%r5062, %r5061;
	shf.l.wrap.b32 	%r5063, %r5029, %r5029, 2;
	xor.b32  	%r5064, %r5063, %r5062;
	shf.l.wrap.b32 	%r5065, %r5062, %r5062, 14;
	xor.b32  	%r5066, %r5065, %r5064;
	shf.l.wrap.b32 	%r5067, %r5064, %r5064, 10;
	xor.b32  	%r5068, %r5067, %r5066;
	shf.l.wrap.b32 	%r5069, %r5066, %r5066, 1;
	xor.b32  	%r5070, %r5044, %r5028;
	shf.l.wrap.b32 	%r5071, %r5028, %r5028, 2;
	xor.b32  	%r5072, %r5070, %r5071;
	shf.l.wrap.b32 	%r5073, %r5070, %r5070, 14;
	xor.b32  	%r5074, %r5073, %r5072;
	shf.l.wrap.b32 	%r5075, %r5072, %r5072, 10;
	xor.b32  	%r5076, %r5075, %r5074;
	shf.l.wrap.b32 	%r5077, %r5074, %r5074, 1;
	xor.b32  	%r5078, %r5051, %r2226;
	xor.b32  	%r5079, %r5078, %r5050;
	xor.b32  	%r5080, %r5052, %r2229;
	or.b32  	%r5081, %r5059, %r5079;
	xor.b32  	%r5082, %r5068, %r5076;
	xor.b32  	%r5083, %r5081, %r5076;
	and.b32  	%r5084, %r5076, %r5079;
	xor.b32  	%r5085, %r5059, %r5084;
	not.b32 	%r5086, %r5085;
	xor.b32  	%r5087, %r5082, %r5084;
	and.b32  	%r5088, %r5083, %r5082;
	xor.b32  	%r5089, %r5088, %r5086;
	or.b32  	%r5090, %r5087, %r5086;
	xor.b32  	%r5091, %r5090, %r5079;
	xor.b32  	%r5092, %r5087, %r5089;
	and.b32  	%r5093, %r5089, %r5090;
	xor.b32  	%r5094, %r5083, %r5090;
	not.b32 	%r5095, %r5094;
	or.b32  	%r5096, %r5069, %r5060;
	xor.b32  	%r5097, %r5077, %r5080;
	xor.b32  	%r5098, %r5096, %r5080;
	and.b32  	%r5099, %r5080, %r5060;
	xor.b32  	%r5100, %r5069, %r5099;
	not.b32 	%r5101, %r5100;
	xor.b32  	%r5102, %r5097, %r5099;
	and.b32  	%r5103, %r5098, %r5097;
	xor.b32  	%r5104, %r5103, %r5101;
	or.b32  	%r5105, %r5102, %r5101;
	xor.b32  	%r5106, %r5105, %r5060;
	xor.b32  	%r5107, %r5102, %r5104;
	and.b32  	%r5108, %r5104, %r5105;
	xor.b32  	%r5109, %r5098, %r5105;
	xor.b32  	%r5110, %r5107, %r5091;
	shf.l.wrap.b32 	%r5111, %r5091, %r5091, 2;
	xor.b32  	%r5112, %r5110, %r5111;
	shf.l.wrap.b32 	%r5113, %r5110, %r5110, 14;
	xor.b32  	%r5114, %r5113, %r5112;
	shf.l.wrap.b32 	%r5115, %r5112, %r5112, 10;
	shf.l.wrap.b32 	%r5116, %r5114, %r5114, 1;
	xor.b32  	%r5117, %r5106, %r5095;
	shf.l.wrap.b32 	%r5118, %r5095, %r5095, 2;
	xor.b32  	%r5119, %r5117, %r5118;
	shf.l.wrap.b32 	%r5120, %r5117, %r5117, 14;
	xor.b32  	%r5121, %r5120, %r5119;
	shf.l.wrap.b32 	%r5122, %r5119, %r5119, 10;
	xor.b32  	%r5123, %r5122, %r5121;
	shf.l.wrap.b32 	%r5124, %r5121, %r5121, 1;
	xor.b32  	%r5125, %r5109, %r5093;
	not.b32 	%r5126, %r5125;
	shf.l.wrap.b32 	%r5127, %r5093, %r5093, 2;
	xor.b32  	%r5128, %r5127, %r5126;
	shf.l.wrap.b32 	%r5129, %r5126, %r5126, 14;
	xor.b32  	%r5130, %r5129, %r5128;
	shf.l.wrap.b32 	%r5131, %r5128, %r5128, 10;
	xor.b32  	%r5132, %r5131, %r5130;
	shf.l.wrap.b32 	%r5133, %r5130, %r5130, 1;
	xor.b32  	%r5134, %r5108, %r5092;
	shf.l.wrap.b32 	%r5135, %r5092, %r5092, 2;
	xor.b32  	%r5136, %r5134, %r5135;
	shf.l.wrap.b32 	%r5137, %r5134, %r5134, 14;
	xor.b32  	%r5138, %r5137, %r5136;
	shf.l.wrap.b32 	%r5139, %r5136, %r5136, 10;
	xor.b32  	%r5140, %r5139, %r5138;
	shf.l.wrap.b32 	%r5141, %r5138, %r5138, 1;
	xor.b32  	%r5142, %r5115, %r2292;
	xor.b32  	%r5143, %r5142, %r5114;
	xor.b32  	%r5144, %r5116, %r2295;
	or.b32  	%r5145, %r5123, %r5143;
	xor.b32  	%r5146, %r5132, %r5140;
	xor.b32  	%r5147, %r5145, %r5140;
	and.b32  	%r5148, %r5140, %r5143;
	xor.b32  	%r5149, %r5123, %r5148;
	not.b32 	%r5150, %r5149;
	xor.b32  	%r5151, %r5146, %r5148;
	and.b32  	%r5152, %r5147, %r5146;
	xor.b32  	%r5153, %r5152, %r5150;
	or.b32  	%r5154, %r5151, %r5150;
	xor.b32  	%r5155, %r5154, %r5143;
	xor.b32  	%r5156, %r5151, %r5153;
	and.b32  	%r5157, %r5153, %r5154;
	xor.b32  	%r5158, %r5147, %r5154;
	not.b32 	%r5159, %r5158;
	or.b32  	%r5160, %r5133, %r5124;
	xor.b32  	%r5161, %r5141, %r5144;
	xor.b32  	%r5162, %r5160, %r5144;
	and.b32  	%r5163, %r5144, %r5124;
	xor.b32  	%r5164, %r5133, %r5163;
	not.b32 	%r5165, %r5164;
	xor.b32  	%r5166, %r5161, %r5163;
	and.b32  	%r5167, %r5162, %r5161;
	xor.b32  	%r5168, %r5167, %r5165;
	or.b32  	%r5169, %r5166, %r5165;
	xor.b32  	%r5170, %r5169, %r5124;
	xor.b32  	%r5171, %r5166, %r5168;
	and.b32  	%r5172, %r5168, %r5169;
	xor.b32  	%r5173, %r5162, %r5169;
	xor.b32  	%r5174, %r5171, %r5155;
	shf.l.wrap.b32 	%r5175, %r5155, %r5155, 2;
	xor.b32  	%r5176, %r5174, %r5175;
	shf.l.wrap.b32 	%r5177, %r5174, %r5174, 14;
	xor.b32  	%r5178, %r5177, %r5176;
	shf.l.wrap.b32 	%r5179, %r5176, %r5176, 10;
	shf.l.wrap.b32 	%r5180, %r5178, %r5178, 1;
	xor.b32  	%r5181, %r5170, %r5159;
	shf.l.wrap.b32 	%r5182, %r5159, %r5159, 2;
	xor.b32  	%r5183, %r5181, %r5182;
	shf.l.wrap.b32 	%r5184, %r5181, %r5181, 14;
	xor.b32  	%r5185, %r5184, %r5183;
	shf.l.wrap.b32 	%r5186, %r5183, %r5183, 10;
	xor.b32  	%r5187, %r5186, %r5185;
	shf.l.wrap.b32 	%r5188, %r5185, %r5185, 1;
	xor.b32  	%r5189, %r5173, %r5157;
	not.b32 	%r5190, %r5189;
	shf.l.wrap.b32 	%r5191, %r5157, %r5157, 2;
	xor.b32  	%r5192, %r5191, %r5190;
	shf.l.wrap.b32 	%r5193, %r5190, %r5190, 14;
	xor.b32  	%r5194, %r5193, %r5192;
	shf.l.wrap.b32 	%r5195, %r5192, %r5192, 10;
	xor.b32  	%r5196, %r5195, %r5194;
	shf.l.wrap.b32 	%r5197, %r5194, %r5194, 1;
	xor.b32  	%r5198, %r5172, %r5156;
	shf.l.wrap.b32 	%r5199, %r5156, %r5156, 2;
	xor.b32  	%r5200, %r5198, %r5199;
	shf.l.wrap.b32 	%r5201, %r5198, %r5198, 14;
	xor.b32  	%r5202, %r5201, %r5200;
	shf.l.wrap.b32 	%r5203, %r5200, %r5200, 10;
	xor.b32  	%r5204, %r5203, %r5202;
	shf.l.wrap.b32 	%r5205, %r5202, %r5202, 1;
	xor.b32  	%r5206, %r5179, %r2358;
	xor.b32  	%r5207, %r5206, %r5178;
	xor.b32  	%r5208, %r5180, %r2361;
	or.b32  	%r5209, %r5187, %r5207;
	xor.b32  	%r5210, %r5196, %r5204;
	xor.b32  	%r5211, %r5209, %r5204;
	and.b32  	%r5212, %r5204, %r5207;
	xor.b32  	%r5213, %r5187, %r5212;
	not.b32 	%r5214, %r5213;
	xor.b32  	%r5215, %r5210, %r5212;
	and.b32  	%r5216, %r5211, %r5210;
	xor.b32  	%r5217, %r5216, %r5214;
	or.b32  	%r5218, %r5215, %r5214;
	xor.b32  	%r5219, %r5218, %r5207;
	xor.b32  	%r5220, %r5215, %r5217;
	and.b32  	%r5221, %r5217, %r5218;
	xor.b32  	%r5222, %r5211, %r5218;
	not.b32 	%r5223, %r5222;
	or.b32  	%r5224, %r5197, %r5188;
	xor.b32  	%r5225, %r5205, %r5208;
	xor.b32  	%r5226, %r5224, %r5208;
	and.b32  	%r5227, %r5208, %r5188;
	xor.b32  	%r5228, %r5197, %r5227;
	not.b32 	%r5229, %r5228;
	xor.b32  	%r5230, %r5225, %r5227;
	and.b32  	%r5231, %r5226, %r5225;
	xor.b32  	%r5232, %r5231, %r5229;
	or.b32  	%r5233, %r5230, %r5229;
	xor.b32  	%r5234, %r5233, %r5188;
	xor.b32  	%r5235, %r5230, %r5232;
	and.b32  	%r5236, %r5232, %r5233;
	xor.b32  	%r5237, %r5226, %r5233;
	xor.b32  	%r5238, %r5235, %r5219;
	shf.l.wrap.b32 	%r5239, %r5219, %r5219, 2;
	xor.b32  	%r5240, %r5238, %r5239;
	shf.l.wrap.b32 	%r5241, %r5238, %r5238, 14;
	xor.b32  	%r5242, %r5241, %r5240;
	shf.l.wrap.b32 	%r5243, %r5240, %r5240, 10;
	shf.l.wrap.b32 	%r5244, %r5242, %r5242, 1;
	xor.b32  	%r5245, %r5234, %r5223;
	shf.l.wrap.b32 	%r5246, %r5223, %r5223, 2;
	xor.b32  	%r5247, %r5245, %r5246;
	shf.l.wrap.b32 	%r5248, %r5245, %r5245, 14;
	xor.b32  	%r5249, %r5248, %r5247;
	shf.l.wrap.b32 	%r5250, %r5247, %r5247, 10;
	xor.b32  	%r5251, %r5250, %r5249;
	xor.b32  	%r5252, %r5237, %r5221;
	not.b32 	%r5253, %r5252;
	shf.l.wrap.b32 	%r5254, %r5221, %r5221, 2;
	xor.b32  	%r5255, %r5254, %r5253;
	shf.l.wrap.b32 	%r5256, %r5253, %r5253, 14;
	xor.b32  	%r5257, %r5256, %r5255;
	shf.l.wrap.b32 	%r5258, %r5255, %r5255, 10;
	xor.b32  	%r5259, %r5258, %r5257;
	xor.b32  	%r5260, %r5236, %r5220;
	shf.l.wrap.b32 	%r5261, %r5220, %r5220, 2;
	xor.b32  	%r5262, %r5260, %r5261;
	shf.l.wrap.b32 	%r5263, %r5260, %r5260, 14;
	xor.b32  	%r5264, %r5263, %r5262;
	shf.l.wrap.b32 	%r5265, %r5262, %r5262, 10;
	xor.b32  	%r5266, %r5265, %r5264;
	xor.b32  	%r5267, %r5243, %r2421;
	xor.b32  	%r5268, %r5267, %r5242;
	xor.b32  	%r5269, %r5244, %r2424;
	shf.l.wrap.b32 	%r5270, %r5264, %r5264, 1;
	shf.l.wrap.b32 	%r5271, %r5257, %r5257, 1;
	shf.l.wrap.b32 	%r5272, %r5249, %r5249, 1;
	shf.l.wrap.b32 	%r5273, %r3209, %r3209, 4;
	shf.l.wrap.b32 	%r5274, %r3210, %r3210, 4;
	shf.l.wrap.b32 	%r5275, %r3211, %r3211, 4;
	shf.l.wrap.b32 	%r5276, %r3212, %r3212, 4;
	or.b32  	%r5277, %r3202, %r3199;
	xor.b32  	%r5278, %r3203, %r3206;
	xor.b32  	%r5279, %r5277, %r3206;
	and.b32  	%r5280, %r3206, %r3199;
	xor.b32  	%r5281, %r3202, %r5280;
	not.b32 	%r5282, %r5281;
	xor.b32  	%r5283, %r5278, %r5280;
	and.b32  	%r5284, %r5279, %r5278;
	xor.b32  	%r5285, %r5284, %r5282;
	or.b32  	%r5286, %r5283, %r5282;
	xor.b32  	%r5287, %r5286, %r3199;
	xor.b32  	%r5288, %r5283, %r5285;
	and.b32  	%r5289, %r5285, %r5286;
	xor.b32  	%r5290, %r5279, %r5286;
	not.b32 	%r5291, %r5290;
	or.b32  	%r5292, %r5275, %r5274;
	xor.b32  	%r5293, %r5276, %r5273;
	xor.b32  	%r5294, %r5292, %r5273;
	and.b32  	%r5295, %r5273, %r5274;
	xor.b32  	%r5296, %r5275, %r5295;
	not.b32 	%r5297, %r5296;
	xor.b32  	%r5298, %r5293, %r5295;
	and.b32  	%r5299, %r5294, %r5293;
	xor.b32  	%r5300, %r5299, %r5297;
	or.b32  	%r5301, %r5298, %r5297;
	xor.b32  	%r5302, %r5301, %r5274;
	xor.b32  	%r5303, %r5298, %r5300;
	and.b32  	%r5304, %r5300, %r5301;
	xor.b32  	%r5305, %r5294, %r5301;
	xor.b32  	%r5306, %r5303, %r5287;
	shf.l.wrap.b32 	%r5307, %r5287, %r5287, 2;
	xor.b32  	%r5308, %r5306, %r5307;
	shf.l.wrap.b32 	%r5309, %r5306, %r5306, 14;
	xor.b32  	%r5310, %r5309, %r5308;
	shf.l.wrap.b32 	%r5311, %r5308, %r5308, 10;
	shf.l.wrap.b32 	%r5312, %r5310, %r5310, 1;
	xor.b32  	%r5313, %r5302, %r5291;
	shf.l.wrap.b32 	%r5314, %r5291, %r5291, 2;
	xor.b32  	%r5315, %r5313, %r5314;
	shf.l.wrap.b32 	%r5316, %r5313, %r5313, 14;
	xor.b32  	%r5317, %r5316, %r5315;
	shf.l.wrap.b32 	%r5318, %r5315, %r5315, 10;
	xor.b32  	%r5319, %r5318, %r5317;
	shf.l.wrap.b32 	%r5320, %r5317, %r5317, 1;
	xor.b32  	%r5321, %r5305, %r5289;
	not.b32 	%r5322, %r5321;
	shf.l.wrap.b32 	%r5323, %r5289, %r5289, 2;
	xor.b32  	%r5324, %r5323, %r5322;
	shf.l.wrap.b32 	%r5325, %r5322, %r5322, 14;
	xor.b32  	%r5326, %r5325, %r5324;
	shf.l.wrap.b32 	%r5327, %r5324, %r5324, 10;
	xor.b32  	%r5328, %r5327, %r5326;
	shf.l.wrap.b32 	%r5329, %r5326, %r5326, 1;
	xor.b32  	%r5330, %r5304, %r5288;
	shf.l.wrap.b32 	%r5331, %r5288, %r5288, 2;
	xor.b32  	%r5332, %r5330, %r5331;
	shf.l.wrap.b32 	%r5333, %r5330, %r5330, 14;
	xor.b32  	%r5334, %r5333, %r5332;
	shf.l.wrap.b32 	%r5335, %r5332, %r5332, 10;
	xor.b32  	%r5336, %r5335, %r5334;
	shf.l.wrap.b32 	%r5337, %r5334, %r5334, 1;
	xor.b32  	%r5338, %r5311, %r2494;
	xor.b32  	%r5339, %r5338, %r5310;
	xor.b32  	%r5340, %r5312, %r2497;
	or.b32  	%r5341, %r5319, %r5339;
	xor.b32  	%r5342, %r5328, %r5336;
	xor.b32  	%r5343, %r5341, %r5336;
	and.b32  	%r5344, %r5336, %r5339;
	xor.b32  	%r5345, %r5319, %r5344;
	not.b32 	%r5346, %r5345;
	xor.b32  	%r5347, %r5342, %r5344;
	and.b32  	%r5348, %r5343, %r5342;
	xor.b32  	%r5349, %r5348, %r5346;
	or.b32  	%r5350, %r5347, %r5346;
	xor.b32  	%r5351, %r5350, %r5339;
	xor.b32  	%r5352, %r5347, %r5349;
	and.b32  	%r5353, %r5349, %r5350;
	xor.b32  	%r5354, %r5343, %r5350;
	not.b32 	%r5355, %r5354;
	or.b32  	%r5356, %r5329, %r5320;
	xor.b32  	%r5357, %r5337, %r5340;
	xor.b32  	%r5358, %r5356, %r5340;
	and.b32  	%r5359, %r5340, %r5320;
	xor.b32  	%r5360, %r5329, %r5359;
	not.b32 	%r5361, %r5360;
	xor.b32  	%r5362, %r5357, %r5359;
	and.b32  	%r5363, %r5358, %r5357;
	xor.b32  	%r5364, %r5363, %r5361;
	or.b32  	%r5365, %r5362, %r5361;
	xor.b32  	%r5366, %r5365, %r5320;
	xor.b32  	%r5367, %r5362, %r5364;
	and.b32  	%r5368, %r5364, %r5365;
	xor.b32  	%r5369, %r5358, %r5365;
	xor.b32  	%r5370, %r5367, %r5351;
	shf.l.wrap.b32 	%r5371, %r5351, %r5351, 2;
	xor.b32  	%r5372, %r5370, %r5371;
	shf.l.wrap.b32 	%r5373, %r5370, %r5370, 14;
	xor.b32  	%r5374, %r5373, %r5372;
	shf.l.wrap.b32 	%r5375, %r5372, %r5372, 10;
	shf.l.wrap.b32 	%r5376, %r5374, %r5374, 1;
	xor.b32  	%r5377, %r5366, %r5355;
	shf.l.wrap.b32 	%r5378, %r5355, %r5355, 2;
	xor.b32  	%r5379, %r5377, %r5378;
	shf.l.wrap.b32 	%r5380, %r5377, %r5377, 14;
	xor.b32  	%r5381, %r5380, %r5379;
	shf.l.wrap.b32 	%r5382, %r5379, %r5379, 10;
	xor.b32  	%r5383, %r5382, %r5381;
	shf.l.wrap.b32 	%r5384, %r5381, %r5381, 1;
	xor.b32  	%r5385, %r5369, %r5353;
	not.b32 	%r5386, %r5385;
	shf.l.wrap.b32 	%r5387, %r5353, %r5353, 2;
	xor.b32  	%r5388, %r5387, %r5386;
	shf.l.wrap.b32 	%r5389, %r5386, %r5386, 14;
	xor.b32  	%r5390, %r5389, %r5388;
	shf.l.wrap.b32 	%r5391, %r5388, %r5388, 10;
	xor.b32  	%r5392, %r5391, %r5390;
	shf.l.wrap.b32 	%r5393, %r5390, %r5390, 1;
	xor.b32  	%r5394, %r5368, %r5352;
	shf.l.wrap.b32 	%r5395, %r5352, %r5352, 2;
	xor.b32  	%r5396, %r5394, %r5395;
	shf.l.wrap.b32 	%r5397, %r5394, %r5394, 14;
	xor.b32  	%r5398, %r5397, %r5396;
	shf.l.wrap.b32 	%r5399, %r5396, %r5396, 10;
	xor.b32  	%r5400, %r5399, %r5398;
	shf.l.wrap.b32 	%r5401, %r5398, %r5398, 1;
	xor.b32  	%r5402, %r5375, %r2560;
	xor.b32  	%r5403, %r5402, %r5374;
	xor.b32  	%r5404, %r5376, %r2563;
	or.b32  	%r5405, %r5383, %r5403;
	xor.b32  	%r5406, %r5392, %r5400;
	xor.b32  	%r5407, %r5405, %r5400;
	and.b32  	%r5408, %r5400, %r5403;
	xor.b32  	%r5409, %r5383, %r5408;
	not.b32 	%r5410, %r5409;
	xor.b32  	%r5411, %r5406, %r5408;
	and.b32  	%r5412, %r5407, %r5406;
	xor.b32  	%r5413, %r5412, %r5410;
	or.b32  	%r5414, %r5411, %r5410;
	xor.b32  	%r5415, %r5414, %r5403;
	xor.b32  	%r5416, %r5411, %r5413;
	and.b32  	%r5417, %r5413, %r5414;
	xor.b32  	%r5418, %r5407, %r5414;
	not.b32 	%r5419, %r5418;
	or.b32  	%r5420, %r5393, %r5384;
	xor.b32  	%r5421, %r5401, %r5404;
	xor.b32  	%r5422, %r5420, %r5404;
	and.b32  	%r5423, %r5404, %r5384;
	xor.b32  	%r5424, %r5393, %r5423;
	not.b32 	%r5425, %r5424;
	xor.b32  	%r5426, %r5421, %r5423;
	and.b32  	%r5427, %r5422, %r5421;
	xor.b32  	%r5428, %r5427, %r5425;
	or.b32  	%r5429, %r5426, %r5425;
	xor.b32  	%r5430, %r5429, %r5384;
	xor.b32  	%r5431, %r5426, %r5428;
	and.b32  	%r5432, %r5428, %r5429;
	xor.b32  	%r5433, %r5422, %r5429;
	xor.b32  	%r5434, %r5431, %r5415;
	shf.l.wrap.b32 	%r5435, %r5415, %r5415, 2;
	xor.b32  	%r5436, %r5434, %r5435;
	shf.l.wrap.b32 	%r5437, %r5434, %r5434, 14;
	xor.b32  	%r5438, %r5437, %r5436;
	shf.l.wrap.b32 	%r5439, %r5436, %r5436, 10;
	shf.l.wrap.b32 	%r5440, %r5438, %r5438, 1;
	xor.b32  	%r5441, %r5430, %r5419;
	shf.l.wrap.b32 	%r5442, %r5419, %r5419, 2;
	xor.b32  	%r5443, %r5441, %r5442;
	shf.l.wrap.b32 	%r5444, %r5441, %r5441, 14;
	xor.b32  	%r5445, %r5444, %r5443;
	shf.l.wrap.b32 	%r5446, %r5443, %r5443, 10;
	xor.b32  	%r5447, %r5446, %r5445;
	shf.l.wrap.b32 	%r5448, %r5445, %r5445, 1;
	xor.b32  	%r5449, %r5433, %r5417;
	not.b32 	%r5450, %r5449;
	shf.l.wrap.b32 	%r5451, %r5417, %r5417, 2;
	xor.b32  	%r5452, %r5451, %r5450;
	shf.l.wrap.b32 	%r5453, %r5450, %r5450, 14;
	xor.b32  	%r5454, %r5453, %r5452;
	shf.l.wrap.b32 	%r5455, %r5452, %r5452, 10;
	xor.b32  	%r5456, %r5455, %r5454;
	shf.l.wrap.b32 	%r5457, %r5454, %r5454, 1;
	xor.b32  	%r5458, %r5432, %r5416;
	shf.l.wrap.b32 	%r5459, %r5416, %r5416, 2;
	xor.b32  	%r5460, %r5458, %r5459;
	shf.l.wrap.b32 	%r5461, %r5458, %r5458, 14;
	xor.b32  	%r5462, %r5461, %r5460;
	shf.l.wrap.b32 	%r5463, %r5460, %r5460, 10;
	xor.b32  	%r5464, %r5463, %r5462;
	shf.l.wrap.b32 	%r5465, %r5462, %r5462, 1;
	xor.b32  	%r5466, %r5439, %r2626;
	xor.b32  	%r5467, %r5466, %r5438;
	xor.b32  	%r5468, %r5440, %r2629;
	or.b32  	%r5469, %r5447, %r5467;
	xor.b32  	%r5470, %r5456, %r5464;
	xor.b32  	%r5471, %r5469, %r5464;
	and.b32  	%r5472, %r5464, %r5467;
	xor.b32  	%r5473, %r5447, %r5472;
	not.b32 	%r5474, %r5473;
	xor.b32  	%r5475, %r5470, %r5472;
	and.b32  	%r5476, %r5471, %r5470;
	xor.b32  	%r5477, %r5476, %r5474;
	or.b32  	%r5478, %r5475, %r5474;
	xor.b32  	%r5479, %r5478, %r5467;
	xor.b32  	%r5480, %r5475, %r5477;
	and.b32  	%r5481, %r5477, %r5478;
	xor.b32  	%r5482, %r5471, %r5478;
	not.b32 	%r5483, %r5482;
	or.b32  	%r5484, %r5457, %r5448;
	xor.b32  	%r5485, %r5465, %r5468;
	xor.b32  	%r5486, %r5484, %r5468;
	and.b32  	%r5487, %r5468, %r5448;
	xor.b32  	%r5488, %r5457, %r5487;
	not.b32 	%r5489, %r5488;
	xor.b32  	%r5490, %r5485, %r5487;
	and.b32  	%r5491, %r5486, %r5485;
	xor.b32  	%r5492, %r5491, %r5489;
	or.b32  	%r5493, %r5490, %r5489;
	xor.b32  	%r5494, %r5493, %r5448;
	xor.b32  	%r5495, %r5490, %r5492;
	and.b32  	%r5496, %r5492, %r5493;
	xor.b32  	%r5497, %r5486, %r5493;
	xor.b32  	%r5498, %r5495, %r5479;
	shf.l.wrap.b32 	%r5499, %r5479, %r5479, 2;
	xor.b32  	%r5500, %r5498, %r5499;
	shf.l.wrap.b32 	%r5501, %r5498, %r5498, 14;
	xor.b32  	%r5502, %r5501, %r5500;
	shf.l.wrap.b32 	%r5503, %r5500, %r5500, 10;
	shf.l.wrap.b32 	%r5504, %r5502, %r5502, 1;
	xor.b32  	%r5505, %r5494, %r5483;
	shf.l.wrap.b32 	%r5506, %r5483, %r5483, 2;
	xor.b32  	%r5507, %r5505, %r5506;
	shf.l.wrap.b32 	%r5508, %r5505, %r5505, 14;
	xor.b32  	%r5509, %r5508, %r5507;
	shf.l.wrap.b32 	%r5510, %r5507, %r5507, 10;
	xor.b32  	%r5511, %r5510, %r5509;
	shf.l.wrap.b32 	%r5512, %r5509, %r5509, 1;
	xor.b32  	%r5513, %r5497, %r5481;
	not.b32 	%r5514, %r5513;
	shf.l.wrap.b32 	%r5515, %r5481, %r5481, 2;
	xor.b32  	%r5516, %r5515, %r5514;
	shf.l.wrap.b32 	%r5517, %r5514, %r5514, 14;
	xor.b32  	%r5518, %r5517, %r5516;
	shf.l.wrap.b32 	%r5519, %r5516, %r5516, 10;
	xor.b32  	%r5520, %r5519, %r5518;
	shf.l.wrap.b32 	%r5521, %r5518, %r5518, 1;
	xor.b32  	%r5522, %r5496, %r5480;
	shf.l.wrap.b32 	%r5523, %r5480, %r5480, 2;
	xor.b32  	%r5524, %r5522, %r5523;
	shf.l.wrap.b32 	%r5525, %r5522, %r5522, 14;
	xor.b32  	%r5526, %r5525, %r5524;
	shf.l.wrap.b32 	%r5527, %r5524, %r5524, 10;
	xor.b32  	%r5528, %r5527, %r5526;
	shf.l.wrap.b32 	%r5529, %r5526, %r5526, 1;
	xor.b32  	%r5530, %r5503, %r2692;
	xor.b32  	%r5531, %r5530, %r5502;
	xor.b32  	%r5532, %r5504, %r2695;
	or.b32  	%r5533, %r5511, %r5531;
	xor.b32  	%r5534, %r5520, %r5528;
	xor.b32  	%r5535, %r5533, %r5528;
	and.b32  	%r5536, %r5528, %r5531;
	xor.b32  	%r5537, %r5511, %r5536;
	not.b32 	%r5538, %r5537;
	xor.b32  	%r5539, %r5534, %r5536;
	and.b32  	%r5540, %r5535, %r5534;
	xor.b32  	%r5541, %r5540, %r5538;
	or.b32  	%r5542, %r5539, %r5538;
	xor.b32  	%r5543, %r5542, %r5531;
	xor.b32  	%r5544, %r5539, %r5541;
	and.b32  	%r5545, %r5541, %r5542;
	xor.b32  	%r5546, %r5535, %r5542;
	not.b32 	%r5547, %r5546;
	or.b32  	%r5548, %r5521, %r5512;
	xor.b32  	%r5549, %r5529, %r5532;
	xor.b32  	%r5550, %r5548, %r5532;
	and.b32  	%r5551, %r5532, %r5512;
	xor.b32  	%r5552, %r5521, %r5551;
	not.b32 	%r5553, %r5552;
	xor.b32  	%r5554, %r5549, %r5551;
	and.b32  	%r5555, %r5550, %r5549;
	xor.b32  	%r5556, %r5555, %r5553;
	or.b32  	%r5557, %r5554, %r5553;
	xor.b32  	%r5558, %r5557, %r5512;
	xor.b32  	%r5559, %r5554, %r5556;
	and.b32  	%r5560, %r5556, %r5557;
	xor.b32  	%r5561, %r5550, %r5557;
	xor.b32  	%r5562, %r5559, %r5543;
	shf.l.wrap.b32 	%r5563, %r5543, %r5543, 2;
	xor.b32  	%r5564, %r5562, %r5563;
	shf.l.wrap.b32 	%r5565, %r5562, %r5562, 14;
	xor.b32  	%r5566, %r5565, %r5564;
	shf.l.wrap.b32 	%r5567, %r5564, %r5564, 10;
	shf.l.wrap.b32 	%r5568, %r5566, %r5566, 1;
	xor.b32  	%r5569, %r5558, %r5547;
	shf.l.wrap.b32 	%r5570, %r5547, %r5547, 2;
	xor.b32  	%r5571, %r5569, %r5570;
	shf.l.wrap.b32 	%r5572, %r5569, %r5569, 14;
	xor.b32  	%r5573, %r5572, %r5571;
	shf.l.wrap.b32 	%r5574, %r5571, %r5571, 10;
	xor.b32  	%r5575, %r5574, %r5573;
	shf.l.wrap.b32 	%r5576, %r5573, %r5573, 1;
	xor.b32  	%r5577, %r5561, %r5545;
	not.b32 	%r5578, %r5577;
	shf.l.wrap.b32 	%r5579, %r5545, %r5545, 2;
	xor.b32  	%r5580, %r5579, %r5578;
	shf.l.wrap.b32 	%r5581, %r5578, %r5578, 14;
	xor.b32  	%r5582, %r5581, %r5580;
	shf.l.wrap.b32 	%r5583, %r5580, %r5580, 10;
	xor.b32  	%r5584, %r5583, %r5582;
	shf.l.wrap.b32 	%r5585, %r5582, %r5582, 1;
	xor.b32  	%r5586, %r5560, %r5544;
	shf.l.wrap.b32 	%r5587, %r5544, %r5544, 2;
	xor.b32  	%r5588, %r5586, %r5587;
	shf.l.wrap.b32 	%r5589, %r5586, %r5586, 14;
	xor.b32  	%r5590, %r5589, %r5588;
	shf.l.wrap.b32 	%r5591, %r5588, %r5588, 10;
	xor.b32  	%r5592, %r5591, %r5590;
	shf.l.wrap.b32 	%r5593, %r5590, %r5590, 1;
	xor.b32  	%r5594, %r5567, %r2758;
	xor.b32  	%r5595, %r5594, %r5566;
	xor.b32  	%r5596, %r5568, %r2761;
	or.b32  	%r5597, %r5575, %r5595;
	xor.b32  	%r5598, %r5584, %r5592;
	xor.b32  	%r5599, %r5597, %r5592;
	and.b32  	%r5600, %r5592, %r5595;
	xor.b32  	%r5601, %r5575, %r5600;
	not.b32 	%r5602, %r5601;
	xor.b32  	%r5603, %r5598, %r5600;
	and.b32  	%r5604, %r5599, %r5598;
	xor.b32  	%r5605, %r5604, %r5602;
	or.b32  	%r5606, %r5603, %r5602;
	xor.b32  	%r5607, %r5606, %r5595;
	xor.b32  	%r5608, %r5603, %r5605;
	and.b32  	%r5609, %r5605, %r5606;
	xor.b32  	%r5610, %r5599, %r5606;
	not.b32 	%r5611, %r5610;
	or.b32  	%r5612, %r5585, %r5576;
	xor.b32  	%r5613, %r5593, %r5596;
	xor.b32  	%r5614, %r5612, %r5596;
	and.b32  	%r5615, %r5596, %r5576;
	xor.b32  	%r5616, %r5585, %r5615;
	not.b32 	%r5617, %r5616;
	xor.b32  	%r5618, %r5613, %r5615;
	and.b32  	%r5619, %r5614, %r5613;
	xor.b32  	%r5620, %r5619, %r5617;
	or.b32  	%r5621, %r5618, %r5617;
	xor.b32  	%r5622, %r5621, %r5576;
	xor.b32  	%r5623, %r5618, %r5620;
	and.b32  	%r5624, %r5620, %r5621;
	xor.b32  	%r5625, %r5614, %r5621;
	xor.b32  	%r5626, %r5623, %r5607;
	shf.l.wrap.b32 	%r5627, %r5607, %r5607, 2;
	xor.b32  	%r5628, %r5626, %r5627;
	shf.l.wrap.b32 	%r5629, %r5626, %r5626, 14;
	xor.b32  	%r5630, %r5629, %r5628;
	shf.l.wrap.b32 	%r5631, %r5628, %r5628, 10;
	shf.l.wrap.b32 	%r5632, %r5630, %r5630, 1;
	xor.b32  	%r5633, %r5622, %r5611;
	shf.l.wrap.b32 	%r5634, %r5611, %r5611, 2;
	xor.b32  	%r5635, %r5633, %r5634;
	shf.l.wrap.b32 	%r5636, %r5633, %r5633, 14;
	xor.b32  	%r5637, %r5636, %r5635;
	shf.l.wrap.b32 	%r5638, %r5635, %r5635, 10;
	xor.b32  	%r5639, %r5638, %r5637;
	shf.l.wrap.b32 	%r5640, %r5637, %r5637, 1;
	xor.b32  	%r5641, %r5625, %r5609;
	not.b32 	%r5642, %r5641;
	shf.l.wrap.b32 	%r5643, %r5609, %r5609, 2;
	xor.b32  	%r5644, %r5643, %r5642;
	shf.l.wrap.b32 	%r5645, %r5642, %r5642, 14;
	xor.b32  	%r5646, %r5645, %r5644;
	shf.l.wrap.b32 	%r5647, %r5644, %r5644, 10;
	xor.b32  	%r5648, %r5647, %r5646;
	shf.l.wrap.b32 	%r5649, %r5646, %r5646, 1;
	xor.b32  	%r5650, %r5624, %r5608;
	shf.l.wrap.b32 	%r5651, %r5608, %r5608, 2;
	xor.b32  	%r5652, %r5650, %r5651;
	shf.l.wrap.b32 	%r5653, %r5650, %r5650, 14;
	xor.b32  	%r5654, %r5653, %r5652;
	shf.l.wrap.b32 	%r5655, %r5652, %r5652, 10;
	xor.b32  	%r5656, %r5655, %r5654;
	shf.l.wrap.b32 	%r5657, %r5654, %r5654, 1;
	xor.b32  	%r5658, %r5631, %r2824;
	xor.b32  	%r5659, %r5658, %r5630;
	xor.b32  	%r5660, %r5632, %r2827;
	or.b32  	%r5661, %r5639, %r5659;
	xor.b32  	%r5662, %r5648, %r5656;
	xor.b32  	%r5663, %r5661, %r5656;
	and.b32  	%r5664, %r5656, %r5659;
	xor.b32  	%r5665, %r5639, %r5664;
	not.b32 	%r5666, %r5665;
	xor.b32  	%r5667, %r5662, %r5664;
	and.b32  	%r5668, %r5663, %r5662;
	xor.b32  	%r5669, %r5668, %r5666;
	or.b32  	%r5670, %r5667, %r5666;
	xor.b32  	%r5671, %r5670, %r5659;
	xor.b32  	%r5672, %r5667, %r5669;
	and.b32  	%r5673, %r5669, %r5670;
	xor.b32  	%r5674, %r5663, %r5670;
	not.b32 	%r5675, %r5674;
	or.b32  	%r5676, %r5649, %r5640;
	xor.b32  	%r5677, %r5657, %r5660;
	xor.b32  	%r5678, %r5676, %r5660;
	and.b32  	%r5679, %r5660, %r5640;
	xor.b32  	%r5680, %r5649, %r5679;
	not.b32 	%r5681, %r5680;
	xor.b32  	%r5682, %r5677, %r5679;
	and.b32  	%r5683, %r5678, %r5677;
	xor.b32  	%r5684, %r5683, %r5681;
	or.b32  	%r5685, %r5682, %r5681;
	xor.b32  	%r5686, %r5685, %r5640;
	xor.b32  	%r5687, %r5682, %r5684;
	and.b32  	%r5688, %r5684, %r5685;
	xor.b32  	%r5689, %r5678, %r5685;
	xor.b32  	%r5690, %r5687, %r5671;
	shf.l.wrap.b32 	%r5691, %r5671, %r5671, 2;
	xor.b32  	%r5692, %r5690, %r5691;
	shf.l.wrap.b32 	%r5693, %r5690, %r5690, 14;
	xor.b32  	%r5694, %r5693, %r5692;
	shf.l.wrap.b32 	%r5695, %r5692, %r5692, 10;
	shf.l.wrap.b32 	%r5696, %r5694, %r5694, 1;
	xor.b32  	%r5697, %r5686, %r5675;
	shf.l.wrap.b32 	%r5698, %r5675, %r5675, 2;
	xor.b32  	%r5699, %r5697, %r5698;
	shf.l.wrap.b32 	%r5700, %r5697, %r5697, 14;
	xor.b32  	%r5701, %r5700, %r5699;
	shf.l.wrap.b32 	%r5702, %r5699, %r5699, 10;
	xor.b32  	%r5703, %r5702, %r5701;
	shf.l.wrap.b32 	%r5704, %r5701, %r5701, 1;
	xor.b32  	%r5705, %r5689, %r5673;
	not.b32 	%r5706, %r5705;
	shf.l.wrap.b32 	%r5707, %r5673, %r5673, 2;
	xor.b32  	%r5708, %r5707, %r5706;
	shf.l.wrap.b32 	%r5709, %r5706, %r5706, 14;
	xor.b32  	%r5710, %r5709, %r5708;
	shf.l.wrap.b32 	%r5711, %r5708, %r5708, 10;
	xor.b32  	%r5712, %r5711, %r5710;
	shf.l.wrap.b32 	%r5713, %r5710, %r5710, 1;
	xor.b32  	%r5714, %r5688, %r5672;
	shf.l.wrap.b32 	%r5715, %r5672, %r5672, 2;
	xor.b32  	%r5716, %r5714, %r5715;
	shf.l.wrap.b32 	%r5717, %r5714, %r5714, 14;
	xor.b32  	%r5718, %r5717, %r5716;
	shf.l.wrap.b32 	%r5719, %r5716, %r5716, 10;
	xor.b32  	%r5720, %r5719, %r5718;
	shf.l.wrap.b32 	%r5721, %r5718, %r5718, 1;
	xor.b32  	%r5722, %r5695, %r2890;
	xor.b32  	%r5723, %r5722, %r5694;
	xor.b32  	%r5724, %r5696, %r2893;
	or.b32  	%r5725, %r5703, %r5723;
	xor.b32  	%r5726, %r5712, %r5720;
	xor.b32  	%r5727, %r5725, %r5720;
	and.b32  	%r5728, %r5720, %r5723;
	xor.b32  	%r5729, %r5703, %r5728;
	not.b32 	%r5730, %r5729;
	xor.b32  	%r5731, %r5726, %r5728;
	and.b32  	%r5732, %r5727, %r5726;
	xor.b32  	%r5733, %r5732, %r5730;
	or.b32  	%r5734, %r5731, %r5730;
	xor.b32  	%r5735, %r5734, %r5723;
	xor.b32  	%r5736, %r5731, %r5733;
	and.b32  	%r5737, %r5733, %r5734;
	xor.b32  	%r5738, %r5727, %r5734;
	not.b32 	%r5739, %r5738;
	or.b32  	%r5740, %r5713, %r5704;
	xor.b32  	%r5741, %r5721, %r5724;
	xor.b32  	%r5742, %r5740, %r5724;
	and.b32  	%r5743, %r5724, %r5704;
	xor.b32  	%r5744, %r5713, %r5743;
	not.b32 	%r5745, %r5744;
	xor.b32  	%r5746, %r5741, %r5743;
	and.b32  	%r5747, %r5742, %r5741;
	xor.b32  	%r5748, %r5747, %r5745;
	or.b32  	%r5749, %r5746, %r5745;
	xor.b32  	%r5750, %r5749, %r5704;
	xor.b32  	%r5751, %r5746, %r5748;
	and.b32  	%r5752, %r5748, %r5749;
	xor.b32  	%r5753, %r5742, %r5749;
	xor.b32  	%r5754, %r5751, %r5735;
	shf.l.wrap.b32 	%r5755, %r5735, %r5735, 2;
	xor.b32  	%r5756, %r5754, %r5755;
	shf.l.wrap.b32 	%r5757, %r5754, %r5754, 14;
	xor.b32  	%r5758, %r5757, %r5756;
	shf.l.wrap.b32 	%r5759, %r5756, %r5756, 10;
	shf.l.wrap.b32 	%r5760, %r5758, %r5758, 1;
	xor.b32  	%r5761, %r5750, %r5739;
	shf.l.wrap.b32 	%r5762, %r5739, %r5739, 2;
	xor.b32  	%r5763, %r5761, %r5762;
	shf.l.wrap.b32 	%r5764, %r5761, %r5761, 14;
	xor.b32  	%r5765, %r5764, %r5763;
	shf.l.wrap.b32 	%r5766, %r5763, %r5763, 10;
	xor.b32  	%r5767, %r5766, %r5765;
	xor.b32  	%r5768, %r5753, %r5737;
	not.b32 	%r5769, %r5768;
	shf.l.wrap.b32 	%r5770, %r5737, %r5737, 2;
	xor.b32  	%r5771, %r5770, %r5769;
	shf.l.wrap.b32 	%r5772, %r5769, %r5769, 14;
	xor.b32  	%r5773, %r5772, %r5771;
	shf.l.wrap.b32 	%r5774, %r5771, %r5771, 10;
	xor.b32  	%r5775, %r5774, %r5773;
	xor.b32  	%r5776, %r5752, %r5736;
	shf.l.wrap.b32 	%r5777, %r5736, %r5736, 2;
	xor.b32  	%r5778, %r5776, %r5777;
	shf.l.wrap.b32 	%r5779, %r5776, %r5776, 14;
	xor.b32  	%r5780, %r5779, %r5778;
	shf.l.wrap.b32 	%r5781, %r5778, %r5778, 10;
	xor.b32  	%r5782, %r5781, %r5780;
	xor.b32  	%r5783, %r5759, %r2953;
	xor.b32  	%r5784, %r5783, %r5758;
	xor.b32  	%r5785, %r5760, %r2956;
	shf.l.wrap.b32 	%r5786, %r5780, %r5780, 1;
	shf.l.wrap.b32 	%r5787, %r5773, %r5773, 1;
	shf.l.wrap.b32 	%r5788, %r5765, %r5765, 1;
	xor.b32  	%r5789, %r3720, %r4236;
	xor.b32  	%r5790, %r5789, %r4752;
	xor.b32  	%r5791, %r5790, %r5268;
	xor.b32  	%r5792, %r3703, %r4219;
	xor.b32  	%r5793, %r5792, %r4735;
	xor.b32  	%r5794, %r5793, %r5251;
	xor.b32  	%r5795, %r5794, %r5767;
	xor.b32  	%r5796, %r3711, %r4227;
	xor.b32  	%r5797, %r5796, %r4743;
	xor.b32  	%r5798, %r5797, %r5259;
	xor.b32  	%r5799, %r5798, %r5775;
	xor.b32  	%r5800, %r3718, %r4234;
	xor.b32  	%r5801, %r5800, %r4750;
	xor.b32  	%r5802, %r5801, %r5266;
	xor.b32  	%r5803, %r5802, %r5782;
	xor.b32  	%r5804, %r3721, %r4237;
	xor.b32  	%r5805, %r5804, %r4753;
	xor.b32  	%r5806, %r5805, %r5269;
	xor.b32  	%r5807, %r5806, %r5785;
	xor.b32  	%r5808, %r3724, %r4240;
	xor.b32  	%r5809, %r5808, %r4756;
	xor.b32  	%r5810, %r5809, %r5272;
	xor.b32  	%r5811, %r5810, %r5788;
	xor.b32  	%r5812, %r3723, %r4239;
	xor.b32  	%r5813, %r5812, %r4755;
	xor.b32  	%r5814, %r5813, %r5271;
	xor.b32  	%r5815, %r5814, %r5787;
	xor.b32  	%r5816, %r3722, %r4238;
	xor.b32  	%r5817, %r5816, %r4754;
	xor.b32  	%r5818, %r5817, %r5270;
	xor.b32  	%r5819, %r5818, %r5786;
	xor.b32  	%r5820, %r5803, %r5819;
	xor.b32  	%r5821, %r5799, %r5819;
	xor.b32  	%r5822, %r5784, %r5819;
	xor.b32  	%r5823, %r5822, %r5791;
	xor.b32  	%r5824, %r3720, %r5819;
	xor.b32  	%r5825, %r3703, %r5823;
	xor.b32  	%r5826, %r3711, %r5795;
	xor.b32  	%r5827, %r3718, %r5821;
	xor.b32  	%r5828, %r3721, %r5820;
	xor.b32  	%r5829, %r3724, %r5807;
	xor.b32  	%r5830, %r3723, %r5811;
	xor.b32  	%r5831, %r3722, %r5815;
	xor.b32  	%r5832, %r4236, %r5819;
	xor.b32  	%r5833, %r4219, %r5823;
	xor.b32  	%r5834, %r4227, %r5795;
	xor.b32  	%r5835, %r4234, %r5821;
	xor.b32  	%r5836, %r4237, %r5820;
	xor.b32  	%r5837, %r4240, %r5807;
	xor.b32  	%r5838, %r4239, %r5811;
	xor.b32  	%r5839, %r4238, %r5815;
	xor.b32  	%r5840, %r4752, %r5819;
	xor.b32  	%r5841, %r4735, %r5823;
	xor.b32  	%r5842, %r4743, %r5795;
	xor.b32  	%r5843, %r4750, %r5821;
	xor.b32  	%r5844, %r4753, %r5820;
	xor.b32  	%r5845, %r4756, %r5807;
	xor.b32  	%r5846, %r4755, %r5811;
	xor.b32  	%r5847, %r4754, %r5815;
	xor.b32  	%r5848, %r5268, %r5819;
	xor.b32  	%r5849, %r5251, %r5823;
	xor.b32  	%r5850, %r5259, %r5795;
	xor.b32  	%r5851, %r5266, %r5821;
	xor.b32  	%r5852, %r5269, %r5820;
	xor.b32  	%r5853, %r5272, %r5807;
	xor.b32  	%r5854, %r5271, %r5811;
	xor.b32  	%r5855, %r5270, %r5815;
	xor.b32  	%r5856, %r5767, %r5823;
	xor.b32  	%r5857, %r5775, %r5795;
	xor.b32  	%r5858, %r5782, %r5821;
	xor.b32  	%r5859, %r5785, %r5820;
	xor.b32  	%r5860, %r5788, %r5807;
	xor.b32  	%r5861, %r5787, %r5811;
	xor.b32  	%r5862, %r5786, %r5815;
	xor.b32  	%r5863, %r5827, %r5831;
	xor.b32  	%r5864, %r5826, %r5831;
	xor.b32  	%r5865, %r5824, %r5831;
	xor.b32  	%r5866, %r5835, %r5839;
	xor.b32  	%r5867, %r5834, %r5839;
	xor.b32  	%r5868, %r5832, %r5839;
	xor.b32  	%r5869, %r5843, %r5847;
	xor.b32  	%r5870, %r5842, %r5847;
	xor.b32  	%r5871, %r5840, %r5847;
	xor.b32  	%r5872, %r5851, %r5855;
	xor.b32  	%r5873, %r5850, %r5855;
	xor.b32  	%r5874, %r5848, %r5855;
	xor.b32  	%r5875, %r5858, %r5862;
	xor.b32  	%r5876, %r5857, %r5862;
	xor.b32  	%r5877, %r5822, %r5862;
	xor.b32  	%r5878, %r5831, %r5832;
	xor.b32  	%r5879, %r5865, %r5833;
	xor.b32  	%r5880, %r5825, %r5834;
	xor.b32  	%r5881, %r5864, %r5835;
	xor.b32  	%r5882, %r5863, %r5836;
	xor.b32  	%r5883, %r5828, %r5837;
	xor.b32  	%r5884, %r5829, %r5838;
	xor.b32  	%r5885, %r5830, %r5839;
	xor.b32  	%r5886, %r5839, %r5840;
	xor.b32  	%r5887, %r5868, %r5841;
	xor.b32  	%r5888, %r5833, %r5842;
	xor.b32  	%r5889, %r5867, %r5843;
	xor.b32  	%r5890, %r5866, %r5844;
	xor.b32  	%r5891, %r5836, %r5845;
	xor.b32  	%r5892, %r5837, %r5846;
	xor.b32  	%r5893, %r5838, %r5847;
	xor.b32  	%r5894, %r5847, %r5848;
	xor.b32  	%r5895, %r5871, %r5849;
	xor.b32  	%r5896, %r5841, %r5850;
	xor.b32  	%r5897, %r5870, %r5851;
	xor.b32  	%r5898, %r5869, %r5852;
	xor.b32  	%r5899, %r5844, %r5853;
	xor.b32  	%r5900, %r5845, %r5854;
	xor.b32  	%r5901, %r5846, %r5855;
	xor.b32  	%r5902, %r5855, %r5822;
	xor.b32  	%r5903, %r5874, %r5856;
	xor.b32  	%r5904, %r5849, %r5857;
	xor.b32  	%r5905, %r5873, %r5858;
	xor.b32  	%r5906, %r5872, %r5859;
	xor.b32  	%r5907, %r5852, %r5860;
	xor.b32  	%r5908, %r5853, %r5861;
	xor.b32  	%r5909, %r5854, %r5862;
	xor.b32  	%r5910, %r5862, %r5824;
	xor.b32  	%r5911, %r5877, %r5825;
	xor.b32  	%r5912, %r5856, %r5826;
	xor.b32  	%r5913, %r5876, %r5827;
	xor.b32  	%r5914, %r5875, %r5828;
	xor.b32  	%r5915, %r5859, %r5829;
	xor.b32  	%r5916, %r5860, %r5830;
	xor.b32  	%r5917, %r5861, %r5831;
	xor.b32  	%r5918, %r5881, %r5885;
	xor.b32  	%r5919, %r5880, %r5885;
	xor.b32  	%r5920, %r5878, %r5885;
	xor.b32  	%r5921, %r5889, %r5893;
	xor.b32  	%r5922, %r5888, %r5893;
	xor.b32  	%r5923, %r5886, %r5893;
	xor.b32  	%r5924, %r5897, %r5901;
	xor.b32  	%r5925, %r5896, %r5901;
	xor.b32  	%r5926, %r5894, %r5901;
	xor.b32  	%r5927, %r5905, %r5909;
	xor.b32  	%r5928, %r5904, %r5909;
	xor.b32  	%r5929, %r5902, %r5909;
	xor.b32  	%r5930, %r5913, %r5917;
	xor.b32  	%r5931, %r5912, %r5917;
	xor.b32  	%r5932, %r5910, %r5917;
	xor.b32  	%r5933, %r5885, %r5910;
	xor.b32  	%r5934, %r5920, %r5911;
	xor.b32  	%r5935, %r5879, %r5912;
	xor.b32  	%r5936, %r5919, %r5913;
	xor.b32  	%r5937, %r5918, %r5914;
	xor.b32  	%r5938, %r5882, %r5915;
	xor.b32  	%r5939, %r5883, %r5916;
	xor.b32  	%r5940, %r5884, %r5917;
	xor.b32  	%r5941, %r5893, %r5878;
	xor.b32  	%r5942, %r5923, %r5879;
	xor.b32  	%r5943, %r5887, %r5880;
	xor.b32  	%r5944, %r5922, %r5881;
	xor.b32  	%r5945, %r5921, %r5882;
	xor.b32  	%r5946, %r5890, %r5883;
	xor.b32  	%r5947, %r5891, %r5884;
	xor.b32  	%r5948, %r5892, %r5885;
	xor.b32  	%r5949, %r5901, %r5886;
	xor.b32  	%r5950, %r5926, %r5887;
	xor.b32  	%r5951, %r5895, %r5888;
	xor.b32  	%r5952, %r5925, %r5889;
	xor.b32  	%r5953, %r5924, %r5890;
	xor.b32  	%r5954, %r5898, %r5891;
	xor.b32  	%r5955, %r5899, %r5892;
	xor.b32  	%r5956, %r5900, %r5893;
	xor.b32  	%r5957, %r5909, %r5894;
	xor.b32  	%r5958, %r5929, %r5895;
	xor.b32  	%r5959, %r5903, %r5896;
	xor.b32  	%r5960, %r5928, %r5897;
	xor.b32  	%r5961, %r5927, %r5898;
	xor.b32  	%r5962, %r5906, %r5899;
	xor.b32  	%r5963, %r5907, %r5900;
	xor.b32  	%r5964, %r5908, %r5901;
	xor.b32  	%r5965, %r5917, %r5902;
	xor.b32  	%r5966, %r5932, %r5903;
	xor.b32  	%r5967, %r5911, %r5904;
	xor.b32  	%r5968, %r5931, %r5905;
	xor.b32  	%r5969, %r5930, %r5906;
	xor.b32  	%r5970, %r5914, %r5907;
	xor.b32  	%r5971, %r5915, %r5908;
	xor.b32  	%r5972, %r5916, %r5909;
	xor.b32  	%r5973, %r5933, -2147483648;
	xor.b32  	%r5974, %r5942, -2147483648;
	xor.b32  	%r5975, %r5960, -2147483648;
	xor.b32  	%r5976, %r5969, -2147483648;
	or.b32  	%r5977, %r5934, %r5973;
	xor.b32  	%r5978, %r5935, %r5936;
	xor.b32  	%r5979, %r5977, %r5936;
	and.b32  	%r5980, %r5936, %r5973;
	xor.b32  	%r5981, %r5934, %r5980;
	not.b32 	%r5982, %r5981;
	xor.b32  	%r5983, %r5978, %r5980;
	and.b32  	%r5984, %r5979, %r5978;
	xor.b32  	%r5985, %r5984, %r5982;
	or.b32  	%r5986, %r5983, %r5982;
	xor.b32  	%r5987, %r5986, %r5973;
	xor.b32  	%r5988, %r5983, %r5985;
	and.b32  	%r5989, %r5985, %r5986;
	xor.b32  	%r5990, %r5979, %r5986;
	not.b32 	%r5991, %r5990;
	or.b32  	%r5992, %r5939, %r5938;
	xor.b32  	%r5993, %r5940, %r5937;
	xor.b32  	%r5994, %r5992, %r5937;
	and.b32  	%r5995, %r5937, %r5938;
	xor.b32  	%r5996, %r5939, %r5995;
	not.b32 	%r5997, %r5996;
	xor.b32  	%r5998, %r5993, %r5995;
	and.b32  	%r5999, %r5994, %r5993;
	xor.b32  	%r6000, %r5999, %r5997;
	or.b32  	%r6001, %r5998, %r5997;
	xor.b32  	%r6002, %r6001, %r5938;
	xor.b32  	%r6003, %r5998, %r6000;
	and.b32  	%r6004, %r6000, %r6001;
	xor.b32  	%r6005, %r5994, %r6001;
	xor.b32  	%r6006, %r6003, %r5987;
	shf.l.wrap.b32 	%r6007, %r5987, %r5987, 2;
	xor.b32  	%r6008, %r6006, %r6007;
	shf.l.wrap.b32 	%r6009, %r6006, %r6006, 14;
	xor.b32  	%r6010, %r6009, %r6008;
	shf.l.wrap.b32 	%r6011, %r6008, %r6008, 10;
	shf.l.wrap.b32 	%r6012, %r6010, %r6010, 1;
	xor.b32  	%r6013, %r6002, %r5991;
	shf.l.wrap.b32 	%r6014, %r5991, %r5991, 2;
	xor.b32  	%r6015, %r6013, %r6014;
	shf.l.wrap.b32 	%r6016, %r6013, %r6013, 14;
	xor.b32  	%r6017, %r6016, %r6015;
	shf.l.wrap.b32 	%r6018, %r6015, %r6015, 10;
	xor.b32  	%r6019, %r6018, %r6017;
	shf.l.wrap.b32 	%r6020, %r6017, %r6017, 1;
	xor.b32  	%r6021, %r6005, %r5989;
	not.b32 	%r6022, %r6021;
	shf.l.wrap.b32 	%r6023, %r5989, %r5989, 2;
	xor.b32  	%r6024, %r6023, %r6022;
	shf.l.wrap.b32 	%r6025, %r6022, %r6022, 14;
	xor.b32  	%r6026, %r6025, %r6024;
	shf.l.wrap.b32 	%r6027, %r6024, %r6024, 10;
	xor.b32  	%r6028, %r6027, %r6026;
	shf.l.wrap.b32 	%r6029, %r6026, %r6026, 1;
	xor.b32  	%r6030, %r6004, %r5988;
	shf.l.wrap.b32 	%r6031, %r5988, %r5988, 2;
	xor.b32  	%r6032, %r6030, %r6031;
	shf.l.wrap.b32 	%r6033, %r6030, %r6030, 14;
	xor.b32  	%r6034, %r6033, %r6032;
	shf.l.wrap.b32 	%r6035, %r6032, %r6032, 10;
	xor.b32  	%r6036, %r6035, %r6034;
	shf.l.wrap.b32 	%r6037, %r6034, %r6034, 1;
	xor.b32  	%r6038, %r6011, %r366;
	xor.b32  	%r6039, %r6038, %r6010;
	xor.b32  	%r6040, %r6012, %r369;
	or.b32  	%r6041, %r6019, %r6039;
	xor.b32  	%r6042, %r6028, %r6036;
	xor.b32  	%r6043, %r6041, %r6036;
	and.b32  	%r6044, %r6036, %r6039;
	xor.b32  	%r6045, %r6019, %r6044;
	not.b32 	%r6046, %r6045;
	xor.b32  	%r6047, %r6042, %r6044;
	and.b32  	%r6048, %r6043, %r6042;
	xor.b32  	%r6049, %r6048, %r6046;
	or.b32  	%r6050, %r6047, %r6046;
	xor.b32  	%r6051, %r6050, %r6039;
	xor.b32  	%r6052, %r6047, %r6049;
	and.b32  	%r6053, %r6049, %r6050;
	xor.b32  	%r6054, %r6043, %r6050;
	not.b32 	%r6055, %r6054;
	or.b32  	%r6056, %r6029, %r6020;
	xor.b32  	%r6057, %r6037, %r6040;
	xor.b32  	%r6058, %r6056, %r6040;
	and.b32  	%r6059, %r6040, %r6020;
	xor.b32  	%r6060, %r6029, %r6059;
	not.b32 	%r6061, %r6060;
	xor.b32  	%r6062, %r6057, %r6059;
	and.b32  	%r6063, %r6058, %r6057;
	xor.b32  	%r6064, %r6063, %r6061;
	or.b32  	%r6065, %r6062, %r6061;
	xor.b32  	%r6066, %r6065, %r6020;
	xor.b32  	%r6067, %r6062, %r6064;
	and.b32  	%r6068, %r6064, %r6065;
	xor.b32  	%r6069, %r6058, %r6065;
	xor.b32  	%r6070, %r6067, %r6051;
	shf.l.wrap.b32 	%r6071, %r6051, %r6051, 2;
	xor.b32  	%r6072, %r6070, %r6071;
	shf.l.wrap.b32 	%r6073, %r6070, %r6070, 14;
	xor.b32  	%r6074, %r6073, %r6072;
	shf.l.wrap.b32 	%r6075, %r6072, %r6072, 10;
	shf.l.wrap.b32 	%r6076, %r6074, %r6074, 1;
	xor.b32  	%r6077, %r6066, %r6055;
	shf.l.wrap.b32 	%r6078, %r6055, %r6055, 2;
	xor.b32  	%r6079, %r6077, %r6078;
	shf.l.wrap.b32 	%r6080, %r6077, %r6077, 14;
	xor.b32  	%r6081, %r6080, %r6079;
	shf.l.wrap.b32 	%r6082, %r6079, %r6079, 10;
	xor.b32  	%r6083, %r6082, %r6081;
	shf.l.wrap.b32 	%r6084, %r6081, %r6081, 1;
	xor.b32  	%r6085, %r6069, %r6053;
	not.b32 	%r6086, %r6085;
	shf.l.wrap.b32 	%r6087, %r6053, %r6053, 2;
	xor.b32  	%r6088, %r6087, %r6086;
	shf.l.wrap.b32 	%r6089, %r6086, %r6086, 14;
	xor.b32  	%r6090, %r6089, %r6088;
	shf.l.wrap.b32 	%r6091, %r6088, %r6088, 10;
	xor.b32  	%r6092, %r6091, %r6090;
	shf.l.wrap.b32 	%r6093, %r6090, %r6090, 1;
	xor.b32  	%r6094, %r6068, %r6052;
	shf.l.wrap.b32 	%r6095, %r6052, %r6052, 2;
	xor.b32  	%r6096, %r6094, %r6095;
	shf.l.wrap.b32 	%r6097, %r6094, %r6094, 14;
	xor.b32  	%r6098, %r6097, %r6096;
	shf.l.wrap.b32 	%r6099, %r6096, %r6096, 10;
	xor.b32  	%r6100, %r6099, %r6098;
	shf.l.wrap.b32 	%r6101, %r6098, %r6098, 1;
	xor.b32  	%r6102, %r6075, %r432;
	xor.b32  	%r6103, %r6102, %r6074;
	xor.b32  	%r6104, %r6076, %r435;
	or.b32  	%r6105, %r6083, %r6103;
	xor.b32  	%r6106, %r6092, %r6100;
	xor.b32  	%r6107, %r6105, %r6100;
	and.b32  	%r6108, %r6100, %r6103;
	xor.b32  	%r6109, %r6083, %r6108;
	not.b32 	%r6110, %r6109;
	xor.b32  	%r6111, %r6106, %r6108;
	and.b32  	%r6112, %r6107, %r6106;
	xor.b32  	%r6113, %r6112, %r6110;
	or.b32  	%r6114, %r6111, %r6110;
	xor.b32  	%r6115, %r6114, %r6103;
	xor.b32  	%r6116, %r6111, %r6113;
	and.b32  	%r6117, %r6113, %r6114;
	xor.b32  	%r6118, %r6107, %r6114;
	not.b32 	%r6119, %r6118;
	or.b32  	%r6120, %r6093, %r6084;
	xor.b32  	%r6121, %r6101, %r6104;
	xor.b32  	%r6122, %r6120, %r6104;
	and.b32  	%r6123, %r6104, %r6084;
	xor.b32  	%r6124, %r6093, %r6123;
	not.b32 	%r6125, %r6124;
	xor.b32  	%r6126, %r6121, %r6123;
	and.b32  	%r6127, %r6122, %r6121;
	xor.b32  	%r6128, %r6127, %r6125;
	or.b32  	%r6129, %r6126, %r6125;
	xor.b32  	%r6130, %r6129, %r6084;
	xor.b32  	%r6131, %r6126, %r6128;
	and.b32  	%r6132, %r6128, %r6129;
	xor.b32  	%r6133, %r6122, %r6129;
	xor.b32  	%r6134, %r6131, %r6115;
	shf.l.wrap.b32 	%r6135, %r6115, %r6115, 2;
	xor.b32  	%r6136, %r6134, %r6135;
	shf.l.wrap.b32 	%r6137, %r6134, %r6134, 14;
	xor.b32  	%r6138, %r6137, %r6136;
	shf.l.wrap.b32 	%r6139, %r6136, %r6136, 10;
	shf.l.wrap.b32 	%r6140, %r6138, %r6138, 1;
	xor.b32  	%r6141, %r6130, %r6119;
	shf.l.wrap.b32 	%r6142, %r6119, %r6119, 2;
	xor.b32  	%r6143, %r6141, %r6142;
	shf.l.wrap.b32 	%r6144, %r6141, %r6141, 14;
	xor.b32  	%r6145, %r6144, %r6143;
	shf.l.wrap.b32 	%r6146, %r6143, %r6143, 10;
	xor.b32  	%r6147, %r6146, %r6145;
	shf.l.wrap.b32 	%r6148, %r6145, %r6145, 1;
	xor.b32  	%r6149, %r6133, %r6117;
	not.b32 	%r6150, %r6149;
	shf.l.wrap.b32 	%r6151, %r6117, %r6117, 2;
	xor.b32  	%r6152, %r6151, %r6150;
	shf.l.wrap.b32 	%r6153, %r6150, %r6150, 14;
	xor.b32  	%r6154, %r6153, %r6152;
	shf.l.wrap.b32 	%r6155, %r6152, %r6152, 10;
	xor.b32  	%r6156, %r6155, %r6154;
	shf.l.wrap.b32 	%r6157, %r6154, %r6154, 1;
	xor.b32  	%r6158, %r6132, %r6116;
	shf.l.wrap.b32 	%r6159, %r6116, %r6116, 2;
	xor.b32  	%r6160, %r6158, %r6159;
	shf.l.wrap.b32 	%r6161, %r6158, %r6158, 14;
	xor.b32  	%r6162, %r6161, %r6160;
	shf.l.wrap.b32 	%r6163, %r6160, %r6160, 10;
	xor.b32  	%r6164, %r6163, %r6162;
	shf.l.wrap.b32 	%r6165, %r6162, %r6162, 1;
	xor.b32  	%r6166, %r6139, %r498;
	xor.b32  	%r6167, %r6166, %r6138;
	xor.b32  	%r6168, %r6140, %r501;
	or.b32  	%r6169, %r6147, %r6167;
	xor.b32  	%r6170, %r6156, %r6164;
	xor.b32  	%r6171, %r6169, %r6164;
	and.b32  	%r6172, %r6164, %r6167;
	xor.b32  	%r6173, %r6147, %r6172;
	not.b32 	%r6174, %r6173;
	xor.b32  	%r6175, %r6170, %r6172;
	and.b32  	%r6176, %r6171, %r6170;
	xor.b32  	%r6177, %r6176, %r6174;
	or.b32  	%r6178, %r6175, %r6174;
	xor.b32  	%r6179, %r6178, %r6167;
	xor.b32  	%r6180, %r6175, %r6177;
	and.b32  	%r6181, %r6177, %r6178;
	xor.b32  	%r6182, %r6171, %r6178;
	not.b32 	%r6183, %r6182;
	or.b32  	%r6184, %r6157, %r6148;
	xor.b32  	%r6185, %r6165, %r6168;
	xor.b32  	%r6186, %r6184, %r6168;
	and.b32  	%r6187, %r6168, %r6148;
	xor.b32  	%r6188, %r6157, %r6187;
	not.b32 	%r6189, %r6188;
	xor.b32  	%r6190, %r6185, %r6187;
	and.b32  	%r6191, %r6186, %r6185;
	xor.b32  	%r6192, %r6191, %r6189;
	or.b32  	%r6193, %r6190, %r6189;
	xor.b32  	%r6194, %r6193, %r6148;
	xor.b32  	%r6195, %r6190, %r6192;
	and.b32  	%r6196, %r6192, %r6193;
	xor.b32  	%r6197, %r6186, %r6193;
	xor.b32  	%r6198, %r6195, %r6179;
	shf.l.wrap.b32 	%r6199, %r6179, %r6179, 2;
	xor.b32  	%r6200, %r6198, %r6199;
	shf.l.wrap.b32 	%r6201, %r6198, %r6198, 14;
	xor.b32  	%r6202, %r6201, %r6200;
	shf.l.wrap.b32 	%r6203, %r6200, %r6200, 10;
	shf.l.wrap.b32 	%r6204, %r6202, %r6202, 1;
	xor.b32  	%r6205, %r6194, %r6183;
	shf.l.wrap.b32 	%r6206, %r6183, %r6183, 2;
	xor.b32  	%r6207, %r6205, %r6206;
	shf.l.wrap.b32 	%r6208, %r6205, %r6205, 14;
	xor.b32  	%r6209, %r6208, %r6207;
	shf.l.wrap.b32 	%r6210, %r6207, %r6207, 10;
	xor.b32  	%r6211, %r6210, %r6209;
	shf.l.wrap.b32 	%r6212, %r6209, %r6209, 1;
	xor.b32  	%r6213, %r6197, %r6181;
	not.b32 	%r6214, %r6213;
	shf.l.wrap.b32 	%r6215, %r6181, %r6181, 2;
	xor.b32  	%r6216, %r6215, %r6214;
	shf.l.wrap.b32 	%r6217, %r6214, %r6214, 14;
	xor.b32  	%r6218, %r6217, %r6216;
	shf.l.wrap.b32 	%r6219, %r6216, %r6216, 10;
	xor.b32  	%r6220, %r6219, %r6218;
	shf.l.wrap.b32 	%r6221, %r6218, %r6218, 1;
	xor.b32  	%r6222, %r6196, %r6180;
	shf.l.wrap.b32 	%r6223, %r6180, %r6180, 2;
	xor.b32  	%r6224, %r6222, %r6223;
	shf.l.wrap.b32 	%r6225, %r6222, %r6222, 14;
	xor.b32  	%r6226, %r6225, %r6224;
	shf.l.wrap.b32 	%r6227, %r6224, %r6224, 10;
	xor.b32  	%r6228, %r6227, %r6226;
	shf.l.wrap.b32 	%r6229, %r6226, %r6226, 1;
	xor.b32  	%r6230, %r6203, %r564;
	xor.b32  	%r6231, %r6230, %r6202;
	xor.b32  	%r6232, %r6204, %r567;
	or.b32  	%r6233, %r6211, %r6231;
	xor.b32  	%r6234, %r6220, %r6228;
	xor.b32  	%r6235, %r6233, %r6228;
	and.b32  	%r6236, %r6228, %r6231;
	xor.b32  	%r6237, %r6211, %r6236;
	not.b32 	%r6238, %r6237;
	xor.b32  	%r6239, %r6234, %r6236;
	and.b32  	%r6240, %r6235, %r6234;
	xor.b32  	%r6241, %r6240, %r6238;
	or.b32  	%r6242, %r6239, %r6238;
	xor.b32  	%r6243, %r6242, %r6231;
	xor.b32  	%r6244, %r6239, %r6241;
	and.b32  	%r6245, %r6241, %r6242;
	xor.b32  	%r6246, %r6235, %r6242;
	not.b32 	%r6247, %r6246;
	or.b32  	%r6248, %r6221, %r6212;
	xor.b32  	%r6249, %r6229, %r6232;
	xor.b32  	%r6250, %r6248, %r6232;
	and.b32  	%r6251, %r6232, %r6212;
	xor.b32  	%r6252, %r6221, %r6251;
	not.b32 	%r6253, %r6252;
	xor.b32  	%r6254, %r6249, %r6251;
	and.b32  	%r6255, %r6250, %r6249;
	xor.b32  	%r6256, %r6255, %r6253;
	or.b32  	%r6257, %r6254, %r6253;
	xor.b32  	%r6258, %r6257, %r6212;
	xor.b32  	%r6259, %r6254, %r6256;
	and.b32  	%r6260, %r6256, %r6257;
	xor.b32  	%r6261, %r6250, %r6257;
	xor.b32  	%r6262, %r6259, %r6243;
	shf.l.wrap.b32 	%r6263, %r6243, %r6243, 2;
	xor.b32  	%r6264, %r6262, %r6263;
	shf.l.wrap.b32 	%r6265, %r6262, %r6262, 14;
	xor.b32  	%r6266, %r6265, %r6264;
	shf.l.wrap.b32 	%r6267, %r6264, %r6264, 10;
	shf.l.wrap.b32 	%r6268, %r6266, %r6266, 1;
	xor.b32  	%r6269, %r6258, %r6247;
	shf.l.wrap.b32 	%r6270, %r6247, %r6247, 2;
	xor.b32  	%r6271, %r6269, %r6270;
	shf.l.wrap.b32 	%r6272, %r6269, %r6269, 14;
	xor.b32  	%r6273, %r6272, %r6271;
	shf.l.wrap.b32 	%r6274, %r6271, %r6271, 10;
	xor.b32  	%r6275, %r6274, %r6273;
	shf.l.wrap.b32 	%r6276, %r6273, %r6273, 1;
	xor.b32  	%r6277, %r6261, %r6245;
	not.b32 	%r6278, %r6277;
	shf.l.wrap.b32 	%r6279, %r6245, %r6245, 2;
	xor.b32  	%r6280, %r6279, %r6278;
	shf.l.wrap.b32 	%r6281, %r6278, %r6278, 14;
	xor.b32  	%r6282, %r6281, %r6280;
	shf.l.wrap.b32 	%r6283, %r6280, %r6280, 10;
	xor.b32  	%r6284, %r6283, %r6282;
	shf.l.wrap.b32 	%r6285, %r6282, %r6282, 1;
	xor.b32  	%r6286, %r6260, %r6244;
	shf.l.wrap.b32 	%r6287, %r6244, %r6244, 2;
	xor.b32  	%r6288, %r6286, %r6287;
	shf.l.wrap.b32 	%r6289, %r6286, %r6286, 14;
	xor.b32  	%r6290, %r6289, %r6288;
	shf.l.wrap.b32 	%r6291, %r6288, %r6288, 10;
	xor.b32  	%r6292, %r6291, %r6290;
	shf.l.wrap.b32 	%r6293, %r6290, %r6290, 1;
	xor.b32  	%r6294, %r6267, %r630;
	xor.b32  	%r6295, %r6294, %r6266;
	xor.b32  	%r6296, %r6268, %r633;
	or.b32  	%r6297, %r6275, %r6295;
	xor.b32  	%r6298, %r6284, %r6292;
	xor.b32  	%r6299, %r6297, %r6292;
	and.b32  	%r6300, %r6292, %r6295;
	xor.b32  	%r6301, %r6275, %r6300;
	not.b32 	%r6302, %r6301;
	xor.b32  	%r6303, %r6298, %r6300;
	and.b32  	%r6304, %r6299, %r6298;
	xor.b32  	%r6305, %r6304, %r6302;
	or.b32  	%r6306, %r6303, %r6302;
	xor.b32  	%r6307, %r6306, %r6295;
	xor.b32  	%r6308, %r6303, %r6305;
	and.b32  	%r6309, %r6305, %r6306;
	xor.b32  	%r6310, %r6299, %r6306;
	not.b32 	%r6311, %r6310;
	or.b32  	%r6312, %r6285, %r6276;
	xor.b32  	%r6313, %r6293, %r6296;
	xor.b32  	%r6314, %r6312, %r6296;
	and.b32  	%r6315, %r6296, %r6276;
	xor.b32  	%r6316, %r6285, %r6315;
	not.b32 	%r6317, %r6316;
	xor.b32  	%r6318, %r6313, %r6315;
	and.b32  	%r6319, %r6314, %r6313;
	xor.b32  	%r6320, %r6319, %r6317;
	or.b32  	%r6321, %r6318, %r6317;
	xor.b32  	%r6322, %r6321, %r6276;
	xor.b32  	%r6323, %r6318, %r6320;
	and.b32  	%r6324, %r6320, %r6321;
	xor.b32  	%r6325, %r6314, %r6321;
	xor.b32  	%r6326, %r6323, %r6307;
	shf.l.wrap.b32 	%r6327, %r6307, %r6307, 2;
	xor.b32  	%r6328, %r6326, %r6327;
	shf.l.wrap.b32 	%r6329, %r6326, %r6326, 14;
	xor.b32  	%r6330, %r6329, %r6328;
	shf.l.wrap.b32 	%r6331, %r6328, %r6328, 10;
	shf.l.wrap.b32 	%r6332, %r6330, %r6330, 1;
	xor.b32  	%r6333, %r6322, %r6311;
	shf.l.wrap.b32 	%r6334, %r6311, %r6311, 2;
	xor.b32  	%r6335, %r6333, %r6334;
	shf.l.wrap.b32 	%r6336, %r6333, %r6333, 14;
	xor.b32  	%r6337, %r6336, %r6335;
	shf.l.wrap.b32 	%r6338, %r6335, %r6335, 10;
	xor.b32  	%r6339, %r6338, %r6337;
	shf.l.wrap.b32 	%r6340, %r6337, %r6337, 1;
	xor.b32  	%r6341, %r6325, %r6309;
	not.b32 	%r6342, %r6341;
	shf.l.wrap.b32 	%r6343, %r6309, %r6309, 2;
	xor.b32  	%r6344, %r6343, %r6342;
	shf.l.wrap.b32 	%r6345, %r6342, %r6342, 14;
	xor.b32  	%r6346, %r6345, %r6344;
	shf.l.wrap.b32 	%r6347, %r6344, %r6344, 10;
	xor.b32  	%r6348, %r6347, %r6346;
	shf.l.wrap.b32 	%r6349, %r6346, %r6346, 1;
	xor.b32  	%r6350, %r6324, %r6308;
	shf.l.wrap.b32 	%r6351, %r6308, %r6308, 2;
	xor.b32  	%r6352, %r6350, %r6351;
	shf.l.wrap.b32 	%r6353, %r6350, %r6350, 14;
	xor.b32  	%r6354, %r6353, %r6352;
	shf.l.wrap.b32 	%r6355, %r6352, %r6352, 10;
	xor.b32  	%r6356, %r6355, %r6354;
	shf.l.wrap.b32 	%r6357, %r6354, %r6354, 1;
	xor.b32  	%r6358, %r6331, %r696;
	xor.b32  	%r6359, %r6358, %r6330;
	xor.b32  	%r6360, %r6332, %r699;
	or.b32  	%r6361, %r6339, %r6359;
	xor.b32  	%r6362, %r6348, %r6356;
	xor.b32  	%r6363, %r6361, %r6356;
	and.b32  	%r6364, %r6356, %r6359;
	xor.b32  	%r6365, %r6339, %r6364;
	not.b32 	%r6366, %r6365;
	xor.b32  	%r6367, %r6362, %r6364;
	and.b32  	%r6368, %r6363, %r6362;
	xor.b32  	%r6369, %r6368, %r6366;
	or.b32  	%r6370, %r6367, %r6366;
	xor.b32  	%r6371, %r6370, %r6359;
	xor.b32  	%r6372, %r6367, %r6369;
	and.b32  	%r6373, %r6369, %r6370;
	xor.b32  	%r6374, %r6363, %r6370;
	not.b32 	%r6375, %r6374;
	or.b32  	%r6376, %r6349, %r6340;
	xor.b32  	%r6377, %r6357, %r6360;
	xor.b32  	%r6378, %r6376, %r6360;
	and.b32  	%r6379, %r6360, %r6340;
	xor.b32  	%r6380, %r6349, %r6379;
	not.b32 	%r6381, %r6380;
	xor.b32  	%r6382, %r6377, %r6379;
	and.b32  	%r6383, %r6378, %r6377;
	xor.b32  	%r6384, %r6383, %r6381;
	or.b32  	%r6385, %r6382, %r6381;
	xor.b32  	%r6386, %r6385, %r6340;
	xor.b32  	%r6387, %r6382, %r6384;
	and.b32  	%r6388, %r6384, %r6385;
	xor.b32  	%r6389, %r6378, %r6385;
	xor.b32  	%r6390, %r6387, %r6371;
	shf.l.wrap.b32 	%r6391, %r6371, %r6371, 2;
	xor.b32  	%r6392, %r6390, %r6391;
	shf.l.wrap.b32 	%r6393, %r6390, %r6390, 14;
	xor.b32  	%r6394, %r6393, %r6392;
	shf.l.wrap.b32 	%r6395, %r6392, %r6392, 10;
	shf.l.wrap.b32 	%r6396, %r6394, %r6394, 1;
	xor.b32  	%r6397, %r6386, %r6375;
	shf.l.wrap.b32 	%r6398, %r6375, %r6375, 2;
	xor.b32  	%r6399, %r6397, %r6398;
	shf.l.wrap.b32 	%r6400, %r6397, %r6397, 14;
	xor.b32  	%r6401, %r6400, %r6399;
	shf.l.wrap.b32 	%r6402, %r6399, %r6399, 10;
	xor.b32  	%r6403, %r6402, %r6401;
	shf.l.wrap.b32 	%r6404, %r6401, %r6401, 1;
	xor.b32  	%r6405, %r6389, %r6373;
	not.b32 	%r6406, %r6405;
	shf.l.wrap.b32 	%r6407, %r6373, %r6373, 2;
	xor.b32  	%r6408, %r6407, %r6406;
	shf.l.wrap.b32 	%r6409, %r6406, %r6406, 14;
	xor.b32  	%r6410, %r6409, %r6408;
	shf.l.wrap.b32 	%r6411, %r6408, %r6408, 10;
	xor.b32  	%r6412, %r6411, %r6410;
	shf.l.wrap.b32 	%r6413, %r6410, %r6410, 1;
	xor.b32  	%r6414, %r6388, %r6372;
	shf.l.wrap.b32 	%r6415, %r6372, %r6372, 2;
	xor.b32  	%r6416, %r6414, %r6415;
	shf.l.wrap.b32 	%r6417, %r6414, %r6414, 14;
	xor.b32  	%r6418, %r6417, %r6416;
	shf.l.wrap.b32 	%r6419, %r6416, %r6416, 10;
	xor.b32  	%r6420, %r6419, %r6418;
	shf.l.wrap.b32 	%r6421, %r6418, %r6418, 1;
	xor.b32  	%r6422, %r6395, %r762;
	xor.b32  	%r6423, %r6422, %r6394;
	xor.b32  	%r6424, %r6396, %r765;
	or.b32  	%r6425, %r6403, %r6423;
	xor.b32  	%r6426, %r6412, %r6420;
	xor.b32  	%r6427, %r6425, %r6420;
	and.b32  	%r6428, %r6420, %r6423;
	xor.b32  	%r6429, %r6403, %r6428;
	not.b32 	%r6430, %r6429;
	xor.b32  	%r6431, %r6426, %r6428;
	and.b32  	%r6432, %r6427, %r6426;
	xor.b32  	%r6433, %r6432, %r6430;
	or.b32  	%r6434, %r6431, %r6430;
	xor.b32  	%r6435, %r6434, %r6423;
	xor.b32  	%r6436, %r6431, %r6433;
	and.b32  	%r6437, %r6433, %r6434;
	xor.b32  	%r6438, %r6427, %r6434;
	not.b32 	%r6439, %r6438;
	or.b32  	%r6440, %r6413, %r6404;
	xor.b32  	%r6441, %r6421, %r6424;
	xor.b32  	%r6442, %r6440, %r6424;
	and.b32  	%r6443, %r6424, %r6404;
	xor.b32  	%r6444, %r6413, %r6443;
	not.b32 	%r6445, %r6444;
	xor.b32  	%r6446, %r6441, %r6443;
	and.b32  	%r6447, %r6442, %r6441;
	xor.b32  	%r6448, %r6447, %r6445;
	or.b32  	%r6449, %r6446, %r6445;
	xor.b32  	%r6450, %r6449, %r6404;
	xor.b32  	%r6451, %r6446, %r6448;
	and.b32  	%r6452, %r6448, %r6449;
	xor.b32  	%r6453, %r6442, %r6449;
	xor.b32  	%r6454, %r6451, %r6435;
	shf.l.wrap.b32 	%r6455, %r6435, %r6435, 2;
	xor.b32  	%r6456, %r6454, %r6455;
	shf.l.wrap.b32 	%r6457, %r6454, %r6454, 14;
	xor.b32  	%r6458, %r6457, %r6456;
	shf.l.wrap.b32 	%r6459, %r6456, %r6456, 10;
	shf.l.wrap.b32 	%r6460, %r6458, %r6458, 1;
	xor.b32  	%r6461, %r6450, %r6439;
	shf.l.wrap.b32 	%r6462, %r6439, %r6439, 2;
	xor.b32  	%r6463, %r6461, %r6462;
	shf.l.wrap.b32 	%r6464, %r6461, %r6461, 14;
	xor.b32  	%r6465, %r6464, %r6463;
	shf.l.wrap.b32 	%r6466, %r6463, %r6463, 10;
	xor.b32  	%r6467, %r6466, %r6465;
	xor.b32  	%r6468, %r6453, %r6437;
	not.b32 	%r6469, %r6468;
	shf.l.wrap.b32 	%r6470, %r6437, %r6437, 2;
	xor.b32  	%r6471, %r6470, %r6469;
	shf.l.wrap.b32 	%r6472, %r6469, %r6469, 14;
	xor.b32  	%r6473, %r6472, %r6471;
	shf.l.wrap.b32 	%r6474, %r6471, %r6471, 10;
	xor.b32  	%r6475, %r6474, %r6473;
	xor.b32  	%r6476, %r6452, %r6436;
	shf.l.wrap.b32 	%r6477, %r6436, %r6436, 2;
	xor.b32  	%r6478, %r6476, %r6477;
	shf.l.wrap.b32 	%r6479, %r6476, %r6476, 14;
	xor.b32  	%r6480, %r6479, %r6478;
	shf.l.wrap.b32 	%r6481, %r6478, %r6478, 10;
	xor.b32  	%r6482, %r6481, %r6480;
	xor.b32  	%r6483, %r6459, %r825;
	xor.b32  	%r6484, %r6483, %r6458;
	xor.b32  	%r6485, %r6460, %r828;
	shf.l.wrap.b32 	%r6486, %r6480, %r6480, 1;
	shf.l.wrap.b32 	%r6487, %r6473, %r6473, 1;
	shf.l.wrap.b32 	%r6488, %r6465, %r6465, 1;
	shf.l.wrap.b32 	%r6489, %r5945, %r5945, 1;
	shf.l.wrap.b32 	%r6490, %r5946, %r5946, 1;
	shf.l.wrap.b32 	%r6491, %r5947, %r5947, 1;
	shf.l.wrap.b32 	%r6492, %r5948, %r5948, 1;
	or.b32  	%r6493, %r5974, %r5941;
	xor.b32  	%r6494, %r5943, %r5944;
	xor.b32  	%r6495, %r6493, %r5944;
	and.b32  	%r6496, %r5944, %r5941;
	xor.b32  	%r6497, %r5974, %r6496;
	not.b32 	%r6498, %r6497;
	xor.b32  	%r6499, %r6494, %r6496;
	and.b32  	%r6500, %r6495, %r6494;
	xor.b32  	%r6501, %r6500, %r6498;
	or.b32  	%r6502, %r6499, %r6498;
	xor.b32  	%r6503, %r6502, %r5941;
	xor.b32  	%r6504, %r6499, %r6501;
	and.b32  	%r6505, %r6501, %r6502;
	xor.b32  	%r6506, %r6495, %r6502;
	not.b32 	%r6507, %r6506;
	or.b32  	%r6508, %r6491, %r6490;
	xor.b32  	%r6509, %r6492, %r6489;
	xor.b32  	%r6510, %r6508, %r6489;
	and.b32  	%r6511, %r6489, %r6490;
	xor.b32  	%r6512, %r6491, %r6511;
	not.b32 	%r6513, %r6512;
	xor.b32  	%r6514, %r6509, %r6511;
	and.b32  	%r6515, %r6510, %r6509;
	xor.b32  	%r6516, %r6515, %r6513;
	or.b32  	%r6517, %r6514, %r6513;
	xor.b32  	%r6518, %r6517, %r6490;
	xor.b32  	%r6519, %r6514, %r6516;
	and.b32  	%r6520, %r6516, %r6517;
	xor.b32  	%r6521, %r6510, %r6517;
	xor.b32  	%r6522, %r6519, %r6503;
	shf.l.wrap.b32 	%r6523, %r6503, %r6503, 2;
	xor.b32  	%r6524, %r6522, %r6523;
	shf.l.wrap.b32 	%r6525, %r6522, %r6522, 14;
	xor.b32  	%r6526, %r6525, %r6524;
	shf.l.wrap.b32 	%r6527, %r6524, %r6524, 10;
	shf.l.wrap.b32 	%r6528, %r6526, %r6526, 1;
	xor.b32  	%r6529, %r6518, %r6507;
	shf.l.wrap.b32 	%r6530, %r6507, %r6507, 2;
	xor.b32  	%r6531, %r6529, %r6530;
	shf.l.wrap.b32 	%r6532, %r6529, %r6529, 14;
	xor.b32  	%r6533, %r6532, %r6531;
	shf.l.wrap.b32 	%r6534, %r6531, %r6531, 10;
	xor.b32  	%r6535, %r6534, %r6533;
	shf.l.wrap.b32 	%r6536, %r6533, %r6533, 1;
	xor.b32  	%r6537, %r6521, %r6505;
	not.b32 	%r6538, %r6537;
	shf.l.wrap.b32 	%r6539, %r6505, %r6505, 2;
	xor.b32  	%r6540, %r6539, %r6538;
	shf.l.wrap.b32 	%r6541, %r6538, %r6538, 14;
	xor.b32  	%r6542, %r6541, %r6540;
	shf.l.wrap.b32 	%r6543, %r6540, %r6540, 10;
	xor.b32  	%r6544, %r6543, %r6542;
	shf.l.wrap.b32 	%r6545, %r6542, %r6542, 1;
	xor.b32  	%r6546, %r6520, %r6504;
	shf.l.wrap.b32 	%r6547, %r6504, %r6504, 2;
	xor.b32  	%r6548, %r6546, %r6547;
	shf.l.wrap.b32 	%r6549, %r6546, %r6546, 14;
	xor.b32  	%r6550, %r6549, %r6548;
	shf.l.wrap.b32 	%r6551, %r6548, %r6548, 10;
	xor.b32  	%r6552, %r6551, %r6550;
	shf.l.wrap.b32 	%r6553, %r6550, %r6550, 1;
	xor.b32  	%r6554, %r6527, %r898;
	xor.b32  	%r6555, %r6554, %r6526;
	xor.b32  	%r6556, %r6528, %r901;
	or.b32  	%r6557, %r6535, %r6555;
	xor.b32  	%r6558, %r6544, %r6552;
	xor.b32  	%r6559, %r6557, %r6552;
	and.b32  	%r6560, %r6552, %r6555;
	xor.b32  	%r6561, %r6535, %r6560;
	not.b32 	%r6562, %r6561;
	xor.b32  	%r6563, %r6558, %r6560;
	and.b32  	%r6564, %r6559, %r6558;
	xor.b32  	%r6565, %r6564, %r6562;
	or.b32  	%r6566, %r6563, %r6562;
	xor.b32  	%r6567, %r6566, %r6555;
	xor.b32  	%r6568, %r6563, %r6565;
	and.b32  	%r6569, %r6565, %r6566;
	xor.b32  	%r6570, %r6559, %r6566;
	not.b32 	%r6571, %r6570;
	or.b32  	%r6572, %r6545, %r6536;
	xor.b32  	%r6573, %r6553, %r6556;
	xor.b32  	%r6574, %r6572, %r6556;
	and.b32  	%r6575, %r6556, %r6536;
	xor.b32  	%r6576, %r6545, %r6575;
	not.b32 	%r6577, %r6576;
	xor.b32  	%r6578, %r6573, %r6575;
	and.b32  	%r6579, %r6574, %r6573;
	xor.b32  	%r6580, %r6579, %r6577;
	or.b32  	%r6581, %r6578, %r6577;
	xor.b32  	%r6582, %r6581, %r6536;
	xor.b32  	%r6583, %r6578, %r6580;
	and.b32  	%r6584, %r6580, %r6581;
	xor.b32  	%r6585, %r6574, %r6581;
	xor.b32  	%r6586, %r6583, %r6567;
	shf.l.wrap.b32 	%r6587, %r6567, %r6567, 2;
	xor.b32  	%r6588, %r6586, %r6587;
	shf.l.wrap.b32 	%r6589, %r6586, %r6586, 14;
	xor.b32  	%r6590, %r6589, %r6588;
	shf.l.wrap.b32 	%r6591, %r6588, %r6588, 10;
	shf.l.wrap.b32 	%r6592, %r6590, %r6590, 1;
	xor.b32  	%r6593, %r6582, %r6571;
	shf.l.wrap.b32 	%r6594, %r6571, %r6571, 2;
	xor.b32  	%r6595, %r6593, %r6594;
	shf.l.wrap.b32 	%r6596, %r6593, %r6593, 14;
	xor.b32  	%r6597, %r6596, %r6595;
	shf.l.wrap.b32 	%r6598, %r6595, %r6595, 10;
	xor.b32  	%r6599, %r6598, %r6597;
	shf.l.wrap.b32 	%r6600, %r6597, %r6597, 1;
	xor.b32  	%r6601, %r6585, %r6569;
	not.b32 	%r6602, %r6601;
	shf.l.wrap.b32 	%r6603, %r6569, %r6569, 2;
	xor.b32  	%r6604, %r6603, %r6602;
	shf.l.wrap.b32 	%r6605, %r6602, %r6602, 14;
	xor.b32  	%r6606, %r6605, %r6604;
	shf.l.wrap.b32 	%r6607, %r6604, %r6604, 10;
	xor.b32  	%r6608, %r6607, %r6606;
	shf.l.wrap.b32 	%r6609, %r6606, %r6606, 1;
	xor.b32  	%r6610, %r6584, %r6568;
	shf.l.wrap.b32 	%r6611, %r6568, %r6568, 2;
	xor.b32  	%r6612, %r6610, %r6611;
	shf.l.wrap.b32 	%r6613, %r6610, %r6610, 14;
	xor.b32  	%r6614, %r6613, %r6612;
	shf.l.wrap.b32 	%r6615, %r6612, %r6612, 10;
	xor.b32  	%r6616, %r6615, %r6614;
	shf.l.wrap.b32 	%r6617, %r6614, %r6614, 1;
	xor.b32  	%r6618, %r6591, %r964;
	xor.b32  	%r6619, %r6618, %r6590;
	xor.b32  	%r6620, %r6592, %r967;
	or.b32  	%r6621, %r6599, %r6619;
	xor.b32  	%r6622, %r6608, %r6616;
	xor.b32  	%r6623, %r6621, %r6616;
	and.b32  	%r6624, %r6616, %r6619;
	xor.b32  	%r6625, %r6599, %r6624;
	not.b32 	%r6626, %r6625;
	xor.b32  	%r6627, %r6622, %r6624;
	and.b32  	%r6628, %r6623, %r6622;
	xor.b32  	%r6629, %r6628, %r6626;
	or.b32  	%r6630, %r6627, %r6626;
	xor.b32  	%r6631, %r6630, %r6619;
	xor.b32  	%r6632, %r6627, %r6629;
	and.b32  	%r6633, %r6629, %r6630;
	xor.b32  	%r6634, %r6623, %r6630;
	not.b32 	%r6635, %r6634;
	or.b32  	%r6636, %r6609, %r6600;
	xor.b32  	%r6637, %r6617, %r6620;
	xor.b32  	%r6638, %r6636, %r6620;
	and.b32  	%r6639, %r6620, %r6600;
	xor.b32  	%r6640, %r6609, %r6639;
	not.b32 	%r6641, %r6640;
	xor.b32  	%r6642, %r6637, %r6639;
	and.b32  	%r6643, %r6638, %r6637;
	xor.b32  	%r6644, %r6643, %r6641;
	or.b32  	%r6645, %r6642, %r6641;
	xor.b32  	%r6646, %r6645, %r6600;
	xor.b32  	%r6647, %r6642, %r6644;
	and.b32  	%r6648, %r6644, %r6645;
	xor.b32  	%r6649, %r6638, %r6645;
	xor.b32  	%r6650, %r6647, %r6631;
	shf.l.wrap.b32 	%r6651, %r6631, %r6631, 2;
	xor.b32  	%r6652, %r6650, %r6651;
	shf.l.wrap.b32 	%r6653, %r6650, %r6650, 14;
	xor.b32  	%r6654, %r6653, %r6652;
	shf.l.wrap.b32 	%r6655, %r6652, %r6652, 10;
	shf.l.wrap.b32 	%r6656, %r6654, %r6654, 1;
	xor.b32  	%r6657, %r6646, %r6635;
	shf.l.wrap.b32 	%r6658, %r6635, %r6635, 2;
	xor.b32  	%r6659, %r6657, %r6658;
	shf.l.wrap.b32 	%r6660, %r6657, %r6657, 14;
	xor.b32  	%r6661, %r6660, %r6659;
	shf.l.wrap.b32 	%r6662, %r6659, %r6659, 10;
	xor.b32  	%r6663, %r6662, %r6661;
	shf.l.wrap.b32 	%r6664, %r6661, %r6661, 1;
	xor.b32  	%r6665, %r6649, %r6633;
	not.b32 	%r6666, %r6665;
	shf.l.wrap.b32 	%r6667, %r6633, %r6633, 2;
	xor.b32  	%r6668, %r6667, %r6666;
	shf.l.wrap.b32 	%r6669, %r6666, %r6666, 14;
	xor.b32  	%r6670, %r6669, %r6668;
	shf.l.wrap.b32 	%r6671, %r6668, %r6668, 10;
	xor.b32  	%r6672, %r6671, %r6670;
	shf.l.wrap.b32 	%r6673, %r6670, %r6670, 1;
	xor.b32  	%r6674, %r6648, %r6632;
	shf.l.wrap.b32 	%r6675, %r6632, %r6632, 2;
	xor.b32  	%r6676, %r6674, %r6675;
	shf.l.wrap.b32 	%r6677, %r6674, %r6674, 14;
	xor.b32  	%r6678, %r6677, %r6676;
	shf.l.wrap.b32 	%r6679, %r6676, %r6676, 10;
	xor.b32  	%r6680, %r6679, %r6678;
	shf.l.wrap.b32 	%r6681, %r6678, %r6678, 1;
	xor.b32  	%r6682, %r6655, %r1030;
	xor.b32  	%r6683, %r6682, %r6654;
	xor.b32  	%r6684, %r6656, %r1033;
	or.b32  	%r6685, %r6663, %r6683;
	xor.b32  	%r6686, %r6672, %r6680;
	xor.b32  	%r6687, %r6685, %r6680;
	and.b32  	%r6688, %r6680, %r6683;
	xor.b32  	%r6689, %r6663, %r6688;
	not.b32 	%r6690, %r6689;
	xor.b32  	%r6691, %r6686, %r6688;
	and.b32  	%r6692, %r6687, %r6686;
	xor.b32  	%r6693, %r6692, %r6690;
	or.b32  	%r6694, %r6691, %r6690;
	xor.b32  	%r6695, %r6694, %r6683;
	xor.b32  	%r6696, %r6691, %r6693;
	and.b32  	%r6697, %r6693, %r6694;
	xor.b32  	%r6698, %r6687, %r6694;
	not.b32 	%r6699, %r6698;
	or.b32  	%r6700, %r6673, %r6664;
	xor.b32  	%r6701, %r6681, %r6684;
	xor.b32  	%r6702, %r6700, %r6684;
	and.b32  	%r6703, %r6684, %r6664;
	xor.b32  	%r6704, %r6673, %r6703;
	not.b32 	%r6705, %r6704;
	xor.b32  	%r6706, %r6701, %r6703;
	and.b32  	%r6707, %r6702, %r6701;
	xor.b32  	%r6708, %r6707, %r6705;
	or.b32  	%r6709, %r6706, %r6705;
	xor.b32  	%r6710, %r6709, %r6664;
	xor.b32  	%r6711, %r6706, %r6708;
	and.b32  	%r6712, %r6708, %r6709;
	xor.b32  	%r6713, %r6702, %r6709;
	xor.b32  	%r6714, %r6711, %r6695;
	shf.l.wrap.b32 	%r6715, %r6695, %r6695, 2;
	xor.b32  	%r6716, %r6714, %r6715;
	shf.l.wrap.b32 	%r6717, %r6714, %r6714, 14;
	xor.b32  	%r6718, %r6717, %r6716;
	shf.l.wrap.b32 	%r6719, %r6716, %r6716, 10;
	shf.l.wrap.b32 	%r6720, %r6718, %r6718, 1;
	xor.b32  	%r6721, %r6710, %r6699;
	shf.l.wrap.b32 	%r6722, %r6699, %r6699, 2;
	xor.b32  	%r6723, %r6721, %r6722;
	shf.l.wrap.b32 	%r6724, %r6721, %r6721, 14;
	xor.b32  	%r6725, %r6724, %r6723;
	shf.l.wrap.b32 	%r6726, %r6723, %r6723, 10;
	xor.b32  	%r6727, %r6726, %r6725;
	shf.l.wrap.b32 	%r6728, %r6725, %r6725, 1;
	xor.b32  	%r6729, %r6713, %r6697;
	not.b32 	%r6730, %r6729;
	shf.l.wrap.b32 	%r6731, %r6697, %r6697, 2;
	xor.b32  	%r6732, %r6731, %r6730;
	shf.l.wrap.b32 	%r6733, %r6730, %r6730, 14;
	xor.b32  	%r6734, %r6733, %r6732;
	shf.l.wrap.b32 	%r6735, %r6732, %r6732, 10;
	xor.b32  	%r6736, %r6735, %r6734;
	shf.l.wrap.b32 	%r6737, %r6734, %r6734, 1;
	xor.b32  	%r6738, %r6712, %r6696;
	shf.l.wrap.b32 	%r6739, %r6696, %r6696, 2;
	xor.b32  	%r6740, %r6738, %r6739;
	shf.l.wrap.b32 	%r6741, %r6738, %r6738, 14;
	xor.b32  	%r6742, %r6741, %r6740;
	shf.l.wrap.b32 	%r6743, %r6740, %r6740, 10;
	xor.b32  	%r6744, %r6743, %r6742;
	shf.l.wrap.b32 	%r6745, %r6742, %r6742, 1;
	xor.b32  	%r6746, %r6719, %r1096;
	xor.b32  	%r6747, %r6746, %r6718;
	xor.b32  	%r6748, %r6720, %r1099;
	or.b32  	%r6749, %r6727, %r6747;
	xor.b32  	%r6750, %r6736, %r6744;
	xor.b32  	%r6751, %r6749, %r6744;
	and.b32  	%r6752, %r6744, %r6747;
	xor.b32  	%r6753, %r6727, %r6752;
	not.b32 	%r6754, %r6753;
	xor.b32  	%r6755, %r6750, %r6752;
	and.b32  	%r6756, %r6751, %r6750;
	xor.b32  	%r6757, %r6756, %r6754;
	or.b32  	%r6758, %r6755, %r6754;
	xor.b32  	%r6759, %r6758, %r6747;
	xor.b32  	%r6760, %r6755, %r6757;
	and.b32  	%r6761, %r6757, %r6758;
	xor.b32  	%r6762, %r6751, %r6758;
	not.b32 	%r6763, %r6762;
	or.b32  	%r6764, %r6737, %r6728;
	xor.b32  	%r6765, %r6745, %r6748;
	xor.b32  	%r6766, %r6764, %r6748;
	and.b32  	%r6767, %r6748, %r6728;
	xor.b32  	%r6768, %r6737, %r6767;
	not.b32 	%r6769, %r6768;
	xor.b32  	%r6770, %r6765, %r6767;
	and.b32  	%r6771, %r6766, %r6765;
	xor.b32  	%r6772, %r6771, %r6769;
	or.b32  	%r6773, %r6770, %r6769;
	xor.b32  	%r6774, %r6773, %r6728;
	xor.b32  	%r6775, %r6770, %r6772;
	and.b32  	%r6776, %r6772, %r6773;
	xor.b32  	%r6777, %r6766, %r6773;
	xor.b32  	%r6778, %r6775, %r6759;
	shf.l.wrap.b32 	%r6779, %r6759, %r6759, 2;
	xor.b32  	%r6780, %r6778, %r6779;
	shf.l.wrap.b32 	%r6781, %r6778, %r6778, 14;
	xor.b32  	%r6782, %r6781, %r6780;
	shf.l.wrap.b32 	%r6783, %r6780, %r6780, 10;
	shf.l.wrap.b32 	%r6784, %r6782, %r6782, 1;
	xor.b32  	%r6785, %r6774, %r6763;
	shf.l.wrap.b32 	%r6786, %r6763, %r6763, 2;
	xor.b32  	%r6787, %r6785, %r6786;
	shf.l.wrap.b32 	%r6788, %r6785, %r6785, 14;
	xor.b32  	%r6789, %r6788, %r6787;
	shf.l.wrap.b32 	%r6790, %r6787, %r6787, 10;
	xor.b32  	%r6791, %r6790, %r6789;
	shf.l.wrap.b32 	%r6792, %r6789, %r6789, 1;
	xor.b32  	%r6793, %r6777, %r6761;
	not.b32 	%r6794, %r6793;
	shf.l.wrap.b32 	%r6795, %r6761, %r6761, 2;
	xor.b32  	%r6796, %r6795, %r6794;
	shf.l.wrap.b32 	%r6797, %r6794, %r6794, 14;
	xor.b32  	%r6798, %r6797, %r6796;
	shf.l.wrap.b32 	%r6799, %r6796, %r6796, 10;
	xor.b32  	%r6800, %r6799, %r6798;
	shf.l.wrap.b32 	%r6801, %r6798, %r6798, 1;
	xor.b32  	%r6802, %r6776, %r6760;
	shf.l.wrap.b32 	%r6803, %r6760, %r6760, 2;
	xor.b32  	%r6804, %r6802, %r6803;
	shf.l.wrap.b32 	%r6805, %r6802, %r6802, 14;
	xor.b32  	%r6806, %r6805, %r6804;
	shf.l.wrap.b32 	%r6807, %r6804, %r6804, 10;
	xor.b32  	%r6808, %r6807, %r6806;
	shf.l.wrap.b32 	%r6809, %r6806, %r6806, 1;
	xor.b32  	%r6810, %r6783, %r1162;
	xor.b32  	%r6811, %r6810, %r6782;
	xor.b32  	%r6812, %r6784, %r1165;
	or.b32  	%r6813, %r6791, %r6811;
	xor.b32  	%r6814, %r6800, %r6808;
	xor.b32  	%r6815, %r6813, %r6808;
	and.b32  	%r6816, %r6808, %r6811;
	xor.b32  	%r6817, %r6791, %r6816;
	not.b32 	%r6818, %r6817;
	xor.b32  	%r6819, %r6814, %r6816;
	and.b32  	%r6820, %r6815, %r6814;
	xor.b32  	%r6821, %r6820, %r6818;
	or.b32  	%r6822, %r6819, %r6818;
	xor.b32  	%r6823, %r6822, %r6811;
	xor.b32  	%r6824, %r6819, %r6821;
	and.b32  	%r6825, %r6821, %r6822;
	xor.b32  	%r6826, %r6815, %r6822;
	not.b32 	%r6827, %r6826;
	or.b32  	%r6828, %r6801, %r6792;
	xor.b32  	%r6829, %r6809, %r6812;
	xor.b32  	%r6830, %r6828, %r6812;
	and.b32  	%r6831, %r6812, %r6792;
	xor.b32  	%r6832, %r6801, %r6831;
	not.b32 	%r6833, %r6832;
	xor.b32  	%r6834, %r6829, %r6831;
	and.b32  	%r6835, %r6830, %r6829;
	xor.b32  	%r6836, %r6835, %r6833;
	or.b32  	%r6837, %r6834, %r6833;
	xor.b32  	%r6838, %r6837, %r6792;
	xor.b32  	%r6839, %r6834, %r6836;
	and.b32  	%r6840, %r6836, %r6837;
	xor.b32  	%r6841, %r6830, %r6837;
	xor.b32  	%r6842, %r6839, %r6823;
	shf.l.wrap.b32 	%r6843, %r6823, %r6823, 2;
	xor.b32  	%r6844, %r6842, %r6843;
	shf.l.wrap.b32 	%r6845, %r6842, %r6842, 14;
	xor.b32  	%r6846, %r6845, %r6844;
	shf.l.wrap.b32 	%r6847, %r6844, %r6844, 10;
	shf.l.wrap.b32 	%r6848, %r6846, %r6846, 1;
	xor.b32  	%r6849, %r6838, %r6827;
	shf.l.wrap.b32 	%r6850, %r6827, %r6827, 2;
	xor.b32  	%r6851, %r6849, %r6850;
	shf.l.wrap.b32 	%r6852, %r6849, %r6849, 14;
	xor.b32  	%r6853, %r6852, %r6851;
	shf.l.wrap.b32 	%r6854, %r6851, %r6851, 10;
	xor.b32  	%r6855, %r6854, %r6853;
	shf.l.wrap.b32 	%r6856, %r6853, %r6853, 1;
	xor.b32  	%r6857, %r6841, %r6825;
	not.b32 	%r6858, %r6857;
	shf.l.wrap.b32 	%r6859, %r6825, %r6825, 2;
	xor.b32  	%r6860, %r6859, %r6858;
	shf.l.wrap.b32 	%r6861, %r6858, %r6858, 14;
	xor.b32  	%r6862, %r6861, %r6860;
	shf.l.wrap.b32 	%r6863, %r6860, %r6860, 10;
	xor.b32  	%r6864, %r6863, %r6862;
	shf.l.wrap.b32 	%r6865, %r6862, %r6862, 1;
	xor.b32  	%r6866, %r6840, %r6824;
	shf.l.wrap.b32 	%r6867, %r6824, %r6824, 2;
	xor.b32  	%r6868, %r6866, %r6867;
	shf.l.wrap.b32 	%r6869, %r6866, %r6866, 14;
	xor.b32  	%r6870, %r6869, %r6868;
	shf.l.wrap.b32 	%r6871, %r6868, %r6868, 10;
	xor.b32  	%r6872, %r6871, %r6870;
	shf.l.wrap.b32 	%r6873, %r6870, %r6870, 1;
	xor.b32  	%r6874, %r6847, %r1228;
	xor.b32  	%r6875, %r6874, %r6846;
	xor.b32  	%r6876, %r6848, %r1231;
	or.b32  	%r6877, %r6855, %r6875;
	xor.b32  	%r6878, %r6864, %r6872;
	xor.b32  	%r6879, %r6877, %r6872;
	and.b32  	%r6880, %r6872, %r6875;
	xor.b32  	%r6881, %r6855, %r6880;
	not.b32 	%r6882, %r6881;
	xor.b32  	%r6883, %r6878, %r6880;
	and.b32  	%r6884, %r6879, %r6878;
	xor.b32  	%r6885, %r6884, %r6882;
	or.b32  	%r6886, %r6883, %r6882;
	xor.b32  	%r6887, %r6886, %r6875;
	xor.b32  	%r6888, %r6883, %r6885;
	and.b32  	%r6889, %r6885, %r6886;
	xor.b32  	%r6890, %r6879, %r6886;
	not.b32 	%r6891, %r6890;
	or.b32  	%r6892, %r6865, %r6856;
	xor.b32  	%r6893, %r6873, %r6876;
	xor.b32  	%r6894, %r6892, %r6876;
	and.b32  	%r6895, %r6876, %r6856;
	xor.b32  	%r6896, %r6865, %r6895;
	not.b32 	%r6897, %r6896;
	xor.b32  	%r6898, %r6893, %r6895;
	and.b32  	%r6899, %r6894, %r6893;
	xor.b32  	%r6900, %r6899, %r6897;
	or.b32  	%r6901, %r6898, %r6897;
	xor.b32  	%r6902, %r6901, %r6856;
	xor.b32  	%r6903, %r6898, %r6900;
	and.b32  	%r6904, %r6900, %r6901;
	xor.b32  	%r6905, %r6894, %r6901;
	xor.b32  	%r6906, %r6903, %r6887;
	shf.l.wrap.b32 	%r6907, %r6887, %r6887, 2;
	xor.b32  	%r6908, %r6906, %r6907;
	shf.l.wrap.b32 	%r6909, %r6906, %r6906, 14;
	xor.b32  	%r6910, %r6909, %r6908;
	shf.l.wrap.b32 	%r6911, %r6908, %r6908, 10;
	shf.l.wrap.b32 	%r6912, %r6910, %r6910, 1;
	xor.b32  	%r6913, %r6902, %r6891;
	shf.l.wrap.b32 	%r6914, %r6891, %r6891, 2;
	xor.b32  	%r6915, %r6913, %r6914;
	shf.l.wrap.b32 	%r6916, %r6913, %r6913, 14;
	xor.b32  	%r6917, %r6916, %r6915;
	shf.l.wrap.b32 	%r6918, %r6915, %r6915, 10;
	xor.b32  	%r6919, %r6918, %r6917;
	shf.l.wrap.b32 	%r6920, %r6917, %r6917, 1;
	xor.b32  	%r6921, %r6905, %r6889;
	not.b32 	%r6922, %r6921;
	shf.l.wrap.b32 	%r6923, %r6889, %r6889, 2;
	xor.b32  	%r6924, %r6923, %r6922;
	shf.l.wrap.b32 	%r6925, %r6922, %r6922, 14;
	xor.b32  	%r6926, %r6925, %r6924;
	shf.l.wrap.b32 	%r6927, %r6924, %r6924, 10;
	xor.b32  	%r6928, %r6927, %r6926;
	shf.l.wrap.b32 	%r6929, %r6926, %r6926, 1;
	xor.b32  	%r6930, %r6904, %r6888;
	shf.l.wrap.b32 	%r6931, %r6888, %r6888, 2;
	xor.b32  	%r6932, %r6930, %r6931;
	shf.l.wrap.b32 	%r6933, %r6930, %r6930, 14;
	xor.b32  	%r6934, %r6933, %r6932;
	shf.l.wrap.b32 	%r6935, %r6932, %r6932, 10;
	xor.b32  	%r6936, %r6935, %r6934;
	shf.l.wrap.b32 	%r6937, %r6934, %r6934, 1;
	xor.b32  	%r6938, %r6911, %r1294;
	xor.b32  	%r6939, %r6938, %r6910;
	xor.b32  	%r6940, %r6912, %r1297;
	or.b32  	%r6941, %r6919, %r6939;
	xor.b32  	%r6942, %r6928, %r6936;
	xor.b32  	%r6943, %r6941, %r6936;
	and.b32  	%r6944, %r6936, %r6939;
	xor.b32  	%r6945, %r6919, %r6944;
	not.b32 	%r6946, %r6945;
	xor.b32  	%r6947, %r6942, %r6944;
	and.b32  	%r6948, %r6943, %r6942;
	xor.b32  	%r6949, %r6948, %r6946;
	or.b32  	%r6950, %r6947, %r6946;
	xor.b32  	%r6951, %r6950, %r6939;
	xor.b32  	%r6952, %r6947, %r6949;
	and.b32  	%r6953, %r6949, %r6950;
	xor.b32  	%r6954, %r6943, %r6950;
	not.b32 	%r6955, %r6954;
	or.b32  	%r6956, %r6929, %r6920;
	xor.b32  	%r6957, %r6937, %r6940;
	xor.b32  	%r6958, %r6956, %r6940;
	and.b32  	%r6959, %r6940, %r6920;
	xor.b32  	%r6960, %r6929, %r6959;
	not.b32 	%r6961, %r6960;
	xor.b32  	%r6962, %r6957, %r6959;
	and.b32  	%r6963, %r6958, %r6957;
	xor.b32  	%r6964, %r6963, %r6961;
	or.b32  	%r6965, %r6962, %r6961;
	xor.b32  	%r6966, %r6965, %r6920;
	xor.b32  	%r6967, %r6962, %r6964;
	and.b32  	%r6968, %r6964, %r6965;
	xor.b32  	%r6969, %r6958, %r6965;
	xor.b32  	%r6970, %r6967, %r6951;
	shf.l.wrap.b32 	%r6971, %r6951, %r6951, 2;
	xor.b32  	%r6972, %r6970, %r6971;
	shf.l.wrap.b32 	%r6973, %r6970, %r6970, 14;
	xor.b32  	%r6974, %r6973, %r6972;
	shf.l.wrap.b32 	%r6975, %r6972, %r6972, 10;
	shf.l.wrap.b32 	%r6976, %r6974, %r6974, 1;
	xor.b32  	%r6977, %r6966, %r6955;
	shf.l.wrap.b32 	%r6978, %r6955, %r6955, 2;
	xor.b32  	%r6979, %r6977, %r6978;
	shf.l.wrap.b32 	%r6980, %r6977, %r6977, 14;
	xor.b32  	%r6981, %r6980, %r6979;
	shf.l.wrap.b32 	%r6982, %r6979, %r6979, 10;
	xor.b32  	%r6983, %r6982, %r6981;
	xor.b32  	%r6984, %r6969, %r6953;
	not.b32 	%r6985, %r6984;
	shf.l.wrap.b32 	%r6986, %r6953, %r6953, 2;
	xor.b32  	%r6987, %r6986, %r6985;
	shf.l.wrap.b32 	%r6988, %r6985, %r6985, 14;
	xor.b32  	%r6989, %r6988, %r6987;
	shf.l.wrap.b32 	%r6990, %r6987, %r6987, 10;
	xor.b32  	%r6991, %r6990, %r6989;
	xor.b32  	%r6992, %r6968, %r6952;
	shf.l.wrap.b32 	%r6993, %r6952, %r6952, 2;
	xor.b32  	%r6994, %r6992, %r6993;
	shf.l.wrap.b32 	%r6995, %r6992, %r6992, 14;
	xor.b32  	%r6996, %r6995, %r6994;
	shf.l.wrap.b32 	%r6997, %r6994, %r6994, 10;
	xor.b32  	%r6998, %r6997, %r6996;
	xor.b32  	%r6999, %r6975, %r1357;
	xor.b32  	%r7000, %r6999, %r6974;
	xor.b32  	%r7001, %r6976, %r1360;
	shf.l.wrap.b32 	%r7002, %r6996, %r6996, 1;
	shf.l.wrap.b32 	%r7003, %r6989, %r6989, 1;
	shf.l.wrap.b32 	%r7004, %r6981, %r6981, 1;
	shf.l.wrap.b32 	%r7005, %r5953, %r5953, 2;
	shf.l.wrap.b32 	%r7006, %r5954, %r5954, 2;
	shf.l.wrap.b32 	%r7007, %r5955, %r5955, 2;
	shf.l.wrap.b32 	%r7008, %r5956, %r5956, 2;
	or.b32  	%r7009, %r5950, %r5949;
	xor.b32  	%r7010, %r5951, %r5952;
	xor.b32  	%r7011, %r7010, -2147483648;
	xor.b32  	%r7012, %r7009, %r5952;
	and.b32  	%r7013, %r5952, %r5949;
	xor.b32  	%r7014, %r5950, %r7013;
	not.b32 	%r7015, %r7014;
	xor.b32  	%r7016, %r7011, %r7013;
	and.b32  	%r7017, %r7012, %r7011;
	xor.b32  	%r7018, %r7017, %r7015;
	or.b32  	%r7019, %r7016, %r7015;
	xor.b32  	%r7020, %r7019, %r5949;
	xor.b32  	%r7021, %r7016, %r7018;
	and.b32  	%r7022, %r7018, %r7019;
	xor.b32  	%r7023, %r7012, %r7019;
	not.b32 	%r7024, %r7023;
	or.b32  	%r7025, %r7007, %r7006;
	xor.b32  	%r7026, %r7008, %r7005;
	xor.b32  	%r7027, %r7025, %r7005;
	and.b32  	%r7028, %r7005, %r7006;
	xor.b32  	%r7029, %r7007, %r7028;
	not.b32 	%r7030, %r7029;
	xor.b32  	%r7031, %r7026, %r7028;
	and.b32  	%r7032, %r7027, %r7026;
	xor.b32  	%r7033, %r7032, %r7030;
	or.b32  	%r7034, %r7031, %r7030;
	xor.b32  	%r7035, %r7034, %r7006;
	xor.b32  	%r7036, %r7031, %r7033;
	and.b32  	%r7037, %r7033, %r7034;
	xor.b32  	%r7038, %r7027, %r7034;
	xor.b32  	%r7039, %r7036, %r7020;
	shf.l.wrap.b32 	%r7040, %r7020, %r7020, 2;
	xor.b32  	%r7041, %r7039, %r7040;
	shf.l.wrap.b32 	%r7042, %r7039, %r7039, 14;
	xor.b32  	%r7043, %r7042, %r7041;
	shf.l.wrap.b32 	%r7044, %r7041, %r7041, 10;
	shf.l.wrap.b32 	%r7045, %r7043, %r7043, 1;
	xor.b32  	%r7046, %r7035, %r7024;
	shf.l.wrap.b32 	%r7047, %r7024, %r7024, 2;
	xor.b32  	%r7048, %r7046, %r7047;
	shf.l.wrap.b32 	%r7049, %r7046, %r7046, 14;
	xor.b32  	%r7050, %r7049, %r7048;
	shf.l.wrap.b32 	%r7051, %r7048, %r7048, 10;
	xor.b32  	%r7052, %r7051, %r7050;
	shf.l.wrap.b32 	%r7053, %r7050, %r7050, 1;
	xor.b32  	%r7054, %r7038, %r7022;
	not.b32 	%r7055, %r7054;
	shf.l.wrap.b32 	%r7056, %r7022, %r7022, 2;
	xor.b32  	%r7057, %r7056, %r7055;
	shf.l.wrap.b32 	%r7058, %r7055, %r7055, 14;
	xor.b32  	%r7059, %r7058, %r7057;
	shf.l.wrap.b32 	%r7060, %r7057, %r7057, 10;
	xor.b32  	%r7061, %r7060, %r7059;
	shf.l.wrap.b32 	%r7062, %r7059, %r7059, 1;
	xor.b32  	%r7063, %r7037, %r7021;
	shf.l.wrap.b32 	%r7064, %r7021, %r7021, 2;
	xor.b32  	%r7065, %r7063, %r7064;
	shf.l.wrap.b32 	%r7066, %r7063, %r7063, 14;
	xor.b32  	%r7067, %r7066, %r7065;
	shf.l.wrap.b32 	%r7068, %r7065, %r7065, 10;
	xor.b32  	%r7069, %r7068, %r7067;
	shf.l.wrap.b32 	%r7070, %r7067, %r7067, 1;
	xor.b32  	%r7071, %r7044, %r1430;
	xor.b32  	%r7072, %r7071, %r7043;
	xor.b32  	%r7073, %r7045, %r1433;
	or.b32  	%r7074, %r7052, %r7072;
	xor.b32  	%r7075, %r7061, %r7069;
	xor.b32  	%r7076, %r7074, %r7069;
	and.b32  	%r7077, %r7069, %r7072;
	xor.b32  	%r7078, %r7052, %r7077;
	not.b32 	%r7079, %r7078;
	xor.b32  	%r7080, %r7075, %r7077;
	and.b32  	%r7081, %r7076, %r7075;
	xor.b32  	%r7082, %r7081, %r7079;
	or.b32  	%r7083, %r7080, %r7079;
	xor.b32  	%r7084, %r7083, %r7072;
	xor.b32  	%r7085, %r7080, %r7082;
	and.b32  	%r7086, %r7082, %r7083;
	xor.b32  	%r7087, %r7076, %r7083;
	not.b32 	%r7088, %r7087;
	or.b32  	%r7089, %r7062, %r7053;
	xor.b32  	%r7090, %r7070, %r7073;
	xor.b32  	%r7091, %r7089, %r7073;
	and.b32  	%r7092, %r7073, %r7053;
	xor.b32  	%r7093, %r7062, %r7092;
	not.b32 	%r7094, %r7093;
	xor.b32  	%r7095, %r7090, %r7092;
	and.b32  	%r7096, %r7091, %r7090;
	xor.b32  	%r7097, %r7096, %r7094;
	or.b32  	%r7098, %r7095, %r7094;
	xor.b32  	%r7099, %r7098, %r7053;
	xor.b32  	%r7100, %r7095, %r7097;
	and.b32  	%r7101, %r7097, %r7098;
	xor.b32  	%r7102, %r7091, %r7098;
	xor.b32  	%r7103, %r7100, %r7084;
	shf.l.wrap.b32 	%r7104, %r7084, %r7084, 2;
	xor.b32  	%r7105, %r7103, %r7104;
	shf.l.wrap.b32 	%r7106, %r7103, %r7103, 14;
	xor.b32  	%r7107, %r7106, %r7105;
	shf.l.wrap.b32 	%r7108, %r7105, %r7105, 10;
	shf.l.wrap.b32 	%r7109, %r7107, %r7107, 1;
	xor.b32  	%r7110, %r7099, %r7088;
	shf.l.wrap.b32 	%r7111, %r7088, %r7088, 2;
	xor.b32  	%r7112, %r7110, %r7111;
	shf.l.wrap.b32 	%r7113, %r7110, %r7110, 14;
	xor.b32  	%r7114, %r7113, %r7112;
	shf.l.wrap.b32 	%r7115, %r7112, %r7112, 10;
	xor.b32  	%r7116, %r7115, %r7114;
	shf.l.wrap.b32 	%r7117, %r7114, %r7114, 1;
	xor.b32  	%r7118, %r7102, %r7086;
	not.b32 	%r7119, %r7118;
	shf.l.wrap.b32 	%r7120, %r7086, %r7086, 2;
	xor.b32  	%r7121, %r7120, %r7119;
	shf.l.wrap.b32 	%r7122, %r7119, %r7119, 14;
	xor.b32  	%r7123, %r7122, %r7121;
	shf.l.wrap.b32 	%r7124, %r7121, %r7121, 10;
	xor.b32  	%r7125, %r7124, %r7123;
	shf.l.wrap.b32 	%r7126, %r7123, %r7123, 1;
	xor.b32  	%r7127, %r7101, %r7085;
	shf.l.wrap.b32 	%r7128, %r7085, %r7085, 2;
	xor.b32  	%r7129, %r7127, %r7128;
	shf.l.wrap.b32 	%r7130, %r7127, %r7127, 14;
	xor.b32  	%r7131, %r7130, %r7129;
	shf.l.wrap.b32 	%r7132, %r7129, %r7129, 10;
	xor.b32  	%r7133, %r7132, %r7131;
	shf.l.wrap.b32 	%r7134, %r7131, %r7131, 1;
	xor.b32  	%r7135, %r7108, %r1496;
	xor.b32  	%r7136, %r7135, %r7107;
	xor.b32  	%r7137, %r7109, %r1499;
	or.b32  	%r7138, %r7116, %r7136;
	xor.b32  	%r7139, %r7125, %r7133;
	xor.b32  	%r7140, %r7138, %r7133;
	and.b32  	%r7141, %r7133, %r7136;
	xor.b32  	%r7142, %r7116, %r7141;
	not.b32 	%r7143, %r7142;
	xor.b32  	%r7144, %r7139, %r7141;
	and.b32  	%r7145, %r7140, %r7139;
	xor.b32  	%r7146, %r7145, %r7143;
	or.b32  	%r7147, %r7144, %r7143;
	xor.b32  	%r7148, %r7147, %r7136;
	xor.b32  	%r7149, %r7144, %r7146;
	and.b32  	%r7150, %r7146, %r7147;
	xor.b32  	%r7151, %r7140, %r7147;
	not.b32 	%r7152, %r7151;
	or.b32  	%r7153, %r7126, %r7117;
	xor.b32  	%r7154, %r7134, %r7137;
	xor.b32  	%r7155, %r7153, %r7137;
	and.b32  	%r7156, %r7137, %r7117;
	xor.b32  	%r7157, %r7126, %r7156;
	not.b32 	%r7158, %r7157;
	xor.b32  	%r7159, %r7154, %r7156;
	and.b32  	%r7160, %r7155, %r7154;
	xor.b32  	%r7161, %r7160, %r7158;
	or.b32  	%r7162, %r7159, %r7158;
	xor.b32  	%r7163, %r7162, %r7117;
	xor.b32  	%r7164, %r7159, %r7161;
	and.b32  	%r7165, %r7161, %r7162;
	xor.b32  	%r7166, %r7155, %r7162;
	xor.b32  	%r7167, %r7164, %r7148;
	shf.l.wrap.b32 	%r7168, %r7148, %r7148, 2;
	xor.b32  	%r7169, %r7167, %r7168;
	shf.l.wrap.b32 	%r7170, %r7167, %r7167, 14;
	xor.b32  	%r7171, %r7170, %r7169;
	shf.l.wrap.b32 	%r7172, %r7169, %r7169, 10;
	shf.l.wrap.b32 	%r7173, %r7171, %r7171, 1;
	xor.b32  	%r7174, %r7163, %r7152;
	shf.l.wrap.b32 	%r7175, %r7152, %r7152, 2;
	xor.b32  	%r7176, %r7174, %r7175;
	shf.l.wrap.b32 	%r7177, %r7174, %r7174, 14;
	xor.b32  	%r7178, %r7177, %r7176;
	shf.l.wrap.b32 	%r7179, %r7176, %r7176, 10;
	xor.b32  	%r7180, %r7179, %r7178;
	shf.l.wrap.b32 	%r7181, %r7178, %r7178, 1;
	xor.b32  	%r7182, %r7166, %r7150;
	not.b32 	%r7183, %r7182;
	shf.l.wrap.b32 	%r7184, %r7150, %r7150, 2;
	xor.b32  	%r7185, %r7184, %r7183;
	shf.l.wrap.b32 	%r7186, %r7183, %r7183, 14;
	xor.b32  	%r7187, %r7186, %r7185;
	shf.l.wrap.b32 	%r7188, %r7185, %r7185, 10;
	xor.b32  	%r7189, %r7188, %r7187;
	shf.l.wrap.b32 	%r7190, %r7187, %r7187, 1;
	xor.b32  	%r7191, %r7165, %r7149;
	shf.l.wrap.b32 	%r7192, %r7149, %r7149, 2;
	xor.b32  	%r7193, %r7191, %r7192;
	shf.l.wrap.b32 	%r7194, %r7191, %r7191, 14;
	xor.b32  	%r7195, %r7194, %r7193;
	shf.l.wrap.b32 	%r7196, %r7193, %r7193, 10;
	xor.b32  	%r7197, %r7196, %r7195;
	shf.l.wrap.b32 	%r7198, %r7195, %r7195, 1;
	xor.b32  	%r7199, %r7172, %r1562;
	xor.b32  	%r7200, %r7199, %r7171;
	xor.b32  	%r7201, %r7173, %r1565;
	or.b32  	%r7202, %r7180, %r7200;
	xor.b32  	%r7203, %r7189, %r7197;
	xor.b32  	%r7204, %r7202, %r7197;
	and.b32  	%r7205, %r7197, %r7200;
	xor.b32  	%r7206, %r7180, %r7205;
	not.b32 	%r7207, %r7206;
	xor.b32  	%r7208, %r7203, %r7205;
	and.b32  	%r7209, %r7204, %r7203;
	xor.b32  	%r7210, %r7209, %r7207;
	or.b32  	%r7211, %r7208, %r7207;
	xor.b32  	%r7212, %r7211, %r7200;
	xor.b32  	%r7213, %r7208, %r7210;
	and.b32  	%r7214, %r7210, %r7211;
	xor.b32  	%r7215, %r7204, %r7211;
	not.b32 	%r7216, %r7215;
	or.b32  	%r7217, %r7190, %r7181;
	xor.b32  	%r7218, %r7198, %r7201;
	xor.b32  	%r7219, %r7217, %r7201;
	and.b32  	%r7220, %r7201, %r7181;
	xor.b32  	%r7221, %r7190, %r7220;
	not.b32 	%r7222, %r7221;
	xor.b32  	%r7223, %r7218, %r7220;
	and.b32  	%r7224, %r7219, %r7218;
	xor.b32  	%r7225, %r7224, %r7222;
	or.b32  	%r7226, %r7223, %r7222;
	xor.b32  	%r7227, %r7226, %r7181;
	xor.b32  	%r7228, %r7223, %r7225;
	and.b32  	%r7229, %r7225, %r7226;
	xor.b32  	%r7230, %r7219, %r7226;
	xor.b32  	%r7231, %r7228, %r7212;
	shf.l.wrap.b32 	%r7232, %r7212, %r7212, 2;
	xor.b32  	%r7233, %r7231, %r7232;
	shf.l.wrap.b32 	%r7234, %r7231, %r7231, 14;
	xor.b32  	%r7235, %r7234, %r7233;
	shf.l.wrap.b32 	%r7236, %r7233, %r7233, 10;
	shf.l.wrap.b32 	%r7237, %r7235, %r7235, 1;
	xor.b32  	%r7238, %r7227, %r7216;
	shf.l.wrap.b32 	%r7239, %r7216, %r7216, 2;
	xor.b32  	%r7240, %r7238, %r7239;
	shf.l.wrap.b32 	%r7241, %r7238, %r7238, 14;
	xor.b32  	%r7242, %r7241, %r7240;
	shf.l.wrap.b32 	%r7243, %r7240, %r7240, 10;
	xor.b32  	%r7244, %r7243, %r7242;
	shf.l.wrap.b32 	%r7245, %r7242, %r7242, 1;
	xor.b32  	%r7246, %r7230, %r7214;
	not.b32 	%r7247, %r7246;
	shf.l.wrap.b32 	%r7248, %r7214, %r7214, 2;
	xor.b32  	%r7249, %r7248, %r7247;
	shf.l.wrap.b32 	%r7250, %r7247, %r7247, 14;
	xor.b32  	%r7251, %r7250, %r7249;
	shf.l.wrap.b32 	%r7252, %r7249, %r7249, 10;
	xor.b32  	%r7253, %r7252, %r7251;
	shf.l.wrap.b32 	%r7254, %r7251, %r7251, 1;
	xor.b32  	%r7255, %r7229, %r7213;
	shf.l.wrap.b32 	%r7256, %r7213, %r7213, 2;
	xor.b32  	%r7257, %r7255, %r7256;
	shf.l.wrap.b32 	%r7258, %r7255, %r7255, 14;
	xor.b32  	%r7259, %r7258, %r7257;
	shf.l.wrap.b32 	%r7260, %r7257, %r7257, 10;
	xor.b32  	%r7261, %r7260, %r7259;
	shf.l.wrap.b32 	%r7262, %r7259, %r7259, 1;
	xor.b32  	%r7263, %r7236, %r1628;
	xor.b32  	%r7264, %r7263, %r7235;
	xor.b32  	%r7265, %r7237, %r1631;
	or.b32  	%r7266, %r7244, %r7264;
	xor.b32  	%r7267, %r7253, %r7261;
	xor.b32  	%r7268, %r7266, %r7261;
	and.b32  	%r7269, %r7261, %r7264;
	xor.b32  	%r7270, %r7244, %r7269;
	not.b32 	%r7271, %r7270;
	xor.b32  	%r7272, %r7267, %r7269;
	and.b32  	%r7273, %r7268, %r7267;
	xor.b32  	%r7274, %r7273, %r7271;
	or.b32  	%r7275, %r7272, %r7271;
	xor.b32  	%r7276, %r7275, %r7264;
	xor.b32  	%r7277, %r7272, %r7274;
	and.b32  	%r7278, %r7274, %r7275;
	xor.b32  	%r7279, %r7268, %r7275;
	not.b32 	%r7280, %r7279;
	or.b32  	%r7281, %r7254, %r7245;
	xor.b32  	%r7282, %r7262, %r7265;
	xor.b32  	%r7283, %r7281, %r7265;
	and.b32  	%r7284, %r7265, %r7245;
	xor.b32  	%r7285, %r7254, %r7284;
	not.b32 	%r7286, %r7285;
	xor.b32  	%r7287, %r7282, %r7284;
	and.b32  	%r7288, %r7283, %r7282;
	xor.b32  	%r7289, %r7288, %r7286;
	or.b32  	%r7290, %r7287, %r7286;
	xor.b32  	%r7291, %r7290, %r7245;
	xor.b32  	%r7292, %r7287, %r7289;
	and.b32  	%r7293, %r7289, %r7290;
	xor.b32  	%r7294, %r7283, %r7290;
	xor.b32  	%r7295, %r7292, %r7276;
	shf.l.wrap.b32 	%r7296, %r7276, %r7276, 2;
	xor.b32  	%r7297, %r7295, %r7296;
	shf.l.wrap.b32 	%r7298, %r7295, %r7295, 14;
	xor.b32  	%r7299, %r7298, %r7297;
	shf.l.wrap.b32 	%r7300, %r7297, %r7297, 10;
	shf.l.wrap.b32 	%r7301, %r7299, %r7299, 1;
	xor.b32  	%r7302, %r7291, %r7280;
	shf.l.wrap.b32 	%r7303, %r7280, %r7280, 2;
	xor.b32  	%r7304, %r7302, %r7303;
	shf.l.wrap.b32 	%r7305, %r7302, %r7302, 14;
	xor.b32  	%r7306, %r7305, %r7304;
	shf.l.wrap.b32 	%r7307, %r7304, %r7304, 10;
	xor.b32  	%r7308, %r7307, %r7306;
	shf.l.wrap.b32 	%r7309, %r7306, %r7306, 1;
	xor.b32  	%r7310, %r7294, %r7278;
	not.b32 	%r7311, %r7310;
	shf.l.wrap.b32 	%r7312, %r7278, %r7278, 2;
	xor.b32  	%r7313, %r7312, %r7311;
	shf.l.wrap.b32 	%r7314, %r7311, %r7311, 14;
	xor.b32  	%r7315, %r7314, %r7313;
	shf.l.wrap.b32 	%r7316, %r7313, %r7313, 10;
	xor.b32  	%r7317, %r7316, %r7315;
	shf.l.wrap.b32 	%r7318, %r7315, %r7315, 1;
	xor.b32  	%r7319, %r7293, %r7277;
	shf.l.wrap.b32 	%r7320, %r7277, %r7277, 2;
	xor.b32  	%r7321, %r7319, %r7320;
	shf.l.wrap.b32 	%r7322, %r7319, %r7319, 14;
	xor.b32  	%r7323, %r7322, %r7321;
	shf.l.wrap.b32 	%r7324, %r7321, %r7321, 10;
	xor.b32  	%r7325, %r7324, %r7323;
	shf.l.wrap.b32 	%r7326, %r7323, %r7323, 1;
	xor.b32  	%r7327, %r7300, %r1694;
	xor.b32  	%r7328, %r7327, %r7299;
	xor.b32  	%r7329, %r7301, %r1697;
	or.b32  	%r7330, %r7308, %r7328;
	xor.b32  	%r7331, %r7317, %r7325;
	xor.b32  	%r7332, %r7330, %r7325;
	and.b32  	%r7333, %r7325, %r7328;
	xor.b32  	%r7334, %r7308, %r7333;
	not.b32 	%r7335, %r7334;
	xor.b32  	%r7336, %r7331, %r7333;
	and.b32  	%r7337, %r7332, %r7331;
	xor.b32  	%r7338, %r7337, %r7335;
	or.b32  	%r7339, %r7336, %r7335;
	xor.b32  	%r7340, %r7339, %r7328;
	xor.b32  	%r7341, %r7336, %r7338;
	and.b32  	%r7342, %r7338, %r7339;
	xor.b32  	%r7343, %r7332, %r7339;
	not.b32 	%r7344, %r7343;
	or.b32  	%r7345, %r7318, %r7309;
	xor.b32  	%r7346, %r7326, %r7329;
	xor.b32  	%r7347, %r7345, %r7329;
	and.b32  	%r7348, %r7329, %r7309;
	xor.b32  	%r7349, %r7318, %r7348;
	not.b32 	%r7350, %r7349;
	xor.b32  	%r7351, %r7346, %r7348;
	and.b32  	%r7352, %r7347, %r7346;
	xor.b32  	%r7353, %r7352, %r7350;
	or.b32  	%r7354, %r7351, %r7350;
	xor.b32  	%r7355, %r7354, %r7309;
	xor.b32  	%r7356, %r7351, %r7353;
	and.b32  	%r7357, %r7353, %r7354;
	xor.b32  	%r7358, %r7347, %r7354;
	xor.b32  	%r7359, %r7356, %r7340;
	shf.l.wrap.b32 	%r7360, %r7340, %r7340, 2;
	xor.b32  	%r7361, %r7359, %r7360;
	shf.l.wrap.b32 	%r7362, %r7359, %r7359, 14;
	xor.b32  	%r7363, %r7362, %r7361;
	shf.l.wrap.b32 	%r7364, %r7361, %r7361, 10;
	shf.l.wrap.b32 	%r7365, %r7363, %r7363, 1;
	xor.b32  	%r7366, %r7355, %r7344;
	shf.l.wrap.b32 	%r7367, %r7344, %r7344, 2;
	xor.b32  	%r7368, %r7366, %r7367;
	shf.l.wrap.b32 	%r7369, %r7366, %r7366, 14;
	xor.b32  	%r7370, %r7369, %r7368;
	shf.l.wrap.b32 	%r7371, %r7368, %r7368, 10;
	xor.b32  	%r7372, %r7371, %r7370;
	shf.l.wrap.b32 	%r7373, %r7370, %r7370, 1;
	xor.b32  	%r7374, %r7358, %r7342;
	not.b32 	%r7375, %r7374;
	shf.l.wrap.b32 	%r7376, %r7342, %r7342, 2;
	xor.b32  	%r7377, %r7376, %r7375;
	shf.l.wrap.b32 	%r7378, %r7375, %r7375, 14;
	xor.b32  	%r7379, %r7378, %r7377;
	shf.l.wrap.b32 	%r7380, %r7377, %r7377, 10;
	xor.b32  	%r7381, %r7380, %r7379;
	shf.l.wrap.b32 	%r7382, %r7379, %r7379, 1;
	xor.b32  	%r7383, %r7357, %r7341;
	shf.l.wrap.b32 	%r7384, %r7341, %r7341, 2;
	xor.b32  	%r7385, %r7383, %r7384;
	shf.l.wrap.b32 	%r7386, %r7383, %r7383, 14;
	xor.b32  	%r7387, %r7386, %r7385;
	shf.l.wrap.b32 	%r7388, %r7385, %r7385, 10;
	xor.b32  	%r7389, %r7388, %r7387;
	shf.l.wrap.b32 	%r7390, %r7387, %r7387, 1;
	xor.b32  	%r7391, %r7364, %r1760;
	xor.b32  	%r7392, %r7391, %r7363;
	xor.b32  	%r7393, %r7365, %r1763;
	or.b32  	%r7394, %r7372, %r7392;
	xor.b32  	%r7395, %r7381, %r7389;
	xor.b32  	%r7396, %r7394, %r7389;
	and.b32  	%r7397, %r7389, %r7392;
	xor.b32  	%r7398, %r7372, %r7397;
	not.b32 	%r7399, %r7398;
	xor.b32  	%r7400, %r7395, %r7397;
	and.b32  	%r7401, %r7396, %r7395;
	xor.b32  	%r7402, %r7401, %r7399;
	or.b32  	%r7403, %r7400, %r7399;
	xor.b32  	%r7404, %r7403, %r7392;
	xor.b32  	%r7405, %r7400, %r7402;
	and.b32  	%r7406, %r7402, %r7403;
	xor.b32  	%r7407, %r7396, %r7403;
	not.b32 	%r7408, %r7407;
	or.b32  	%r7409, %r7382, %r7373;
	xor.b32  	%r7410, %r7390, %r7393;
	xor.b32  	%r7411, %r7409, %r7393;
	and.b32  	%r7412, %r7393, %r7373;
	xor.b32  	%r7413, %r7382, %r7412;
	not.b32 	%r7414, %r7413;
	xor.b32  	%r7415, %r7410, %r7412;
	and.b32  	%r7416, %r7411, %r7410;
	xor.b32  	%r7417, %r7416, %r7414;
	or.b32  	%r7418, %r7415, %r7414;
	xor.b32  	%r7419, %r7418, %r7373;
	xor.b32  	%r7420, %r7415, %r7417;
	and.b32  	%r7421, %r7417, %r7418;
	xor.b32  	%r7422, %r7411, %r7418;
	xor.b32  	%r7423, %r7420, %r7404;
	shf.l.wrap.b32 	%r7424, %r7404, %r7404, 2;
	xor.b32  	%r7425, %r7423, %r7424;
	shf.l.wrap.b32 	%r7426, %r7423, %r7423, 14;
	xor.b32  	%r7427, %r7426, %r7425;
	shf.l.wrap.b32 	%r7428, %r7425, %r7425, 10;
	shf.l.wrap.b32 	%r7429, %r7427, %r7427, 1;
	xor.b32  	%r7430, %r7419, %r7408;
	shf.l.wrap.b32 	%r7431, %r7408, %r7408, 2;
	xor.b32  	%r7432, %r7430, %r7431;
	shf.l.wrap.b32 	%r7433, %r7430, %r7430, 14;
	xor.b32  	%r7434, %r7433, %r7432;
	shf.l.wrap.b32 	%r7435, %r7432, %r7432, 10;
	xor.b32  	%r7436, %r7435, %r7434;
	shf.l.wrap.b32 	%r7437, %r7434, %r7434, 1;
	xor.b32  	%r7438, %r7422, %r7406;
	not.b32 	%r7439, %r7438;
	shf.l.wrap.b32 	%r7440, %r7406, %r7406, 2;
	xor.b32  	%r7441, %r7440, %r7439;
	shf.l.wrap.b32 	%r7442, %r7439, %r7439, 14;
	xor.b32  	%r7443, %r7442, %r7441;
	shf.l.wrap.b32 	%r7444, %r7441, %r7441, 10;
	xor.b32  	%r7445, %r7444, %r7443;
	shf.l.wrap.b32 	%r7446, %r7443, %r7443, 1;
	xor.b32  	%r7447, %r7421, %r7405;
	shf.l.wrap.b32 	%r7448, %r7405, %r7405, 2;
	xor.b32  	%r7449, %r7447, %r7448;
	shf.l.wrap.b32 	%r7450, %r7447, %r7447, 14;
	xor.b32  	%r7451, %r7450, %r7449;
	shf.l.wrap.b32 	%r7452, %r7449, %r7449, 10;
	xor.b32  	%r7453, %r7452, %r7451;
	shf.l.wrap.b32 	%r7454, %r7451, %r7451, 1;
	xor.b32  	%r7455, %r7428, %r1826;
	xor.b32  	%r7456, %r7455, %r7427;
	xor.b32  	%r7457, %r7429, %r1829;
	or.b32  	%r7458, %r7436, %r7456;
	xor.b32  	%r7459, %r7445, %r7453;
	xor.b32  	%r7460, %r7458, %r7453;
	and.b32  	%r7461, %r7453, %r7456;
	xor.b32  	%r7462, %r7436, %r7461;
	not.b32 	%r7463, %r7462;
	xor.b32  	%r7464, %r7459, %r7461;
	and.b32  	%r7465, %r7460, %r7459;
	xor.b32  	%r7466, %r7465, %r7463;
	or.b32  	%r7467, %r7464, %r7463;
	xor.b32  	%r7468, %r7467, %r7456;
	xor.b32  	%r7469, %r7464, %r7466;
	and.b32  	%r7470, %r7466, %r7467;
	xor.b32  	%r7471, %r7460, %r7467;
	not.b32 	%r7472, %r7471;
	or.b32  	%r7473, %r7446, %r7437;
	xor.b32  	%r7474, %r7454, %r7457;
	xor.b32  	%r7475, %r7473, %r7457;
	and.b32  	%r7476, %r7457, %r7437;
	xor.b32  	%r7477, %r7446, %r7476;
	not.b32 	%r7478, %r7477;
	xor.b32  	%r7479, %r7474, %r7476;
	and.b32  	%r7480, %r7475, %r7474;
	xor.b32  	%r7481, %r7480, %r7478;
	or.b32  	%r7482, %r7479, %r7478;
	xor.b32  	%r7483, %r7482, %r7437;
	xor.b32  	%r7484, %r7479, %r7481;
	and.b32  	%r7485, %r7481, %r7482;
	xor.b32  	%r7486, %r7475, %r7482;
	xor.b32  	%r7487, %r7484, %r7468;
	shf.l.wrap.b32 	%r7488, %r7468, %r7468, 2;
	xor.b32  	%r7489, %r7487, %r7488;
	shf.l.wrap.b32 	%r7490, %r7487, %r7487, 14;
	xor.b32  	%r7491, %r7490, %r7489;
	shf.l.wrap.b32 	%r7492, %r7489, %r7489, 10;
	shf.l.wrap.b32 	%r7493, %r7491, %r7491, 1;
	xor.b32  	%r7494, %r7483, %r7472;
	shf.l.wrap.b32 	%r7495, %r7472, %r7472, 2;
	xor.b32  	%r7496, %r7494, %r7495;
	shf.l.wrap.b32 	%r7497, %r7494, %r7494, 14;
	xor.b32  	%r7498, %r7497, %r7496;
	shf.l.wrap.b32 	%r7499, %r7496, %r7496, 10;
	xor.b32  	%r7500, %r7499, %r7498;
	xor.b32  	%r7501, %r7486, %r7470;
	not.b32 	%r7502, %r7501;
	shf.l.wrap.b32 	%r7503, %r7470, %r7470, 2;
	xor.b32  	%r7504, %r7503, %r7502;
	shf.l.wrap.b32 	%r7505, %r7502, %r7502, 14;
	xor.b32  	%r7506, %r7505, %r7504;
	shf.l.wrap.b32 	%r7507, %r7504, %r7504, 10;
	xor.b32  	%r7508, %r7507, %r7506;
	xor.b32  	%r7509, %r7485, %r7469;
	shf.l.wrap.b32 	%r7510, %r7469, %r7469, 2;
	xor.b32  	%r7511, %r7509, %r7510;
	shf.l.wrap.b32 	%r7512, %r7509, %r7509, 14;
	xor.b32  	%r7513, %r7512, %r7511;
	shf.l.wrap.b32 	%r7514, %r7511, %r7511, 10;
	xor.b32  	%r7515, %r7514, %r7513;
	xor.b32  	%r7516, %r7492, %r1889;
	xor.b32  	%r7517, %r7516, %r7491;
	xor.b32  	%r7518, %r7493, %r1892;
	shf.l.wrap.b32 	%r7519, %r7513, %r7513, 1;
	shf.l.wrap.b32 	%r7520, %r7506, %r7506, 1;
	shf.l.wrap.b32 	%r7521, %r7498, %r7498, 1;
	shf.l.wrap.b32 	%r7522, %r5961, %r5961, 3;
	shf.l.wrap.b32 	%r7523, %r5962, %r5962, 3;
	shf.l.wrap.b32 	%r7524, %r5963, %r5963, 3;
	shf.l.wrap.b32 	%r7525, %r5964, %r5964, 3;
	or.b32  	%r7526, %r5958, %r5957;
	xor.b32  	%r7527, %r5959, %r5975;
	xor.b32  	%r7528, %r7526, %r5975;
	and.b32  	%r7529, %r5975, %r5957;
	xor.b32  	%r7530, %r5958, %r7529;
	not.b32 	%r7531, %r7530;
	xor.b32  	%r7532, %r7527, %r7529;
	and.b32  	%r7533, %r7528, %r7527;
	xor.b32  	%r7534, %r7533, %r7531;
	or.b32  	%r7535, %r7532, %r7531;
	xor.b32  	%r7536, %r7535, %r5957;
	xor.b32  	%r7537, %r7532, %r7534;
	and.b32  	%r7538, %r7534, %r7535;
	xor.b32  	%r7539, %r7528, %r7535;
	not.b32 	%r7540, %r7539;
	or.b32  	%r7541, %r7524, %r7523;
	xor.b32  	%r7542, %r7525, %r7522;
	xor.b32  	%r7543, %r7541, %r7522;
	and.b32  	%r7544, %r7522, %r7523;
	xor.b32  	%r7545, %r7524, %r7544;
	not.b32 	%r7546, %r7545;
	xor.b32  	%r7547, %r7542, %r7544;
	and.b32  	%r7548, %r7543, %r7542;
	xor.b32  	%r7549, %r7548, %r7546;
	or.b32  	%r7550, %r7547, %r7546;
	xor.b32  	%r7551, %r7550, %r7523;
	xor.b32  	%r7552, %r7547, %r7549;
	and.b32  	%r7553, %r7549, %r7550;
	xor.b32  	%r7554, %r7543, %r7550;
	xor.b32  	%r7555, %r7552, %r7536;
	shf.l.wrap.b32 	%r7556, %r7536, %r7536, 2;
	xor.b32  	%r7557, %r7555, %r7556;
	shf.l.wrap.b32 	%r7558, %r7555, %r7555, 14;
	xor.b32  	%r7559, %r7558, %r7557;
	shf.l.wrap.b32 	%r7560, %r7557, %r7557, 10;
	shf.l.wrap.b32 	%r7561, %r7559, %r7559, 1;
	xor.b32  	%r7562, %r7551, %r7540;
	shf.l.wrap.b32 	%r7563, %r7540, %r7540, 2;
	xor.b32  	%r7564, %r7562, %r7563;
	shf.l.wrap.b32 	%r7565, %r7562, %r7562, 14;
	xor.b32  	%r7566, %r7565, %r7564;
	shf.l.wrap.b32 	%r7567, %r7564, %r7564, 10;
	xor.b32  	%r7568, %r7567, %r7566;
	shf.l.wrap.b32 	%r7569, %r7566, %r7566, 1;
	xor.b32  	%r7570, %r7554, %r7538;
	not.b32 	%r7571, %r7570;
	shf.l.wrap.b32 	%r7572, %r7538, %r7538, 2;
	xor.b32  	%r7573, %r7572, %r7571;
	shf.l.wrap.b32 	%r7574, %r7571, %r7571, 14;
	xor.b32  	%r7575, %r7574, %r7573;
	shf.l.wrap.b32 	%r7576, %r7573, %r7573, 10;
	xor.b32  	%r7577, %r7576, %r7575;
	shf.l.wrap.b32 	%r7578, %r7575, %r7575, 1;
	xor.b32  	%r7579, %r7553, %r7537;
	shf.l.wrap.b32 	%r7580, %r7537, %r7537, 2;
	xor.b32  	%r7581, %r7579, %r7580;
	shf.l.wrap.b32 	%r7582, %r7579, %r7579, 14;
	xor.b32  	%r7583, %r7582, %r7581;
	shf.l.wrap.b32 	%r7584, %r7581, %r7581, 10;
	xor.b32  	%r7585, %r7584, %r7583;
	shf.l.wrap.b32 	%r7586, %r7583, %r7583, 1;
	xor.b32  	%r7587, %r7560, %r1962;
	xor.b32  	%r7588, %r7587, %r7559;
	xor.b32  	%r7589, %r7561, %r1965;
	or.b32  	%r7590, %r7568, %r7588;
	xor.b32  	%r7591, %r7577, %r7585;
	xor.b32  	%r7592, %r7590, %r7585;
	and.b32  	%r7593, %r7585, %r7588;
	xor.b32  	%r7594, %r7568, %r7593;
	not.b32 	%r7595, %r7594;
	xor.b32  	%r7596, %r7591, %r7593;
	and.b32  	%r7597, %r7592, %r7591;
	xor.b32  	%r7598, %r7597, %r7595;
	or.b32  	%r7599, %r7596, %r7595;
	xor.b32  	%r7600, %r7599, %r7588;
	xor.b32  	%r7601, %r7596, %r7598;
	and.b32  	%r7602, %r7598, %r7599;
	xor.b32  	%r7603, %r7592, %r7599;
	not.b32 	%r7604, %r7603;
	or.b32  	%r7605, %r7578, %r7569;
	xor.b32  	%r7606, %r7586, %r7589;
	xor.b32  	%r7607, %r7605, %r7589;
	and.b32  	%r7608, %r7589, %r7569;
	xor.b32  	%r7609, %r7578, %r7608;
	not.b32 	%r7610, %r7609;
	xor.b32  	%r7611, %r7606, %r7608;
	and.b32  	%r7612, %r7607, %r7606;
	xor.b32  	%r7613, %r7612, %r7610;
	or.b32  	%r7614, %r7611, %r7610;
	xor.b32  	%r7615, %r7614, %r7569;
	xor.b32  	%r7616, %r7611, %r7613;
	and.b32  	%r7617, %r7613, %r7614;
	xor.b32  	%r7618, %r7607, %r7614;
	xor.b32  	%r7619, %r7616, %r7600;
	shf.l.wrap.b32 	%r7620, %r7600, %r7600, 2;
	xor.b32  	%r7621, %r7619, %r7620;
	shf.l.wrap.b32 	%r7622, %r7619, %r7619, 14;
	xor.b32  	%r7623, %r7622, %r7621;
	shf.l.wrap.b32 	%r7624, %r7621, %r7621, 10;
	shf.l.wrap.b32 	%r7625, %r7623, %r7623, 1;
	xor.b32  	%r7626, %r7615, %r7604;
	shf.l.wrap.b32 	%r7627, %r7604, %r7604, 2;
	xor.b32  	%r7628, %r7626, %r7627;
	shf.l.wrap.b32 	%r7629, %r7626, %r7626, 14;
	xor.b32  	%r7630, %r7629, %r7628;
	shf.l.wrap.b32 	%r7631, %r7628, %r7628, 10;
	xor.b32  	%r7632, %r7631, %r7630;
	shf.l.wrap.b32 	%r7633, %r7630, %r7630, 1;
	xor.b32  	%r7634, %r7618, %r7602;
	not.b32 	%r7635, %r7634;
	shf.l.wrap.b32 	%r7636, %r7602, %r7602, 2;
	xor.b32  	%r7637, %r7636, %r7635;
	shf.l.wrap.b32 	%r7638, %r7635, %r7635, 14;
	xor.b32  	%r7639, %r7638, %r7637;
	shf.l.wrap.b32 	%r7640, %r7637, %r7637, 10;
	xor.b32  	%r7641, %r7640, %r7639;
	shf.l.wrap.b32 	%r7642, %r7639, %r7639, 1;
	xor.b32  	%r7643, %r7617, %r7601;
	shf.l.wrap.b32 	%r7644, %r7601, %r7601, 2;
	xor.b32  	%r7645, %r7643, %r7644;
	shf.l.wrap.b32 	%r7646, %r7643, %r7643, 14;
	xor.b32  	%r7647, %r7646, %r7645;
	shf.l.wrap.b32 	%r7648, %r7645, %r7645, 10;
	xor.b32  	%r7649, %r7648, %r7647;
	shf.l.wrap.b32 	%r7650, %r7647, %r7647, 1;
	xor.b32  	%r7651, %r7624, %r2028;
	xor.b32  	%r7652, %r7651, %r7623;
	xor.b32  	%r7653, %r7625, %r2031;
	or.b32  	%r7654, %r7632, %r7652;
	xor.b32  	%r7655, %r7641, %r7649;
	xor.b32  	%r7656, %r7654, %r7649;
	and.b32  	%r7657, %r7649, %r7652;
	xor.b32  	%r7658, %r7632, %r7657;
	not.b32 	%r7659, %r7658;
	xor.b32  	%r7660, %r7655, %r7657;
	and.b32  	%r7661, %r7656, %r7655;
	xor.b32  	%r7662, %r7661, %r7659;
	or.b32  	%r7663, %r7660, %r7659;
	xor.b32  	%r7664, %r7663, %r7652;
	xor.b32  	%r7665, %r7660, %r7662;
	and.b32  	%r7666, %r7662, %r7663;
	xor.b32  	%r7667, %r7656, %r7663;
	not.b32 	%r7668, %r7667;
	or.b32  	%r7669, %r7642, %r7633;
	xor.b32  	%r7670, %r7650, %r7653;
	xor.b32  	%r7671, %r7669, %r7653;
	and.b32  	%r7672, %r7653, %r7633;
	xor.b32  	%r7673, %r7642, %r7672;
	not.b32 	%r7674, %r7673;
	xor.b32  	%r7675, %r7670, %r7672;
	and.b32  	%r7676, %r7671, %r7670;
	xor.b32  	%r7677, %r7676, %r7674;
	or.b32  	%r7678, %r7675, %r7674;
	xor.b32  	%r7679, %r7678, %r7633;
	xor.b32  	%r7680, %r7675, %r7677;
	and.b32  	%r7681, %r7677, %r7678;
	xor.b32  	%r7682, %r7671, %r7678;
	xor.b32  	%r7683, %r7680, %r7664;
	shf.l.wrap.b32 	%r7684, %r7664, %r7664, 2;
	xor.b32  	%r7685, %r7683, %r7684;
	shf.l.wrap.b32 	%r7686, %r7683, %r7683, 14;
	xor.b32  	%r7687, %r7686, %r7685;
	shf.l.wrap.b32 	%r7688, %r7685, %r7685, 10;
	shf.l.wrap.b32 	%r7689, %r7687, %r7687, 1;
	xor.b32  	%r7690, %r7679, %r7668;
	shf.l.wrap.b32 	%r7691, %r7668, %r7668, 2;
	xor.b32  	%r7692, %r7690, %r7691;
	shf.l.wrap.b32 	%r7693, %r7690, %r7690, 14;
	xor.b32  	%r7694, %r7693, %r7692;
	shf.l.wrap.b32 	%r7695, %r7692, %r7692, 10;
	xor.b32  	%r7696, %r7695, %r7694;
	shf.l.wrap.b32 	%r7697, %r7694, %r7694, 1;
	xor.b32  	%r7698, %r7682, %r7666;
	not.b32 	%r7699, %r7698;
	shf.l.wrap.b32 	%r7700, %r7666, %r7666, 2;
	xor.b32  	%r7701, %r7700, %r7699;
	shf.l.wrap.b32 	%r7702, %r7699, %r7699, 14;
	xor.b32  	%r7703, %r7702, %r7701;
	shf.l.wrap.b32 	%r7704, %r7701, %r7701, 10;
	xor.b32  	%r7705, %r7704, %r7703;
	shf.l.wrap.b32 	%r7706, %r7703, %r7703, 1;
	xor.b32  	%r7707, %r7681, %r7665;
	shf.l.wrap.b32 	%r7708, %r7665, %r7665, 2;
	xor.b32  	%r7709, %r7707, %r7708;
	shf.l.wrap.b32 	%r7710, %r7707, %r7707, 14;
	xor.b32  	%r7711, %r7710, %r7709;
	shf.l.wrap.b32 	%r7712, %r7709, %r7709, 10;
	xor.b32  	%r7713, %r7712, %r7711;
	shf.l.wrap.b32 	%r7714, %r7711, %r7711, 1;
	xor.b32  	%r7715, %r7688, %r2094;
	xor.b32  	%r7716, %r7715, %r7687;
	xor.b32  	%r7717, %r7689, %r2097;
	or.b32  	%r7718, %r7696, %r7716;
	xor.b32  	%r7719, %r7705, %r7713;
	xor.b32  	%r7720, %r7718, %r7713;
	and.b32  	%r7721, %r7713, %r7716;
	xor.b32  	%r7722, %r7696, %r7721;
	not.b32 	%r7723, %r7722;
	xor.b32  	%r7724, %r7719, %r7721;
	and.b32  	%r7725, %r7720, %r7719;
	xor.b32  	%r7726, %r7725, %r7723;
	or.b32  	%r7727, %r7724, %r7723;
	xor.b32  	%r7728, %r7727, %r7716;
	xor.b32  	%r7729, %r7724, %r7726;
	and.b32  	%r7730, %r7726, %r7727;
	xor.b32  	%r7731, %r7720, %r7727;
	not.b32 	%r7732, %r7731;
	or.b32  	%r7733, %r7706, %r7697;
	xor.b32  	%r7734, %r7714, %r7717;
	xor.b32  	%r7735, %r7733, %r7717;
	and.b32  	%r7736, %r7717, %r7697;
	xor.b32  	%r7737, %r7706, %r7736;
	not.b32 	%r7738, %r7737;
	xor.b32  	%r7739, %r7734, %r7736;
	and.b32  	%r7740, %r7735, %r7734;
	xor.b32  	%r7741, %r7740, %r7738;
	or.b32  	%r7742, %r7739, %r7738;
	xor.b32  	%r7743, %r7742, %r7697;
	xor.b32  	%r7744, %r7739, %r7741;
	and.b32  	%r7745, %r7741, %r7742;
	xor.b32  	%r7746, %r7735, %r7742;
	xor.b32  	%r7747, %r7744, %r7728;
	shf.l.wrap.b32 	%r7748, %r7728, %r7728, 2;
	xor.b32  	%r7749, %r7747, %r7748;
	shf.l.wrap.b32 	%r7750, %r7747, %r7747, 14;
	xor.b32  	%r7751, %r7750, %r7749;
	shf.l.wrap.b32 	%r7752, %r7749, %r7749, 10;
	shf.l.wrap.b32 	%r7753, %r7751, %r7751, 1;
	xor.b32  	%r7754, %r7743, %r7732;
	shf.l.wrap.b32 	%r7755, %r7732, %r7732, 2;
	xor.b32  	%r7756, %r7754, %r7755;
	shf.l.wrap.b32 	%r7757, %r7754, %r7754, 14;
	xor.b32  	%r7758, %r7757, %r7756;
	shf.l.wrap.b32 	%r7759, %r7756, %r7756, 10;
	xor.b32  	%r7760, %r7759, %r7758;
	shf.l.wrap.b32 	%r7761, %r7758, %r7758, 1;
	xor.b32  	%r7762, %r7746, %r7730;
	not.b32 	%r7763, %r7762;
	shf.l.wrap.b32 	%r7764, %r7730, %r7730, 2;
	xor.b32  	%r7765, %r7764, %r7763;
	shf.l.wrap.b32 	%r7766, %r7763, %r7763, 14;
	xor.b32  	%r7767, %r7766, %r7765;
	shf.l.wrap.b32 	%r7768, %r7765, %r7765, 10;
	xor.b32  	%r7769, %r7768, %r7767;
	shf.l.wrap.b32 	%r7770, %r7767, %r7767, 1;
	xor.b32  	%r7771, %r7745, %r7729;
	shf.l.wrap.b32 	%r7772, %r7729, %r7729, 2;
	xor.b32  	%r7773, %r7771, %r7772;
	shf.l.wrap.b32 	%r7774, %r7771, %r7771, 14;
	xor.b32  	%r7775, %r7774, %r7773;
	shf.l.wrap.b32 	%r7776, %r7773, %r7773, 10;
	xor.b32  	%r7777, %r7776, %r7775;
	shf.l.wrap.b32 	%r7778, %r7775, %r7775, 1;
	xor.b32  	%r7779, %r7752, %r2160;
	xor.b32  	%r7780, %r7779, %r7751;
	xor.b32  	%r7781, %r7753, %r2163;
	or.b32  	%r7782, %r7760, %r7780;
	xor.b32  	%r7783, %r7769, %r7777;
	xor.b32  	%r7784, %r7782, %r7777;
	and.b32  	%r7785, %r7777, %r7780;
	xor.b32  	%r7786, %r7760, %r7785;
	not.b32 	%r7787, %r7786;
	xor.b32  	%r7788, %r7783, %r7785;
	and.b32  	%r7789, %r7784, %r7783;
	xor.b32  	%r7790, %r7789, %r7787;
	or.b32  	%r7791, %r7788, %r7787;
	xor.b32  	%r7792, %r7791, %r7780;
	xor.b32  	%r7793, %r7788, %r7790;
	and.b32  	%r7794, %r7790, %r7791;
	xor.b32  	%r7795, %r7784, %r7791;
	not.b32 	%r7796, %r7795;
	or.b32  	%r7797, %r7770, %r7761;
	xor.b32  	%r7798, %r7778, %r7781;
	xor.b32  	%r7799, %r7797, %r7781;
	and.b32  	%r7800, %r7781, %r7761;
	xor.b32  	%r7801, %r7770, %r7800;
	not.b32 	%r7802, %r7801;
	xor.b32  	%r7803, %r7798, %r7800;
	and.b32  	%r7804, %r7799, %r7798;
	xor.b32  	%r7805, %r7804, %r7802;
	or.b32  	%r7806, %r7803, %r7802;
	xor.b32  	%r7807, %r7806, %r7761;
	xor.b32  	%r7808, %r7803, %r7805;
	and.b32  	%r7809, %r7805, %r7806;
	xor.b32  	%r7810, %r7799, %r7806;
	xor.b32  	%r7811, %r7808, %r7792;
	shf.l.wrap.b32 	%r7812, %r7792, %r7792, 2;
	xor.b32  	%r7813, %r7811, %r7812;
	shf.l.wrap.b32 	%r7814, %r7811, %r7811, 14;
	xor.b32  	%r7815, %r7814, %r7813;
	shf.l.wrap.b32 	%r7816, %r7813, %r7813, 10;
	shf.l.wrap.b32 	%r7817, %r7815, %r7815, 1;
	xor.b32  	%r7818, %r7807, %r7796;
	shf.l.wrap.b32 	%r7819, %r7796, %r7796, 2;
	xor.b32  	%r7820, %r7818, %r7819;
	shf.l.wrap.b32 	%r7821, %r7818, %r7818, 14;
	xor.b32  	%r7822, %r7821, %r7820;
	shf.l.wrap.b32 	%r7823, %r7820, %r7820, 10;
	xor.b32  	%r7824, %r7823, %r7822;
	shf.l.wrap.b32 	%r7825, %r7822, %r7822, 1;
	xor.b32  	%r7826, %r7810, %r7794;
	not.b32 	%r7827, %r7826;
	shf.l.wrap.b32 	%r7828, %r7794, %r7794, 2;
	xor.b32  	%r7829, %r7828, %r7827;
	shf.l.wrap.b32 	%r7830, %r7827, %r7827, 14;
	xor.b32  	%r7831, %r7830, %r7829;
	shf.l.wrap.b32 	%r7832, %r7829, %r7829, 10;
	xor.b32  	%r7833, %r7832, %r7831;
	shf.l.wrap.b32 	%r7834, %r7831, %r7831, 1;
	xor.b32  	%r7835, %r7809, %r7793;
	shf.l.wrap.b32 	%r7836, %r7793, %r7793, 2;
	xor.b32  	%r7837, %r7835, %r7836;
	shf.l.wrap.b32 	%r7838, %r7835, %r7835, 14;
	xor.b32  	%r7839, %r7838, %r7837;
	shf.l.wrap.b32 	%r7840, %r7837, %r7837, 10;
	xor.b32  	%r7841, %r7840, %r7839;
	shf.l.wrap.b32 	%r7842, %r7839, %r7839, 1;
	xor.b32  	%r7843, %r7816, %r2226;
	xor.b32  	%r7844, %r7843, %r7815;
	xor.b32  	%r7845, %r7817, %r2229;
	or.b32  	%r7846, %r7824, %r7844;
	xor.b32  	%r7847, %r7833, %r7841;
	xor.b32  	%r7848, %r7846, %r7841;
	and.b32  	%r7849, %r7841, %r7844;
	xor.b32  	%r7850, %r7824, %r7849;
	not.b32 	%r7851, %r7850;
	xor.b32  	%r7852, %r7847, %r7849;
	and.b32  	%r7853, %r7848, %r7847;
	xor.b32  	%r7854, %r7853, %r7851;
	or.b32  	%r7855, %r7852, %r7851;
	xor.b32  	%r7856, %r7855, %r7844;
	xor.b32  	%r7857, %r7852, %r7854;
	and.b32  	%r7858, %r7854, %r7855;
	xor.b32  	%r7859, %r7848, %r7855;
	not.b32 	%r7860, %r7859;
	or.b32  	%r7861, %r7834, %r7825;
	xor.b32  	%r7862, %r7842, %r7845;
	xor.b32  	%r7863, %r7861, %r7845;
	and.b32  	%r7864, %r7845, %r7825;
	xor.b32  	%r7865, %r7834, %r7864;
	not.b32 	%r7866, %r7865;
	xor.b32  	%r7867, %r7862, %r7864;
	and.b32  	%r7868, %r7863, %r7862;
	xor.b32  	%r7869, %r7868, %r7866;
	or.b32  	%r7870, %r7867, %r7866;
	xor.b32  	%r7871, %r7870, %r7825;
	xor.b32  	%r7872, %r7867, %r7869;
	and.b32  	%r7873, %r7869, %r7870;
	xor.b32  	%r7874, %r7863, %r7870;
	xor.b32  	%r7875, %r7872, %r7856;
	shf.l.wrap.b32 	%r7876, %r7856, %r7856, 2;
	xor.b32  	%r7877, %r7875, %r7876;
	shf.l.wrap.b32 	%r7878, %r7875, %r7875, 14;
	xor.b32  	%r7879, %r7878, %r7877;
	shf.l.wrap.b32 	%r7880, %r7877, %r7877, 10;
	shf.l.wrap.b32 	%r7881, %r7879, %r7879, 1;
	xor.b32  	%r7882, %r7871, %r7860;
	shf.l.wrap.b32 	%r7883, %r7860, %r7860, 2;
	xor.b32  	%r7884, %r7882, %r7883;
	shf.l.wrap.b32 	%r7885, %r7882, %r7882, 14;
	xor.b32  	%r7886, %r7885, %r7884;
	shf.l.wrap.b32 	%r7887, %r7884, %r7884, 10;
	xor.b32  	%r7888, %r7887, %r7886;
	shf.l.wrap.b32 	%r7889, %r7886, %r7886, 1;
	xor.b32  	%r7890, %r7874, %r7858;
	not.b32 	%r7891, %r7890;
	shf.l.wrap.b32 	%r7892, %r7858, %r7858, 2;
	xor.b32  	%r7893, %r7892, %r7891;
	shf.l.wrap.b32 	%r7894, %r7891, %r7891, 14;
	xor.b32  	%r7895, %r7894, %r7893;
	shf.l.wrap.b32 	%r7896, %r7893, %r7893, 10;
	xor.b32  	%r7897, %r7896, %r7895;
	shf.l.wrap.b32 	%r7898, %r7895, %r7895, 1;
	xor.b32  	%r7899, %r7873, %r7857;
	shf.l.wrap.b32 	%r7900, %r7857, %r7857, 2;
	xor.b32  	%r7901, %r7899, %r7900;
	shf.l.wrap.b32 	%r7902, %r7899, %r7899, 14;
	xor.b32  	%r7903, %r7902, %r7901;
	shf.l.wrap.b32 	%r7904, %r7901, %r7901, 10;
	xor.b32  	%r7905, %r7904, %r7903;
	shf.l.wrap.b32 	%r7906, %r7903, %r7903, 1;
	xor.b32  	%r7907, %r7880, %r2292;
	xor.b32  	%r7908, %r7907, %r7879;
	xor.b32  	%r7909, %r7881, %r2295;
	or.b32  	%r7910, %r7888, %r7908;
	xor.b32  	%r7911, %r7897, %r7905;
	xor.b32  	%r7912, %r7910, %r7905;
	and.b32  	%r7913, %r7905, %r7908;
	xor.b32  	%r7914, %r7888, %r7913;
	not.b32 	%r7915, %r7914;
	xor.b32  	%r7916, %r7911, %r7913;
	and.b32  	%r7917, %r7912, %r7911;
	xor.b32  	%r7918, %r7917, %r7915;
	or.b32  	%r7919, %r7916, %r7915;
	xor.b32  	%r7920, %r7919, %r7908;
	xor.b32  	%r7921, %r7916, %r7918;
	and.b32  	%r7922, %r7918, %r7919;
	xor.b32  	%r7923, %r7912, %r7919;
	not.b32 	%r7924, %r7923;
	or.b32  	%r7925, %r7898, %r7889;
	xor.b32  	%r7926, %r7906, %r7909;
	xor.b32  	%r7927, %r7925, %r7909;
	and.b32  	%r7928, %r7909, %r7889;
	xor.b32  	%r7929, %r7898, %r7928;
	not.b32 	%r7930, %r7929;
	xor.b32  	%r7931, %r7926, %r7928;
	and.b32  	%r7932, %r7927, %r7926;
	xor.b32  	%r7933, %r7932, %r7930;
	or.b32  	%r7934, %r7931, %r7930;
	xor.b32  	%r7935, %r7934, %r7889;
	xor.b32  	%r7936, %r7931, %r7933;
	and.b32  	%r7937, %r7933, %r7934;
	xor.b32  	%r7938, %r7927, %r7934;
	xor.b32  	%r7939, %r7936, %r7920;
	shf.l.wrap.b32 	%r7940, %r7920, %r7920, 2;
	xor.b32  	%r7941, %r7939, %r7940;
	shf.l.wrap.b32 	%r7942, %r7939, %r7939, 14;
	xor.b32  	%r7943, %r7942, %r7941;
	shf.l.wrap.b32 	%r7944, %r7941, %r7941, 10;
	shf.l.wrap.b32 	%r7945, %r7943, %r7943, 1;
	xor.b32  	%r7946, %r7935, %r7924;
	shf.l.wrap.b32 	%r7947, %r7924, %r7924, 2;
	xor.b32  	%r7948, %r7946, %r7947;
	shf.l.wrap.b32 	%r7949, %r7946, %r7946, 14;
	xor.b32  	%r7950, %r7949, %r7948;
	shf.l.wrap.b32 	%r7951, %r7948, %r7948, 10;
	xor.b32  	%r7952, %r7951, %r7950;
	shf.l.wrap.b32 	%r7953, %r7950, %r7950, 1;
	xor.b32  	%r7954, %r7938, %r7922;
	not.b32 	%r7955, %r7954;
	shf.l.wrap.b32 	%r7956, %r7922, %r7922, 2;
	xor.b32  	%r7957, %r7956, %r7955;
	shf.l.wrap.b32 	%r7958, %r7955, %r7955, 14;
	xor.b32  	%r7959, %r7958, %r7957;
	shf.l.wrap.b32 	%r7960, %r7957, %r7957, 10;
	xor.b32  	%r7961, %r7960, %r7959;
	shf.l.wrap.b32 	%r7962, %r7959, %r7959, 1;
	xor.b32  	%r7963, %r7937, %r7921;
	shf.l.wrap.b32 	%r7964, %r7921, %r7921, 2;
	xor.b32  	%r7965, %r7963, %r7964;
	shf.l.wrap.b32 	%r7966, %r7963, %r7963, 14;
	xor.b32  	%r7967, %r7966, %r7965;
	shf.l.wrap.b32 	%r7968, %r7965, %r7965, 10;
	xor.b32  	%r7969, %r7968, %r7967;
	shf.l.wrap.b32 	%r7970, %r7967, %r7967, 1;
	xor.b32  	%r7971, %r7944, %r2358;
	xor.b32  	%r7972, %r7971, %r7943;
	xor.b32  	%r7973, %r7945, %r2361;
	or.b32  	%r7974, %r7952, %r7972;
	xor.b32  	%r7975, %r7961, %r7969;
	xor.b32  	%r7976, %r7974, %r7969;
	and.b32  	%r7977, %r7969, %r7972;
	xor.b32  	%r7978, %r7952, %r7977;
	not.b32 	%r7979, %r7978;
	xor.b32  	%r7980, %r7975, %r7977;
	and.b32  	%r7981, %r7976, %r7975;
	xor.b32  	%r7982, %r7981, %r7979;
	or.b32  	%r7983, %r7980, %r7979;
	xor.b32  	%r7984, %r7983, %r7972;
	xor.b32  	%r7985, %r7980, %r7982;
	and.b32  	%r7986, %r7982, %r7983;
	xor.b32  	%r7987, %r7976, %r7983;
	not.b32 	%r7988, %r7987;
	or.b32  	%r7989, %r7962, %r7953;
	xor.b32  	%r7990, %r7970, %r7973;
	xor.b32  	%r7991, %r7989, %r7973;
	and.b32  	%r7992, %r7973, %r7953;
	xor.b32  	%r7993, %r7962, %r7992;
	not.b32 	%r7994, %r7993;
	xor.b32  	%r7995, %r7990, %r7992;
	and.b32  	%r7996, %r7991, %r7990;
	xor.b32  	%r7997, %r7996, %r7994;
	or.b32  	%r7998, %r7995, %r7994;
	xor.b32  	%r7999, %r7998, %r7953;
	xor.b32  	%r8000, %r7995, %r7997;
	and.b32  	%r8001, %r7997, %r7998;
	xor.b32  	%r8002, %r7991, %r7998;
	xor.b32  	%r8003, %r8000, %r7984;
	shf.l.wrap.b32 	%r8004, %r7984, %r7984, 2;
	xor.b32  	%r8005, %r8003, %r8004;
	shf.l.wrap.b32 	%r8006, %r8003, %r8003, 14;
	xor.b32  	%r8007, %r8006, %r8005;
	shf.l.wrap.b32 	%r8008, %r8005, %r8005, 10;
	shf.l.wrap.b32 	%r8009, %r8007, %r8007, 1;
	xor.b32  	%r8010, %r7999, %r7988;
	shf.l.wrap.b32 	%r8011, %r7988, %r7988, 2;
	xor.b32  	%r8012, %r8010, %r8011;
	shf.l.wrap.b32 	%r8013, %r8010, %r8010, 14;
	xor.b32  	%r8014, %r8013, %r8012;
	shf.l.wrap.b32 	%r8015, %r8012, %r8012, 10;
	xor.b32  	%r8016, %r8015, %r8014;
	xor.b32  	%r8017, %r8002, %r7986;
	not.b32 	%r8018, %r8017;
	shf.l.wrap.b32 	%r8019, %r7986, %r7986, 2;
	xor.b32  	%r8020, %r8019, %r8018;
	shf.l.wrap.b32 	%r8021, %r8018, %r8018, 14;
	xor.b32  	%r8022, %r8021, %r8020;
	shf.l.wrap.b32 	%r8023, %r8020, %r8020, 10;
	xor.b32  	%r8024, %r8023, %r8022;
	xor.b32  	%r8025, %r8001, %r7985;
	shf.l.wrap.b32 	%r8026, %r7985, %r7985, 2;
	xor.b32  	%r8027, %r8025, %r8026;
	shf.l.wrap.b32 	%r8028, %r8025, %r8025, 14;
	xor.b32  	%r8029, %r8028, %r8027;
	shf.l.wrap.b32 	%r8030, %r8027, %r8027, 10;
	xor.b32  	%r8031, %r8030, %r8029;
	xor.b32  	%r8032, %r8008, %r2421;
	xor.b32  	%r8033, %r8032, %r8007;
	xor.b32  	%r8034, %r8009, %r2424;
	shf.l.wrap.b32 	%r8035, %r8029, %r8029, 1;
	shf.l.wrap.b32 	%r8036, %r8022, %r8022, 1;
	shf.l.wrap.b32 	%r8037, %r8014, %r8014, 1;
	shf.l.wrap.b32 	%r8038, %r5976, %r5969, 4;
	shf.l.wrap.b32 	%r8039, %r5970, %r5970, 4;
	shf.l.wrap.b32 	%r8040, %r5971, %r5971, 4;
	shf.l.wrap.b32 	%r8041, %r5972, %r5972, 4;
	or.b32  	%r8042, %r5966, %r5965;
	xor.b32  	%r8043, %r5967, %r5968;
	xor.b32  	%r8044, %r8042, %r5968;
	and.b32  	%r8045, %r5968, %r5965;
	xor.b32  	%r8046, %r5966, %r8045;
	not.b32 	%r8047, %r8046;
	xor.b32  	%r8048, %r8043, %r8045;
	and.b32  	%r8049, %r8044, %r8043;
	xor.b32  	%r8050, %r8049, %r8047;
	or.b32  	%r8051, %r8048, %r8047;
	xor.b32  	%r8052, %r8051, %r5965;
	xor.b32  	%r8053, %r8048, %r8050;
	and.b32  	%r8054, %r8050, %r8051;
	xor.b32  	%r8055, %r8044, %r8051;
	not.b32 	%r8056, %r8055;
	or.b32  	%r8057, %r8040, %r8039;
	xor.b32  	%r8058, %r8041, %r8038;
	xor.b32  	%r8059, %r8057, %r8038;
	and.b32  	%r8060, %r8038, %r8039;
	xor.b32  	%r8061, %r8040, %r8060;
	not.b32 	%r8062, %r8061;
	xor.b32  	%r8063, %r8058, %r8060;
	and.b32  	%r8064, %r8059, %r8058;
	xor.b32  	%r8065, %r8064, %r8062;
	or.b32  	%r8066, %r8063, %r8062;
	xor.b32  	%r8067, %r8066, %r8039;
	xor.b32  	%r8068, %r8063, %r8065;
	and.b32  	%r8069, %r8065, %r8066;
	xor.b32  	%r8070, %r8059, %r8066;
	xor.b32  	%r8071, %r8068, %r8052;
	shf.l.wrap.b32 	%r8072, %r8052, %r8052, 2;
	xor.b32  	%r8073, %r8071, %r8072;
	shf.l.wrap.b32 	%r8074, %r8071, %r8071, 14;
	xor.b32  	%r8075, %r8074, %r8073;
	shf.l.wrap.b32 	%r8076, %r8073, %r8073, 10;
	shf.l.wrap.b32 	%r8077, %r8075, %r8075, 1;
	xor.b32  	%r8078, %r8067, %r8056;
	shf.l.wrap.b32 	%r8079, %r8056, %r8056, 2;
	xor.b32  	%r8080, %r8078, %r8079;
	shf.l.wrap.b32 	%r8081, %r8078, %r8078, 14;
	xor.b32  	%r8082, %r8081, %r8080;
	shf.l.wrap.b32 	%r8083, %r8080, %r8080, 10;
	xor.b32  	%r8084, %r8083, %r8082;
	shf.l.wrap.b32 	%r8085, %r8082, %r8082, 1;
	xor.b32  	%r8086, %r8070, %r8054;
	not.b32 	%r8087, %r8086;
	shf.l.wrap.b32 	%r8088, %r8054, %r8054, 2;
	xor.b32  	%r8089, %r8088, %r8087;
	shf.l.wrap.b32 	%r8090, %r8087, %r8087, 14;
	xor.b32  	%r8091, %r8090, %r8089;
	shf.l.wrap.b32 	%r8092, %r8089, %r8089, 10;
	xor.b32  	%r8093, %r8092, %r8091;
	shf.l.wrap.b32 	%r8094, %r8091, %r8091, 1;
	xor.b32  	%r8095, %r8069, %r8053;
	shf.l.wrap.b32 	%r8096, %r8053, %r8053, 2;
	xor.b32  	%r8097, %r8095, %r8096;
	shf.l.wrap.b32 	%r8098, %r8095, %r8095, 14;
	xor.b32  	%r8099, %r8098, %r8097;
	shf.l.wrap.b32 	%r8100, %r8097, %r8097, 10;
	xor.b32  	%r8101, %r8100, %r8099;
	shf.l.wrap.b32 	%r8102, %r8099, %r8099, 1;
	xor.b32  	%r8103, %r8076, %r2494;
	xor.b32  	%r8104, %r8103, %r8075;
	xor.b32  	%r8105, %r8077, %r2497;
	or.b32  	%r8106, %r8084, %r8104;
	xor.b32  	%r8107, %r8093, %r8101;
	xor.b32  	%r8108, %r8106, %r8101;
	and.b32  	%r8109, %r8101, %r8104;
	xor.b32  	%r8110, %r8084, %r8109;
	not.b32 	%r8111, %r8110;
	xor.b32  	%r8112, %r8107, %r8109;
	and.b32  	%r8113, %r8108, %r8107;
	xor.b32  	%r8114, %r8113, %r8111;
	or.b32  	%r8115, %r8112, %r8111;
	xor.b32  	%r8116, %r8115, %r8104;
	xor.b32  	%r8117, %r8112, %r8114;
	and.b32  	%r8118, %r8114, %r8115;
	xor.b32  	%r8119, %r8108, %r8115;
	not.b32 	%r8120, %r8119;
	or.b32  	%r8121, %r8094, %r8085;
	xor.b32  	%r8122, %r8102, %r8105;
	xor.b32  	%r8123, %r8121, %r8105;
	and.b32  	%r8124, %r8105, %r8085;
	xor.b32  	%r8125, %r8094, %r8124;
	not.b32 	%r8126, %r8125;
	xor.b32  	%r8127, %r8122, %r8124;
	and.b32  	%r8128, %r8123, %r8122;
	xor.b32  	%r8129, %r8128, %r8126;
	or.b32  	%r8130, %r8127, %r8126;
	xor.b32  	%r8131, %r8130, %r8085;
	xor.b32  	%r8132, %r8127, %r8129;
	and.b32  	%r8133, %r8129, %r8130;
	xor.b32  	%r8134, %r8123, %r8130;
	xor.b32  	%r8135, %r8132, %r8116;
	shf.l.wrap.b32 	%r8136, %r8116, %r8116, 2;
	xor.b32  	%r8137, %r8135, %r8136;
	shf.l.wrap.b32 	%r8138, %r8135, %r8135, 14;
	xor.b32  	%r8139, %r8138, %r8137;
	shf.l.wrap.b32 	%r8140, %r8137, %r8137, 10;
	shf.l.wrap.b32 	%r8141, %r8139, %r8139, 1;
	xor.b32  	%r8142, %r8131, %r8120;
	shf.l.wrap.b32 	%r8143, %r8120, %r8120, 2;
	xor.b32  	%r8144, %r8142, %r8143;
	shf.l.wrap.b32 	%r8145, %r8142, %r8142, 14;
	xor.b32  	%r8146, %r8145, %r8144;
	shf.l.wrap.b32 	%r8147, %r8144, %r8144, 10;
	xor.b32  	%r8148, %r8147, %r8146;
	shf.l.wrap.b32 	%r8149, %r8146, %r8146, 1;
	xor.b32  	%r8150, %r8134, %r8118;
	not.b32 	%r8151, %r8150;
	shf.l.wrap.b32 	%r8152, %r8118, %r8118, 2;
	xor.b32  	%r8153, %r8152, %r8151;
	shf.l.wrap.b32 	%r8154, %r8151, %r8151, 14;
	xor.b32  	%r8155, %r8154, %r8153;
	shf.l.wrap.b32 	%r8156, %r8153, %r8153, 10;
	xor.b32  	%r8157, %r8156, %r8155;
	shf.l.wrap.b32 	%r8158, %r8155, %r8155, 1;
	xor.b32  	%r8159, %r8133, %r8117;
	shf.l.wrap.b32 	%r8160, %r8117, %r8117, 2;
	xor.b32  	%r8161, %r8159, %r8160;
	shf.l.wrap.b32 	%r8162, %r8159, %r8159, 14;
	xor.b32  	%r8163, %r8162, %r8161;
	shf.l.wrap.b32 	%r8164, %r8161, %r8161, 10;
	xor.b32  	%r8165, %r8164, %r8163;
	shf.l.wrap.b32 	%r8166, %r8163, %r8163, 1;
	xor.b32  	%r8167, %r8140, %r2560;
	xor.b32  	%r8168, %r8167, %r8139;
	xor.b32  	%r8169, %r8141, %r2563;
	or.b32  	%r8170, %r8148, %r8168;
	xor.b32  	%r8171, %r8157, %r8165;
	xor.b32  	%r8172, %r8170, %r8165;
	and.b32  	%r8173, %r8165, %r8168;
	xor.b32  	%r8174, %r8148, %r8173;
	not.b32 	%r8175, %r8174;
	xor.b32  	%r8176, %r8171, %r8173;
	and.b32  	%r8177, %r8172, %r8171;
	xor.b32  	%r8178, %r8177, %r8175;
	or.b32  	%r8179, %r8176, %r8175;
	xor.b32  	%r8180, %r8179, %r8168;
	xor.b32  	%r8181, %r8176, %r8178;
	and.b32  	%r8182, %r8178, %r8179;
	xor.b32  	%r8183, %r8172, %r8179;
	not.b32 	%r8184, %r8183;
	or.b32  	%r8185, %r8158, %r8149;
	xor.b32  	%r8186, %r8166, %r8169;
	xor.b32  	%r8187, %r8185, %r8169;
	and.b32  	%r8188, %r8169, %r8149;
	xor.b32  	%r8189, %r8158, %r8188;
	not.b32 	%r8190, %r8189;
	xor.b32  	%r8191, %r8186, %r8188;
	and.b32  	%r8192, %r8187, %r8186;
	xor.b32  	%r8193, %r8192, %r8190;
	or.b32  	%r8194, %r8191, %r8190;
	xor.b32  	%r8195, %r8194, %r8149;
	xor.b32  	%r8196, %r8191, %r8193;
	and.b32  	%r8197, %r8193, %r8194;
	xor.b32  	%r8198, %r8187, %r8194;
	xor.b32  	%r8199, %r8196, %r8180;
	shf.l.wrap.b32 	%r8200, %r8180, %r8180, 2;
	xor.b32  	%r8201, %r8199, %r8200;
	shf.l.wrap.b32 	%r8202, %r8199, %r8199, 14;
	xor.b32  	%r8203, %r8202, %r8201;
	shf.l.wrap.b32 	%r8204, %r8201, %r8201, 10;
	shf.l.wrap.b32 	%r8205, %r8203, %r8203, 1;
	xor.b32  	%r8206, %r8195, %r8184;
	shf.l.wrap.b32 	%r8207, %r8184, %r8184, 2;
	xor.b32  	%r8208, %r8206, %r8207;
	shf.l.wrap.b32 	%r8209, %r8206, %r8206, 14;
	xor.b32  	%r8210, %r8209, %r8208;
	shf.l.wrap.b32 	%r8211, %r8208, %r8208, 10;
	xor.b32  	%r8212, %r8211, %r8210;
	shf.l.wrap.b32 	%r8213, %r8210, %r8210, 1;
	xor.b32  	%r8214, %r8198, %r8182;
	not.b32 	%r8215, %r8214;
	shf.l.wrap.b32 	%r8216, %r8182, %r8182, 2;
	xor.b32  	%r8217, %r8216, %r8215;
	shf.l.wrap.b32 	%r8218, %r8215, %r8215, 14;
	xor.b32  	%r8219, %r8218, %r8217;
	shf.l.wrap.b32 	%r8220, %r8217, %r8217, 10;
	xor.b32  	%r8221, %r8220, %r8219;
	shf.l.wrap.b32 	%r8222, %r8219, %r8219, 1;
	xor.b32  	%r8223, %r8197, %r8181;
	shf.l.wrap.b32 	%r8224, %r8181, %r8181, 2;
	xor.b32  	%r8225, %r8223, %r8224;
	shf.l.wrap.b32 	%r8226, %r8223, %r8223, 14;
	xor.b32  	%r8227, %r8226, %r8225;
	shf.l.wrap.b32 	%r8228, %r8225, %r8225, 10;
	xor.b32  	%r8229, %r8228, %r8227;
	shf.l.wrap.b32 	%r8230, %r8227, %r8227, 1;
	xor.b32  	%r8231, %r8204, %r2626;
	xor.b32  	%r8232, %r8231, %r8203;
	xor.b32  	%r8233, %r8205, %r2629;
	or.b32  	%r8234, %r8212, %r8232;
	xor.b32  	%r8235, %r8221, %r8229;
	xor.b32  	%r8236, %r8234, %r8229;
	and.b32  	%r8237, %r8229, %r8232;
	xor.b32  	%r8238, %r8212, %r8237;
	not.b32 	%r8239, %r8238;
	xor.b32  	%r8240, %r8235, %r8237;
	and.b32  	%r8241, %r8236, %r8235;
	xor.b32  	%r8242, %r8241, %r8239;
	or.b32  	%r8243, %r8240, %r8239;
	xor.b32  	%r8244, %r8243, %r8232;
	xor.b32  	%r8245, %r8240, %r8242;
	and.b32  	%r8246, %r8242, %r8243;
	xor.b32  	%r8247, %r8236, %r8243;
	not.b32 	%r8248, %r8247;
	or.b32  	%r8249, %r8222, %r8213;
	xor.b32  	%r8250, %r8230, %r8233;
	xor.b32  	%r8251, %r8249, %r8233;
	and.b32  	%r8252, %r8233, %r8213;
	xor.b32  	%r8253, %r8222, %r8252;
	not.b32 	%r8254, %r8253;
	xor.b32  	%r8255, %r8250, %r8252;
	and.b32  	%r8256, %r8251, %r8250;
	xor.b32  	%r8257, %r8256, %r8254;
	or.b32  	%r8258, %r8255, %r8254;
	xor.b32  	%r8259, %r8258, %r8213;
	xor.b32  	%r8260, %r8255, %r8257;
	and.b32  	%r8261, %r8257, %r8258;
	xor.b32  	%r8262, %r8251, %r8258;
	xor.b32  	%r8263, %r8260, %r8244;
	shf.l.wrap.b32 	%r8264, %r8244, %r8244, 2;
	xor.b32  	%r8265, %r8263, %r8264;
	shf.l.wrap.b32 	%r8266, %r8263, %r8263, 14;
	xor.b32  	%r8267, %r8266, %r8265;
	shf.l.wrap.b32 	%r8268, %r8265, %r8265, 10;
	shf.l.wrap.b32 	%r8269, %r8267, %r8267, 1;
	xor.b32  	%r8270, %r8259, %r8248;
	shf.l.wrap.b32 	%r8271, %r8248, %r8248, 2;
	xor.b32  	%r8272, %r8270, %r8271;
	shf.l.wrap.b32 	%r8273, %r8270, %r8270, 14;
	xor.b32  	%r8274, %r8273, %r8272;
	shf.l.wrap.b32 	%r8275, %r8272, %r8272, 10;
	xor.b32  	%r8276, %r8275, %r8274;
	shf.l.wrap.b32 	%r8277, %r8274, %r8274, 1;
	xor.b32  	%r8278, %r8262, %r8246;
	not.b32 	%r8279, %r8278;
	shf.l.wrap.b32 	%r8280, %r8246, %r8246, 2;
	xor.b32  	%r8281, %r8280, %r8279;
	shf.l.wrap.b32 	%r8282, %r8279, %r8279, 14;
	xor.b32  	%r8283, %r8282, %r8281;
	shf.l.wrap.b32 	%r8284, %r8281, %r8281, 10;
	xor.b32  	%r8285, %r8284, %r8283;
	shf.l.wrap.b32 	%r8286, %r8283, %r8283, 1;
	xor.b32  	%r8287, %r8261, %r8245;
	shf.l.wrap.b32 	%r8288, %r8245, %r8245, 2;
	xor.b32  	%r8289, %r8287, %r8288;
	shf.l.wrap.b32 	%r8290, %r8287, %r8287, 14;
	xor.b32  	%r8291, %r8290, %r8289;
	shf.l.wrap.b32 	%r8292, %r8289, %r8289, 10;
	xor.b32  	%r8293, %r8292, %r8291;
	shf.l.wrap.b32 	%r8294, %r8291, %r8291, 1;
	xor.b32  	%r8295, %r8268, %r2692;
	xor.b32  	%r8296, %r8295, %r8267;
	xor.b32  	%r8297, %r8269, %r2695;
	or.b32  	%r8298, %r8276, %r8296;
	xor.b32  	%r8299, %r8285, %r8293;
	xor.b32  	%r8300, %r8298, %r8293;
	and.b32  	%r8301, %r8293, %r8296;
	xor.b32  	%r8302, %r8276, %r8301;
	not.b32 	%r8303, %r8302;
	xor.b32  	%r8304, %r8299, %r8301;
	and.b32  	%r8305, %r8300, %r8299;
	xor.b32  	%r8306, %r8305, %r8303;
	or.b32  	%r8307, %r8304, %r8303;
	xor.b32  	%r8308, %r8307, %r8296;
	xor.b32  	%r8309, %r8304, %r8306;
	and.b32  	%r8310, %r8306, %r8307;
	xor.b32  	%r8311, %r8300, %r8307;
	not.b32 	%r8312, %r8311;
	or.b32  	%r8313, %r8286, %r8277;
	xor.b32  	%r8314, %r8294, %r8297;
	xor.b32  	%r8315, %r8313, %r8297;
	and.b32  	%r8316, %r8297, %r8277;
	xor.b32  	%r8317, %r8286, %r8316;
	not.b32 	%r8318, %r8317;
	xor.b32  	%r8319, %r8314, %r8316;
	and.b32  	%r8320, %r8315, %r8314;
	xor.b32  	%r8321, %r8320, %r8318;
	or.b32  	%r8322, %r8319, %r8318;
	xor.b32  	%r8323, %r8322, %r8277;
	xor.b32  	%r8324, %r8319, %r8321;
	and.b32  	%r8325, %r8321, %r8322;
	xor.b32  	%r8326, %r8315, %r8322;
	xor.b32  	%r8327, %r8324, %r8308;
	shf.l.wrap.b32 	%r8328, %r8308, %r8308, 2;
	xor.b32  	%r8329, %r8327, %r8328;
	shf.l.wrap.b32 	%r8330, %r8327, %r8327, 14;
	xor.b32  	%r8331, %r8330, %r8329;
	shf.l.wrap.b32 	%r8332, %r8329, %r8329, 10;
	shf.l.wrap.b32 	%r8333, %r8331, %r8331, 1;
	xor.b32  	%r8334, %r8323, %r8312;
	shf.l.wrap.b32 	%r8335, %r8312, %r8312, 2;
	xor.b32  	%r8336, %r8334, %r8335;
	shf.l.wrap.b32 	%r8337, %r8334, %r8334, 14;
	xor.b32  	%r8338, %r8337, %r8336;
	shf.l.wrap.b32 	%r8339, %r8336, %r8336, 10;
	xor.b32  	%r8340, %r8339, %r8338;
	shf.l.wrap.b32 	%r8341, %r8338, %r8338, 1;
	xor.b32  	%r8342, %r8326, %r8310;
	not.b32 	%r8343, %r8342;
	shf.l.wrap.b32 	%r8344, %r8310, %r8310, 2;
	xor.b32  	%r8345, %r8344, %r8343;
	shf.l.wrap.b32 	%r8346, %r8343, %r8343, 14;
	xor.b32  	%r8347, %r8346, %r8345;
	shf.l.wrap.b32 	%r8348, %r8345, %r8345, 10;
	xor.b32  	%r8349, %r8348, %r8347;
	shf.l.wrap.b32 	%r8350, %r8347, %r8347, 1;
	xor.b32  	%r8351, %r8325, %r8309;
	shf.l.wrap.b32 	%r8352, %r8309, %r8309, 2;
	xor.b32  	%r8353, %r8351, %r8352;
	shf.l.wrap.b32 	%r8354, %r8351, %r8351, 14;
	xor.b32  	%r8355, %r8354, %r8353;
	shf.l.wrap.b32 	%r8356, %r8353, %r8353, 10;
	xor.b32  	%r8357, %r8356, %r8355;
	shf.l.wrap.b32 	%r8358, %r8355, %r8355, 1;
	xor.b32  	%r8359, %r8332, %r2758;
	xor.b32  	%r8360, %r8359, %r8331;
	xor.b32  	%r8361, %r8333, %r2761;
	or.b32  	%r8362, %r8340, %r8360;
	xor.b32  	%r8363, %r8349, %r8357;
	xor.b32  	%r8364, %r8362, %r8357;
	and.b32  	%r8365, %r8357, %r8360;
	xor.b32  	%r8366, %r8340, %r8365;
	not.b32 	%r8367, %r8366;
	xor.b32  	%r8368, %r8363, %r8365;
	and.b32  	%r8369, %r8364, %r8363;
	xor.b32  	%r8370, %r8369, %r8367;
	or.b32  	%r8371, %r8368, %r8367;
	xor.b32  	%r8372, %r8371, %r8360;
	xor.b32  	%r8373, %r8368, %r8370;
	and.b32  	%r8374, %r8370, %r8371;
	xor.b32  	%r8375, %r8364, %r8371;
	not.b32 	%r8376, %r8375;
	or.b32  	%r8377, %r8350, %r8341;
	xor.b32  	%r8378, %r8358, %r8361;
	xor.b32  	%r8379, %r8377, %r8361;
	and.b32  	%r8380, %r8361, %r8341;
	xor.b32  	%r8381, %r8350, %r8380;
	not.b32 	%r8382, %r8381;
	xor.b32  	%r8383, %r8378, %r8380;
	and.b32  	%r8384, %r8379, %r8378;
	xor.b32  	%r8385, %r8384, %r8382;
	or.b32  	%r8386, %r8383, %r8382;
	xor.b32  	%r8387, %r8386, %r8341;
	xor.b32  	%r8388, %r8383, %r8385;
	and.b32  	%r8389, %r8385, %r8386;
	xor.b32  	%r8390, %r8379, %r8386;
	xor.b32  	%r8391, %r8388, %r8372;
	shf.l.wrap.b32 	%r8392, %r8372, %r8372, 2;
	xor.b32  	%r8393, %r8391, %r8392;
	shf.l.wrap.b32 	%r8394, %r8391, %r8391, 14;
	xor.b32  	%r8395, %r8394, %r8393;
	shf.l.wrap.b32 	%r8396, %r8393, %r8393, 10;
	shf.l.wrap.b32 	%r8397, %r8395, %r8395, 1;
	xor.b32  	%r8398, %r8387, %r8376;
	shf.l.wrap.b32 	%r8399, %r8376, %r8376, 2;
	xor.b32  	%r8400, %r8398, %r8399;
	shf.l.wrap.b32 	%r8401, %r8398, %r8398, 14;
	xor.b32  	%r8402, %r8401, %r8400;
	shf.l.wrap.b32 	%r8403, %r8400, %r8400, 10;
	xor.b32  	%r8404, %r8403, %r8402;
	shf.l.wrap.b32 	%r8405, %r8402, %r8402, 1;
	xor.b32  	%r8406, %r8390, %r8374;
	not.b32 	%r8407, %r8406;
	shf.l.wrap.b32 	%r8408, %r8374, %r8374, 2;
	xor.b32  	%r8409, %r8408, %r8407;
	shf.l.wrap.b32 	%r8410, %r8407, %r8407, 14;
	xor.b32  	%r8411, %r8410, %r8409;
	shf.l.wrap.b32 	%r8412, %r8409, %r8409, 10;
	xor.b32  	%r8413, %r8412, %r8411;
	shf.l.wrap.b32 	%r8414, %r8411, %r8411, 1;
	xor.b32  	%r8415, %r8389, %r8373;
	shf.l.wrap.b32 	%r8416, %r8373, %r8373, 2;
	xor.b32  	%r8417, %r8415, %r8416;
	shf.l.wrap.b32 	%r8418, %r8415, %r8415, 14;
	xor.b32  	%r8419, %r8418, %r8417;
	shf.l.wrap.b32 	%r8420, %r8417, %r8417, 10;
	xor.b32  	%r8421, %r8420, %r8419;
	shf.l.wrap.b32 	%r8422, %r8419, %r8419, 1;
	xor.b32  	%r8423, %r8396, %r2824;
	xor.b32  	%r8424, %r8423, %r8395;
	xor.b32  	%r8425, %r8397, %r2827;
	or.b32  	%r8426, %r8404, %r8424;
	xor.b32  	%r8427, %r8413, %r8421;
	xor.b32  	%r8428, %r8426, %r8421;
	and.b32  	%r8429, %r8421, %r8424;
	xor.b32  	%r8430, %r8404, %r8429;
	not.b32 	%r8431, %r8430;
	xor.b32  	%r8432, %r8427, %r8429;
	and.b32  	%r8433, %r8428, %r8427;
	xor.b32  	%r8434, %r8433, %r8431;
	or.b32  	%r8435, %r8432, %r8431;
	xor.b32  	%r8436, %r8435, %r8424;
	xor.b32  	%r8437, %r8432, %r8434;
	and.b32  	%r8438, %r8434, %r8435;
	xor.b32  	%r8439, %r8428, %r8435;
	not.b32 	%r8440, %r8439;
	or.b32  	%r8441, %r8414, %r8405;
	xor.b32  	%r8442, %r8422, %r8425;
	xor.b32  	%r8443, %r8441, %r8425;
	and.b32  	%r8444, %r8425, %r8405;
	xor.b32  	%r8445, %r8414, %r8444;
	not.b32 	%r8446, %r8445;
	xor.b32  	%r8447, %r8442, %r8444;
	and.b32  	%r8448, %r8443, %r8442;
	xor.b32  	%r8449, %r8448, %r8446;
	or.b32  	%r8450, %r8447, %r8446;
	xor.b32  	%r8451, %r8450, %r8405;
	xor.b32  	%r8452, %r8447, %r8449;
	and.b32  	%r8453, %r8449, %r8450;
	xor.b32  	%r8454, %r8443, %r8450;
	xor.b32  	%r8455, %r8452, %r8436;
	shf.l.wrap.b32 	%r8456, %r8436, %r8436, 2;
	xor.b32  	%r8457, %r8455, %r8456;
	shf.l.wrap.b32 	%r8458, %r8455, %r8455, 14;
	xor.b32  	%r8459, %r8458, %r8457;
	shf.l.wrap.b32 	%r8460, %r8457, %r8457, 10;
	shf.l.wrap.b32 	%r8461, %r8459, %r8459, 1;
	xor.b32  	%r8462, %r8451, %r8440;
	shf.l.wrap.b32 	%r8463, %r8440, %r8440, 2;
	xor.b32  	%r8464, %r8462, %r8463;
	shf.l.wrap.b32 	%r8465, %r8462, %r8462, 14;
	xor.b32  	%r8466, %r8465, %r8464;
	shf.l.wrap.b32 	%r8467, %r8464, %r8464, 10;
	xor.b32  	%r8468, %r8467, %r8466;
	shf.l.wrap.b32 	%r8469, %r8466, %r8466, 1;
	xor.b32  	%r8470, %r8454, %r8438;
	not.b32 	%r8471, %r8470;
	shf.l.wrap.b32 	%r8472, %r8438, %r8438, 2;
	xor.b32  	%r8473, %r8472, %r8471;
	shf.l.wrap.b32 	%r8474, %r8471, %r8471, 14;
	xor.b32  	%r8475, %r8474, %r8473;
	shf.l.wrap.b32 	%r8476, %r8473, %r8473, 10;
	xor.b32  	%r8477, %r8476, %r8475;
	shf.l.wrap.b32 	%r8478, %r8475, %r8475, 1;
	xor.b32  	%r8479, %r8453, %r8437;
	shf.l.wrap.b32 	%r8480, %r8437, %r8437, 2;
	xor.b32  	%r8481, %r8479, %r8480;
	shf.l.wrap.b32 	%r8482, %r8479, %r8479, 14;
	xor.b32  	%r8483, %r8482, %r8481;
	shf.l.wrap.b32 	%r8484, %r8481, %r8481, 10;
	xor.b32  	%r8485, %r8484, %r8483;
	shf.l.wrap.b32 	%r8486, %r8483, %r8483, 1;
	xor.b32  	%r8487, %r8460, %r2890;
	xor.b32  	%r8488, %r8487, %r8459;
	xor.b32  	%r8489, %r8461, %r2893;
	or.b32  	%r8490, %r8468, %r8488;
	xor.b32  	%r8491, %r8477, %r8485;
	xor.b32  	%r8492, %r8490, %r8485;
	and.b32  	%r8493, %r8485, %r8488;
	xor.b32  	%r8494, %r8468, %r8493;
	not.b32 	%r8495, %r8494;
	xor.b32  	%r8496, %r8491, %r8493;
	and.b32  	%r8497, %r8492, %r8491;
	xor.b32  	%r8498, %r8497, %r8495;
	or.b32  	%r8499, %r8496, %r8495;
	xor.b32  	%r8500, %r8499, %r8488;
	xor.b32  	%r8501, %r8496, %r8498;
	and.b32  	%r8502, %r8498, %r8499;
	xor.b32  	%r8503, %r8492, %r8499;
	not.b32 	%r8504, %r8503;
	or.b32  	%r8505, %r8478, %r8469;
	xor.b32  	%r8506, %r8486, %r8489;
	xor.b32  	%r8507, %r8505, %r8489;
	and.b32  	%r8508, %r8489, %r8469;
	xor.b32  	%r8509, %r8478, %r8508;
	not.b32 	%r8510, %r8509;
	xor.b32  	%r8511, %r8506, %r8508;
	and.b32  	%r8512, %r8507, %r8506;
	xor.b32  	%r8513, %r8512, %r8510;
	or.b32  	%r8514, %r8511, %r8510;
	xor.b32  	%r8515, %r8514, %r8469;
	xor.b32  	%r8516, %r8511, %r8513;
	and.b32  	%r8517, %r8513, %r8514;
	xor.b32  	%r8518, %r8507, %r8514;
	xor.b32  	%r8519, %r8516, %r8500;
	shf.l.wrap.b32 	%r8520, %r8500, %r8500, 2;
	xor.b32  	%r8521, %r8519, %r8520;
	shf.l.wrap.b32 	%r8522, %r8519, %r8519, 14;
	xor.b32  	%r8523, %r8522, %r8521;
	shf.l.wrap.b32 	%r8524, %r8521, %r8521, 10;
	shf.l.wrap.b32 	%r8525, %r8523, %r8523, 1;
	xor.b32  	%r8526, %r8515, %r8504;
	shf.l.wrap.b32 	%r8527, %r8504, %r8504, 2;
	xor.b32  	%r8528, %r8526, %r8527;
	shf.l.wrap.b32 	%r8529, %r8526, %r8526, 14;
	xor.b32  	%r8530, %r8529, %r8528;
	shf.l.wrap.b32 	%r8531, %r8528, %r8528, 10;
	xor.b32  	%r8532, %r8531, %r8530;
	xor.b32  	%r8533, %r8518, %r8502;
	not.b32 	%r8534, %r8533;
	shf.l.wrap.b32 	%r8535, %r8502, %r8502, 2;
	xor.b32  	%r8536, %r8535, %r8534;
	shf.l.wrap.b32 	%r8537, %r8534, %r8534, 14;
	xor.b32  	%r8538, %r8537, %r8536;
	shf.l.wrap.b32 	%r8539, %r8536, %r8536, 10;
	xor.b32  	%r8540, %r8539, %r8538;
	xor.b32  	%r8541, %r8517, %r8501;
	shf.l.wrap.b32 	%r8542, %r8501, %r8501, 2;
	xor.b32  	%r8543, %r8541, %r8542;
	shf.l.wrap.b32 	%r8544, %r8541, %r8541, 14;
	xor.b32  	%r8545, %r8544, %r8543;
	shf.l.wrap.b32 	%r8546, %r8543, %r8543, 10;
	xor.b32  	%r8547, %r8546, %r8545;
	xor.b32  	%r8548, %r8524, %r2953;
	xor.b32  	%r8549, %r8548, %r8523;
	xor.b32  	%r8550, %r8525, %r2956;
	shf.l.wrap.b32 	%r8551, %r8545, %r8545, 1;
	shf.l.wrap.b32 	%r8552, %r8538, %r8538, 1;
	shf.l.wrap.b32 	%r8553, %r8530, %r8530, 1;
	xor.b32  	%r8554, %r6484, %r7000;
	xor.b32  	%r8555, %r8554, %r7517;
	xor.b32  	%r8556, %r8555, %r8033;
	xor.b32  	%r8557, %r6467, %r6983;
	xor.b32  	%r8558, %r8557, %r7500;
	xor.b32  	%r8559, %r8558, %r8016;
	xor.b32  	%r8560, %r8559, %r8532;
	xor.b32  	%r8561, %r6475, %r6991;
	xor.b32  	%r8562, %r8561, %r7508;
	xor.b32  	%r8563, %r8562, %r8024;
	xor.b32  	%r8564, %r8563, %r8540;
	xor.b32  	%r8565, %r6482, %r6998;
	xor.b32  	%r8566, %r8565, %r7515;
	xor.b32  	%r8567, %r8566, %r8031;
	xor.b32  	%r8568, %r8567, %r8547;
	xor.b32  	%r8569, %r6485, %r7001;
	xor.b32  	%r8570, %r8569, %r7518;
	xor.b32  	%r8571, %r8570, %r8034;
	xor.b32  	%r8572, %r8571, %r8550;
	xor.b32  	%r8573, %r6488, %r7004;
	xor.b32  	%r8574, %r8573, %r7521;
	xor.b32  	%r8575, %r8574, %r8037;
	xor.b32  	%r8576, %r8575, %r8553;
	xor.b32  	%r8577, %r6487, %r7003;
	xor.b32  	%r8578, %r8577, %r7520;
	xor.b32  	%r8579, %r8578, %r8036;
	xor.b32  	%r8580, %r8579, %r8552;
	xor.b32  	%r8581, %r6486, %r7002;
	xor.b32  	%r8582, %r8581, %r7519;
	xor.b32  	%r8583, %r8582, %r8035;
	xor.b32  	%r8584, %r8583, %r8551;
	xor.b32  	%r8585, %r8568, %r8584;
	xor.b32  	%r8586, %r8564, %r8584;
	xor.b32  	%r8587, %r8549, %r8584;
	xor.b32  	%r8588, %r8587, %r8556;
	xor.b32  	%r8589, %r6484, %r8584;
	xor.b32  	%r8590, %r6467, %r8588;
	xor.b32  	%r8591, %r6475, %r8560;
	xor.b32  	%r8592, %r6482, %r8586;
	xor.b32  	%r8593, %r6485, %r8585;
	xor.b32  	%r8594, %r6488, %r8572;
	xor.b32  	%r8595, %r6487, %r8576;
	xor.b32  	%r8596, %r6486, %r8580;
	xor.b32  	%r8597, %r7000, %r8584;
	xor.b32  	%r8598, %r6983, %r8588;
	xor.b32  	%r8599, %r6991, %r8560;
	xor.b32  	%r8600, %r6998, %r8586;
	xor.b32  	%r8601, %r7001, %r8585;
	xor.b32  	%r8602, %r7004, %r8572;
	xor.b32  	%r8603, %r7003, %r8576;
	xor.b32  	%r8604, %r7002, %r8580;
	xor.b32  	%r8605, %r7517, %r8584;
	xor.b32  	%r8606, %r7500, %r8588;
	xor.b32  	%r8607, %r7508, %r8560;
	xor.b32  	%r8608, %r7515, %r8586;
	xor.b32  	%r8609, %r7518, %r8585;
	xor.b32  	%r8610, %r7521, %r8572;
	xor.b32  	%r8611, %r7520, %r8576;
	xor.b32  	%r8612, %r7519, %r8580;
	xor.b32  	%r8613, %r8033, %r8584;
	xor.b32  	%r8614, %r8016, %r8588;
	xor.b32  	%r8615, %r8024, %r8560;
	xor.b32  	%r8616, %r8031, %r8586;
	xor.b32  	%r8617, %r8034, %r8585;
	xor.b32  	%r8618, %r8037, %r8572;
	xor.b32  	%r8619, %r8036, %r8576;
	xor.b32  	%r8620, %r8035, %r8580;
	xor.b32  	%r8621, %r8532, %r8588;
	xor.b32  	%r8622, %r8540, %r8560;
	xor.b32  	%r8623, %r8547, %r8586;
	xor.b32  	%r8624, %r8550, %r8585;
	xor.b32  	%r8625, %r8553, %r8572;
	xor.b32  	%r8626, %r8552, %r8576;
	xor.b32  	%r8627, %r8551, %r8580;
	xor.b32  	%r8628, %r8592, %r8596;
	xor.b32  	%r8629, %r8591, %r8596;
	xor.b32  	%r8630, %r8589, %r8596;
	xor.b32  	%r8631, %r8600, %r8604;
	xor.b32  	%r8632, %r8599, %r8604;
	xor.b32  	%r8633, %r8597, %r8604;
	xor.b32  	%r8634, %r8608, %r8612;
	xor.b32  	%r8635, %r8607, %r8612;
	xor.b32  	%r8636, %r8605, %r8612;
	xor.b32  	%r8637, %r8616, %r8620;
	xor.b32  	%r8638, %r8615, %r8620;
	xor.b32  	%r8639, %r8613, %r8620;
	xor.b32  	%r8640, %r8623, %r8627;
	xor.b32  	%r8641, %r8622, %r8627;
	xor.b32  	%r8642, %r8587, %r8627;
	xor.b32  	%r8643, %r8596, %r8597;
	xor.b32  	%r8644, %r8630, %r8598;
	xor.b32  	%r8645, %r8590, %r8599;
	xor.b32  	%r8646, %r8629, %r8600;
	xor.b32  	%r8647, %r8628, %r8601;
	xor.b32  	%r8648, %r8593, %r8602;
	xor.b32  	%r8649, %r8594, %r8603;
	xor.b32  	%r8650, %r8595, %r8604;
	xor.b32  	%r8651, %r8604, %r8605;
	xor.b32  	%r8652, %r8633, %r8606;
	xor.b32  	%r8653, %r8598, %r8607;
	xor.b32  	%r8654, %r8632, %r8608;
	xor.b32  	%r8655, %r8631, %r8609;
	xor.b32  	%r8656, %r8601, %r8610;
	xor.b32  	%r8657, %r8602, %r8611;
	xor.b32  	%r8658, %r8603, %r8612;
	xor.b32  	%r8659, %r8612, %r8613;
	xor.b32  	%r8660, %r8636, %r8614;
	xor.b32  	%r8661, %r8606, %r8615;
	xor.b32  	%r8662, %r8635, %r8616;
	xor.b32  	%r8663, %r8634, %r8617;
	xor.b32  	%r8664, %r8609, %r8618;
	xor.b32  	%r8665, %r8610, %r8619;
	xor.b32  	%r8666, %r8611, %r8620;
	xor.b32  	%r8667, %r8620, %r8587;
	xor.b32  	%r8668, %r8639, %r8621;
	xor.b32  	%r8669, %r8614, %r8622;
	xor.b32  	%r8670, %r8638, %r8623;
	xor.b32  	%r8671, %r8637, %r8624;
	xor.b32  	%r8672, %r8617, %r8625;
	xor.b32  	%r8673, %r8618, %r8626;
	xor.b32  	%r8674, %r8619, %r8627;
	xor.b32  	%r8675, %r8627, %r8589;
	xor.b32  	%r8676, %r8642, %r8590;
	xor.b32  	%r8677, %r8621, %r8591;
	xor.b32  	%r8678, %r8641, %r8592;
	xor.b32  	%r8679, %r8640, %r8593;
	xor.b32  	%r8680, %r8624, %r8594;
	xor.b32  	%r8681, %r8625, %r8595;
	xor.b32  	%r8682, %r8626, %r8596;
	xor.b32  	%r8683, %r8646, %r8650;
	xor.b32  	%r8684, %r8645, %r8650;
	xor.b32  	%r8685, %r8643, %r8650;
	xor.b32  	%r8686, %r8654, %r8658;
	xor.b32  	%r8687, %r8653, %r8658;
	xor.b32  	%r8688, %r8651, %r8658;
	xor.b32  	%r8689, %r8662, %r8666;
	xor.b32  	%r8690, %r8661, %r8666;
	xor.b32  	%r8691, %r8659, %r8666;
	xor.b32  	%r8692, %r8670, %r8674;
	xor.b32  	%r8693, %r8669, %r8674;
	xor.b32  	%r8694, %r8667, %r8674;
	xor.b32  	%r8695, %r8678, %r8682;
	xor.b32  	%r8696, %r8677, %r8682;
	xor.b32  	%r8697, %r8675, %r8682;
	xor.b32  	%r8698, %r8650, %r8675;
	xor.b32  	%r8699, %r8685, %r8676;
	xor.b32  	%r8700, %r8644, %r8677;
	xor.b32  	%r8701, %r8684, %r8678;
	xor.b32  	%r8702, %r8683, %r8679;
	xor.b32  	%r8703, %r8647, %r8680;
	xor.b32  	%r8704, %r8648, %r8681;
	xor.b32  	%r8705, %r8649, %r8682;
	xor.b32  	%r8706, %r8658, %r8643;
	xor.b32  	%r8707, %r8688, %r8644;
	xor.b32  	%r8708, %r8652, %r8645;
	xor.b32  	%r8709, %r8687, %r8646;
	xor.b32  	%r8710, %r8686, %r8647;
	xor.b32  	%r8711, %r8655, %r8648;
	xor.b32  	%r8712, %r8656, %r8649;
	xor.b32  	%r8713, %r8657, %r8650;
	xor.b32  	%r8714, %r8666, %r8651;
	xor.b32  	%r8715, %r8691, %r8652;
	xor.b32  	%r8716, %r8660, %r8653;
	xor.b32  	%r8717, %r8690, %r8654;
	xor.b32  	%r8718, %r8689, %r8655;
	xor.b32  	%r8719, %r8663, %r8656;
	xor.b32  	%r8720, %r8664, %r8657;
	xor.b32  	%r8721, %r8665, %r8658;
	xor.b32  	%r8722, %r8674, %r8659;
	xor.b32  	%r8723, %r8694, %r8660;
	xor.b32  	%r8724, %r8668, %r8661;
	xor.b32  	%r8725, %r8693, %r8662;
	xor.b32  	%r8726, %r8692, %r8663;
	xor.b32  	%r8727, %r8671, %r8664;
	xor.b32  	%r8728, %r8672, %r8665;
	xor.b32  	%r8729, %r8673, %r8666;
	xor.b32  	%r8730, %r8682, %r8667;
	xor.b32  	%r8731, %r8697, %r8668;
	xor.b32  	%r8732, %r8676, %r8669;
	xor.b32  	%r8733, %r8696, %r8670;
	xor.b32  	%r8734, %r8695, %r8671;
	xor.b32  	%r8735, %r8679, %r8672;
	xor.b32  	%r8736, %r8680, %r8673;
	xor.b32  	%r8737, %r8681, %r8674;
	or.b32  	%r8738, %r8699, %r8698;
	xor.b32  	%r8739, %r8700, %r8701;
	xor.b32  	%r8740, %r8738, %r8701;
	and.b32  	%r8741, %r8701, %r8698;
	xor.b32  	%r8742, %r8699, %r8741;
	not.b32 	%r8743, %r8742;
	xor.b32  	%r8744, %r8739, %r8741;
	and.b32  	%r8745, %r8740, %r8739;
	xor.b32  	%r8746, %r8745, %r8743;
	or.b32  	%r8747, %r8744, %r8743;
	xor.b32  	%r8748, %r8747, %r8698;
	xor.b32  	%r8749, %r8744, %r8746;
	and.b32  	%r8750, %r8746, %r8747;
	xor.b32  	%r8751, %r8740, %r8747;
	not.b32 	%r8752, %r8751;
	or.b32  	%r8753, %r8704, %r8703;
	xor.b32  	%r8754, %r8705, %r8702;
	xor.b32  	%r8755, %r8753, %r8702;
	and.b32  	%r8756, %r8702, %r8703;
	xor.b32  	%r8757, %r8704, %r8756;
	not.b32 	%r8758, %r8757;
	xor.b32  	%r8759, %r8754, %r8756;
	and.b32  	%r8760, %r8755, %r8754;
	xor.b32  	%r8761, %r8760, %r8758;
	or.b32  	%r8762, %r8759, %r8758;
	xor.b32  	%r8763, %r8762, %r8703;
	xor.b32  	%r8764, %r8759, %r8761;
	and.b32  	%r8765, %r8761, %r8762;
	xor.b32  	%r8766, %r8755, %r8762;
	xor.b32  	%r8767, %r8764, %r8748;
	shf.l.wrap.b32 	%r8768, %r8748, %r8748, 2;
	xor.b32  	%r8769, %r8767, %r8768;
	shf.l.wrap.b32 	%r8770, %r8767, %r8767, 14;
	xor.b32  	%r8771, %r8770, %r8769;
	shf.l.wrap.b32 	%r8772, %r8769, %r8769, 10;
	shf.l.wrap.b32 	%r8773, %r8771, %r8771, 1;
	xor.b32  	%r8774, %r8763, %r8752;
	shf.l.wrap.b32 	%r8775, %r8752, %r8752, 2;
	xor.b32  	%r8776, %r8774, %r8775;
	shf.l.wrap.b32 	%r8777, %r8774, %r8774, 14;
	xor.b32  	%r8778, %r8777, %r8776;
	shf.l.wrap.b32 	%r8779, %r8776, %r8776, 10;
	xor.b32  	%r8780, %r8779, %r8778;
	shf.l.wrap.b32 	%r8781, %r8778, %r8778, 1;
	xor.b32  	%r8782, %r8766, %r8750;
	not.b32 	%r8783, %r8782;
	shf.l.wrap.b32 	%r8784, %r8750, %r8750, 2;
	xor.b32  	%r8785, %r8784, %r8783;
	shf.l.wrap.b32 	%r8786, %r8783, %r8783, 14;
	xor.b32  	%r8787, %r8786, %r8785;
	shf.l.wrap.b32 	%r8788, %r8785, %r8785, 10;
	xor.b32  	%r8789, %r8788, %r8787;
	shf.l.wrap.b32 	%r8790, %r8787, %r8787, 1;
	xor.b32  	%r8791, %r8765, %r8749;
	shf.l.wrap.b32 	%r8792, %r8749, %r8749, 2;
	xor.b32  	%r8793, %r8791, %r8792;
	shf.l.wrap.b32 	%r8794, %r8791, %r8791, 14;
	xor.b32  	%r8795, %r8794, %r8793;
	shf.l.wrap.b32 	%r8796, %r8793, %r8793, 10;
	xor.b32  	%r8797, %r8796, %r8795;
	shf.l.wrap.b32 	%r8798, %r8795, %r8795, 1;
	xor.b32  	%r8799, %r8772, %r366;
	xor.b32  	%r8800, %r8799, %r8771;
	xor.b32  	%r8801, %r8773, %r369;
	or.b32  	%r8802, %r8780, %r8800;
	xor.b32  	%r8803, %r8789, %r8797;
	xor.b32  	%r8804, %r8802, %r8797;
	and.b32  	%r8805, %r8797, %r8800;
	xor.b32  	%r8806, %r8780, %r8805;
	not.b32 	%r8807, %r8806;
	xor.b32  	%r8808, %r8803, %r8805;
	and.b32  	%r8809, %r8804, %r8803;
	xor.b32  	%r8810, %r8809, %r8807;
	or.b32  	%r8811, %r8808, %r8807;
	xor.b32  	%r8812, %r8811, %r8800;
	xor.b32  	%r8813, %r8808, %r8810;
	and.b32  	%r8814, %r8810, %r8811;
	xor.b32  	%r8815, %r8804, %r8811;
	not.b32 	%r8816, %r8815;
	or.b32  	%r8817, %r8790, %r8781;
	xor.b32  	%r8818, %r8798, %r8801;
	xor.b32  	%r8819, %r8817, %r8801;
	and.b32  	%r8820, %r8801, %r8781;
	xor.b32  	%r8821, %r8790, %r8820;
	not.b32 	%r8822, %r8821;
	xor.b32  	%r8823, %r8818, %r8820;
	and.b32  	%r8824, %r8819, %r8818;
	xor.b32  	%r8825, %r8824, %r8822;
	or.b32  	%r8826, %r8823, %r8822;
	xor.b32  	%r8827, %r8826, %r8781;
	xor.b32  	%r8828, %r8823, %r8825;
	and.b32  	%r8829, %r8825, %r8826;
	xor.b32  	%r8830, %r8819, %r8826;
	xor.b32  	%r8831, %r8828, %r8812;
	shf.l.wrap.b32 	%r8832, %r8812, %r8812, 2;
	xor.b32  	%r8833, %r8831, %r8832;
	shf.l.wrap.b32 	%r8834, %r8831, %r8831, 14;
	xor.b32  	%r8835, %r8834, %r8833;
	shf.l.wrap.b32 	%r8836, %r8833, %r8833, 10;
	shf.l.wrap.b32 	%r8837, %r8835, %r8835, 1;
	xor.b32  	%r8838, %r8827, %r8816;
	shf.l.wrap.b32 	%r8839, %r8816, %r8816, 2;
	xor.b32  	%r8840, %r8838, %r8839;
	shf.l.wrap.b32 	%r8841, %r8838, %r8838, 14;
	xor.b32  	%r8842, %r8841, %r8840;
	shf.l.wrap.b32 	%r8843, %r8840, %r8840, 10;
	xor.b32  	%r8844, %r8843, %r8842;
	shf.l.wrap.b32 	%r8845, %r8842, %r8842, 1;
	xor.b32  	%r8846, %r8830, %r8814;
	not.b32 	%r8847, %r8846;
	shf.l.wrap.b32 	%r8848, %r8814, %r8814, 2;
	xor.b32  	%r8849, %r8848, %r8847;
	shf.l.wrap.b32 	%r8850, %r8847, %r8847, 14;
	xor.b32  	%r8851, %r8850, %r8849;
	shf.l.wrap.b32 	%r8852, %r8849, %r8849, 10;
	xor.b32  	%r8853, %r8852, %r8851;
	shf.l.wrap.b32 	%r8854, %r8851, %r8851, 1;
	xor.b32  	%r8855, %r8829, %r8813;
	shf.l.wrap.b32 	%r8856, %r8813, %r8813, 2;
	xor.b32  	%r8857, %r8855, %r8856;
	shf.l.wrap.b32 	%r8858, %r8855, %r8855, 14;
	xor.b32  	%r8859, %r8858, %r8857;
	shf.l.wrap.b32 	%r8860, %r8857, %r8857, 10;
	xor.b32  	%r8861, %r8860, %r8859;
	shf.l.wrap.b32 	%r8862, %r8859, %r8859, 1;
	xor.b32  	%r8863, %r8836, %r432;
	xor.b32  	%r8864, %r8863, %r8835;
	xor.b32  	%r8865, %r8837, %r435;
	or.b32  	%r8866, %r8844, %r8864;
	xor.b32  	%r8867, %r8853, %r8861;
	xor.b32  	%r8868, %r8866, %r8861;
	and.b32  	%r8869, %r8861, %r8864;
	xor.b32  	%r8870, %r8844, %r8869;
	not.b32 	%r8871, %r8870;
	xor.b32  	%r8872, %r8867, %r8869;
	and.b32  	%r8873, %r8868, %r8867;
	xor.b32  	%r8874, %r8873, %r8871;
	or.b32  	%r8875, %r8872, %r8871;
	xor.b32  	%r8876, %r8875, %r8864;
	xor.b32  	%r8877, %r8872, %r8874;
	and.b32  	%r8878, %r8874, %r8875;
	xor.b32  	%r8879, %r8868, %r8875;
	not.b32 	%r8880, %r8879;
	or.b32  	%r8881, %r8854, %r8845;
	xor.b32  	%r8882, %r8862, %r8865;
	xor.b32  	%r8883, %r8881, %r8865;
	and.b32  	%r8884, %r8865, %r8845;
	xor.b32  	%r8885, %r8854, %r8884;
	not.b32 	%r8886, %r8885;
	xor.b32  	%r8887, %r8882, %r8884;
	and.b32  	%r8888, %r8883, %r8882;
	xor.b32  	%r8889, %r8888, %r8886;
	or.b32  	%r8890, %r8887, %r8886;
	xor.b32  	%r8891, %r8890, %r8845;
	xor.b32  	%r8892, %r8887, %r8889;
	and.b32  	%r8893, %r8889, %r8890;
	xor.b32  	%r8894, %r8883, %r8890;
	xor.b32  	%r8895, %r8892, %r8876;
	shf.l.wrap.b32 	%r8896, %r8876, %r8876, 2;
	xor.b32  	%r8897, %r8895, %r8896;
	shf.l.wrap.b32 	%r8898, %r8895, %r8895, 14;
	xor.b32  	%r8899, %r8898, %r8897;
	shf.l.wrap.b32 	%r8900, %r8897, %r8897, 10;
	shf.l.wrap.b32 	%r8901, %r8899, %r8899, 1;
	xor.b32  	%r8902, %r8891, %r8880;
	shf.l.wrap.b32 	%r8903, %r8880, %r8880, 2;
	xor.b32  	%r8904, %r8902, %r8903;
	shf.l.wrap.b32 	%r8905, %r8902, %r8902, 14;
	xor.b32  	%r8906, %r8905, %r8904;
	shf.l.wrap.b32 	%r8907, %r8904, %r8904, 10;
	xor.b32  	%r8908, %r8907, %r8906;
	shf.l.wrap.b32 	%r8909, %r8906, %r8906, 1;
	xor.b32  	%r8910, %r8894, %r8878;
	not.b32 	%r8911, %r8910;
	shf.l.wrap.b32 	%r8912, %r8878, %r8878, 2;
	xor.b32  	%r8913, %r8912, %r8911;
	shf.l.wrap.b32 	%r8914, %r8911, %r8911, 14;
	xor.b32  	%r8915, %r8914, %r8913;
	shf.l.wrap.b32 	%r8916, %r8913, %r8913, 10;
	xor.b32  	%r8917, %r8916, %r8915;
	shf.l.wrap.b32 	%r8918, %r8915, %r8915, 1;
	xor.b32  	%r8919, %r8893, %r8877;
	shf.l.wrap.b32 	%r8920, %r8877, %r8877, 2;
	xor.b32  	%r8921, %r8919, %r8920;
	shf.l.wrap.b32 	%r8922, %r8919, %r8919, 14;
	xor.b32  	%r8923, %r8922, %r8921;
	shf.l.wrap.b32 	%r8924, %r8921, %r8921, 10;
	xor.b32  	%r8925, %r8924, %r8923;
	shf.l.wrap.b32 	%r8926, %r8923, %r8923, 1;
	xor.b32  	%r8927, %r8900, %r498;
	xor.b32  	%r8928, %r8927, %r8899;
	xor.b32  	%r8929, %r8901, %r501;
	or.b32  	%r8930, %r8908, %r8928;
	xor.b32  	%r8931, %r8917, %r8925;
	xor.b32  	%r8932, %r8930, %r8925;
	and.b32  	%r8933, %r8925, %r8928;
	xor.b32  	%r8934, %r8908, %r8933;
	not.b32 	%r8935, %r8934;
	xor.b32  	%r8936, %r8931, %r8933;
	and.b32  	%r8937, %r8932, %r8931;
	xor.b32  	%r8938, %r8937, %r8935;
	or.b32  	%r8939, %r8936, %r8935;
	xor.b32  	%r8940, %r8939, %r8928;
	xor.b32  	%r8941, %r8936, %r8938;
	and.b32  	%r8942, %r8938, %r8939;
	xor.b32  	%r8943, %r8932, %r8939;
	not.b32 	%r8944, %r8943;
	or.b32  	%r8945, %r8918, %r8909;
	xor.b32  	%r8946, %r8926, %r8929;
	xor.b32  	%r8947, %r8945, %r8929;
	and.b32  	%r8948, %r8929, %r8909;
	xor.b32  	%r8949, %r8918, %r8948;
	not.b32 	%r8950, %r8949;
	xor.b32  	%r8951, %r8946, %r8948;
	and.b32  	%r8952, %r8947, %r8946;
	xor.b32  	%r8953, %r8952, %r8950;
	or.b32  	%r8954, %r8951, %r8950;
	xor.b32  	%r8955, %r8954, %r8909;
	xor.b32  	%r8956, %r8951, %r8953;
	and.b32  	%r8957, %r8953, %r8954;
	xor.b32  	%r8958, %r8947, %r8954;
	xor.b32  	%r8959, %r8956, %r8940;
	shf.l.wrap.b32 	%r8960, %r8940, %r8940, 2;
	xor.b32  	%r8961, %r8959, %r8960;
	shf.l.wrap.b32 	%r8962, %r8959, %r8959, 14;
	xor.b32  	%r8963, %r8962, %r8961;
	shf.l.wrap.b32 	%r8964, %r8961, %r8961, 10;
	shf.l.wrap.b32 	%r8965, %r8963, %r8963, 1;
	xor.b32  	%r8966, %r8955, %r8944;
	shf.l.wrap.b32 	%r8967, %r8944, %r8944, 2;
	xor.b32  	%r8968, %r8966, %r8967;
	shf.l.wrap.b32 	%r8969, %r8966, %r8966, 14;
	xor.b32  	%r8970, %r8969, %r8968;
	shf.l.wrap.b32 	%r8971, %r8968, %r8968, 10;
	xor.b32  	%r8972, %r8971, %r8970;
	shf.l.wrap.b32 	%r8973, %r8970, %r8970, 1;
	xor.b32  	%r8974, %r8958, %r8942;
	not.b32 	%r8975, %r8974;
	shf.l.wrap.b32 	%r8976, %r8942, %r8942, 2;
	xor.b32  	%r8977, %r8976, %r8975;
	shf.l.wrap.b32 	%r8978, %r8975, %r8975, 14;
	xor.b32  	%r8979, %r8978, %r8977;
	shf.l.wrap.b32 	%r8980, %r8977, %r8977, 10;
	xor.b32  	%r8981, %r8980, %r8979;
	shf.l.wrap.b32 	%r8982, %r8979, %r8979, 1;
	xor.b32  	%r8983, %r8957, %r8941;
	shf.l.wrap.b32 	%r8984, %r8941, %r8941, 2;
	xor.b32  	%r8985, %r8983, %r8984;
	shf.l.wrap.b32 	%r8986, %r8983, %r8983, 14;
	xor.b32  	%r8987, %r8986, %r8985;
	shf.l.wrap.b32 	%r8988, %r8985, %r8985, 10;
	xor.b32  	%r8989, %r8988, %r8987;
	shf.l.wrap.b32 	%r8990, %r8987, %r8987, 1;
	xor.b32  	%r8991, %r8964, %r564;
	xor.b32  	%r8992, %r8991, %r8963;
	xor.b32  	%r8993, %r8965, %r567;
	or.b32  	%r8994, %r8972, %r8992;
	xor.b32  	%r8995, %r8981, %r8989;
	xor.b32  	%r8996, %r8994, %r8989;
	and.b32  	%r8997, %r8989, %r8992;
	xor.b32  	%r8998, %r8972, %r8997;
	not.b32 	%r8999, %r8998;
	xor.b32  	%r9000, %r8995, %r8997;
	and.b32  	%r9001, %r8996, %r8995;
	xor.b32  	%r9002, %r9001, %r8999;
	or.b32  	%r9003, %r9000, %r8999;
	xor.b32  	%r9004, %r9003, %r8992;
	xor.b32  	%r9005, %r9000, %r9002;
	and.b32  	%r9006, %r9002, %r9003;
	xor.b32  	%r9007, %r8996, %r9003;
	not.b32 	%r9008, %r9007;
	or.b32  	%r9009, %r8982, %r8973;
	xor.b32  	%r9010, %r8990, %r8993;
	xor.b32  	%r9011, %r9009, %r8993;
	and.b32  	%r9012, %r8993, %r8973;
	xor.b32  	%r9013, %r8982, %r9012;
	not.b32 	%r9014, %r9013;
	xor.b32  	%r9015, %r9010, %r9012;
	and.b32  	%r9016, %r9011, %r9010;
	xor.b32  	%r9017, %r9016, %r9014;
	or.b32  	%r9018, %r9015, %r9014;
	xor.b32  	%r9019, %r9018, %r8973;
	xor.b32  	%r9020, %r9015, %r9017;
	and.b32  	%r9021, %r9017, %r9018;
	xor.b32  	%r9022, %r9011, %r9018;
	xor.b32  	%r9023, %r9020, %r9004;
	shf.l.wrap.b32 	%r9024, %r9004, %r9004, 2;
	xor.b32  	%r9025, %r9023, %r9024;
	shf.l.wrap.b32 	%r9026, %r9023, %r9023, 14;
	xor.b32  	%r9027, %r9026, %r9025;
	shf.l.wrap.b32 	%r9028, %r9025, %r9025, 10;
	shf.l.wrap.b32 	%r9029, %r9027, %r9027, 1;
	xor.b32  	%r9030, %r9019, %r9008;
	shf.l.wrap.b32 	%r9031, %r9008, %r9008, 2;
	xor.b32  	%r9032, %r9030, %r9031;
	shf.l.wrap.b32 	%r9033, %r9030, %r9030, 14;
	xor.b32  	%r9034, %r9033, %r9032;
	shf.l.wrap.b32 	%r9035, %r9032, %r9032, 10;
	xor.b32  	%r9036, %r9035, %r9034;
	shf.l.wrap.b32 	%r9037, %r9034, %r9034, 1;
	xor.b32  	%r9038, %r9022, %r9006;
	not.b32 	%r9039, %r9038;
	shf.l.wrap.b32 	%r9040, %r9006, %r9006, 2;
	xor.b32  	%r9041, %r9040, %r9039;
	shf.l.wrap.b32 	%r9042, %r9039, %r9039, 14;
	xor.b32  	%r9043, %r9042, %r9041;
	shf.l.wrap.b32 	%r9044, %r9041, %r9041, 10;
	xor.b32  	%r9045, %r9044, %r9043;
	shf.l.wrap.b32 	%r9046, %r9043, %r9043, 1;
	xor.b32  	%r9047, %r9021, %r9005;
	shf.l.wrap.b32 	%r9048, %r9005, %r9005, 2;
	xor.b32  	%r9049, %r9047, %r9048;
	shf.l.wrap.b32 	%r9050, %r9047, %r9047, 14;
	xor.b32  	%r9051, %r9050, %r9049;
	shf.l.wrap.b32 	%r9052, %r9049, %r9049, 10;
	xor.b32  	%r9053, %r9052, %r9051;
	shf.l.wrap.b32 	%r9054, %r9051, %r9051, 1;
	xor.b32  	%r9055, %r9028, %r630;
	xor.b32  	%r9056, %r9055, %r9027;
	xor.b32  	%r9057, %r9029, %r633;
	or.b32  	%r9058, %r9036, %r9056;
	xor.b32  	%r9059, %r9045, %r9053;
	xor.b32  	%r9060, %r9058, %r9053;
	and.b32  	%r9061, %r9053, %r9056;
	xor.b32  	%r9062, %r9036, %r9061;
	not.b32 	%r9063, %r9062;
	xor.b32  	%r9064, %r9059, %r9061;
	and.b32  	%r9065, %r9060, %r9059;
	xor.b32  	%r9066, %r9065, %r9063;
	or.b32  	%r9067, %r9064, %r9063;
	xor.b32  	%r9068, %r9067, %r9056;
	xor.b32  	%r9069, %r9064, %r9066;
	and.b32  	%r9070, %r9066, %r9067;
	xor.b32  	%r9071, %r9060, %r9067;
	not.b32 	%r9072, %r9071;
	or.b32  	%r9073, %r9046, %r9037;
	xor.b32  	%r9074, %r9054, %r9057;
	xor.b32  	%r9075, %r9073, %r9057;
	and.b32  	%r9076, %r9057, %r9037;
	xor.b32  	%r9077, %r9046, %r9076;
	not.b32 	%r9078, %r9077;
	xor.b32  	%r9079, %r9074, %r9076;
	and.b32  	%r9080, %r9075, %r9074;
	xor.b32  	%r9081, %r9080, %r9078;
	or.b32  	%r9082, %r9079, %r9078;
	xor.b32  	%r9083, %r9082, %r9037;
	xor.b32  	%r9084, %r9079, %r9081;
	and.b32  	%r9085, %r9081, %r9082;
	xor.b32  	%r9086, %r9075, %r9082;
	xor.b32  	%r9087, %r9084, %r9068;
	shf.l.wrap.b32 	%r9088, %r9068, %r9068, 2;
	xor.b32  	%r9089, %r9087, %r9088;
	shf.l.wrap.b32 	%r9090, %r9087, %r9087, 14;
	xor.b32  	%r9091, %r9090, %r9089;
	shf.l.wrap.b32 	%r9092, %r9089, %r9089, 10;
	shf.l.wrap.b32 	%r9093, %r9091, %r9091, 1;
	xor.b32  	%r9094, %r9083, %r9072;
	shf.l.wrap.b32 	%r9095, %r9072, %r9072, 2;
	xor.b32  	%r9096, %r9094, %r9095;
	shf.l.wrap.b32 	%r9097, %r9094, %r9094, 14;
	xor.b32  	%r9098, %r9097, %r9096;
	shf.l.wrap.b32 	%r9099, %r9096, %r9096, 10;
	xor.b32  	%r9100, %r9099, %r9098;
	shf.l.wrap.b32 	%r9101, %r9098, %r9098, 1;
	xor.b32  	%r9102, %r9086, %r9070;
	not.b32 	%r9103, %r9102;
	shf.l.wrap.b32 	%r9104, %r9070, %r9070, 2;
	xor.b32  	%r9105, %r9104, %r9103;
	shf.l.wrap.b32 	%r9106, %r9103, %r9103, 14;
	xor.b32  	%r9107, %r9106, %r9105;
	shf.l.wrap.b32 	%r9108, %r9105, %r9105, 10;
	xor.b32  	%r9109, %r9108, %r9107;
	shf.l.wrap.b32 	%r9110, %r9107, %r9107, 1;
	xor.b32  	%r9111, %r9085, %r9069;
	shf.l.wrap.b32 	%r9112, %r9069, %r9069, 2;
	xor.b32  	%r9113, %r9111, %r9112;
	shf.l.wrap.b32 	%r9114, %r9111, %r9111, 14;
	xor.b32  	%r9115, %r9114, %r9113;
	shf.l.wrap.b32 	%r9116, %r9113, %r9113, 10;
	xor.b32  	%r9117, %r9116, %r9115;
	shf.l.wrap.b32 	%r9118, %r9115, %r9115, 1;
	xor.b32  	%r9119, %r9092, %r696;
	xor.b32  	%r9120, %r9119, %r9091;
	xor.b32  	%r9121, %r9093, %r699;
	or.b32  	%r9122, %r9100, %r9120;
	xor.b32  	%r9123, %r9109, %r9117;
	xor.b32  	%r9124, %r9122, %r9117;
	and.b32  	%r9125, %r9117, %r9120;
	xor.b32  	%r9126, %r9100, %r9125;
	not.b32 	%r9127, %r9126;
	xor.b32  	%r9128, %r9123, %r9125;
	and.b32  	%r9129, %r9124, %r9123;
	xor.b32  	%r9130, %r9129, %r9127;
	or.b32  	%r9131, %r9128, %r9127;
	xor.b32  	%r9132, %r9131, %r9120;
	xor.b32  	%r9133, %r9128, %r9130;
	and.b32  	%r9134, %r9130, %r9131;
	xor.b32  	%r9135, %r9124, %r9131;
	not.b32 	%r9136, %r9135;
	or.b32  	%r9137, %r9110, %r9101;
	xor.b32  	%r9138, %r9118, %r9121;
	xor.b32  	%r9139, %r9137, %r9121;
	and.b32  	%r9140, %r9121, %r9101;
	xor.b32  	%r9141, %r9110, %r9140;
	not.b32 	%r9142, %r9141;
	xor.b32  	%r9143, %r9138, %r9140;
	and.b32  	%r9144, %r9139, %r9138;
	xor.b32  	%r9145, %r9144, %r9142;
	or.b32  	%r9146, %r9143, %r9142;
	xor.b32  	%r9147, %r9146, %r9101;
	xor.b32  	%r9148, %r9143, %r9145;
	and.b32  	%r9149, %r9145, %r9146;
	xor.b32  	%r9150, %r9139, %r9146;
	xor.b32  	%r9151, %r9148, %r9132;
	shf.l.wrap.b32 	%r9152, %r9132, %r9132, 2;
	xor.b32  	%r9153, %r9151, %r9152;
	shf.l.wrap.b32 	%r9154, %r9151, %r9151, 14;
	xor.b32  	%r9155, %r9154, %r9153;
	shf.l.wrap.b32 	%r9156, %r9153, %r9153, 10;
	shf.l.wrap.b32 	%r9157, %r9155, %r9155, 1;
	xor.b32  	%r9158, %r9147, %r9136;
	shf.l.wrap.b32 	%r9159, %r9136, %r9136, 2;
	xor.b32  	%r9160, %r9158, %r9159;
	shf.l.wrap.b32 	%r9161, %r9158, %r9158, 14;
	xor.b32  	%r9162, %r9161, %r9160;
	shf.l.wrap.b32 	%r9163, %r9160, %r9160, 10;
	xor.b32  	%r9164, %r9163, %r9162;
	shf.l.wrap.b32 	%r9165, %r9162, %r9162, 1;
	xor.b32  	%r9166, %r9150, %r9134;
	not.b32 	%r9167, %r9166;
	shf.l.wrap.b32 	%r9168, %r9134, %r9134, 2;
	xor.b32  	%r9169, %r9168, %r9167;
	shf.l.wrap.b32 	%r9170, %r9167, %r9167, 14;
	xor.b32  	%r9171, %r9170, %r9169;
	shf.l.wrap.b32 	%r9172, %r9169, %r9169, 10;
	xor.b32  	%r9173, %r9172, %r9171;
	shf.l.wrap.b32 	%r9174, %r9171, %r9171, 1;
	xor.b32  	%r9175, %r9149, %r9133;
	shf.l.wrap.b32 	%r9176, %r9133, %r9133, 2;
	xor.b32  	%r9177, %r9175, %r9176;
	shf.l.wrap.b32 	%r9178, %r9175, %r9175, 14;
	xor.b32  	%r9179, %r9178, %r9177;
	shf.l.wrap.b32 	%r9180, %r9177, %r9177, 10;
	xor.b32  	%r9181, %r9180, %r9179;
	shf.l.wrap.b32 	%r9182, %r9179, %r9179, 1;
	xor.b32  	%r9183, %r9156, %r762;
	xor.b32  	%r9184, %r9183, %r9155;
	xor.b32  	%r9185, %r9157, %r765;
	or.b32  	%r9186, %r9164, %r9184;
	xor.b32  	%r9187, %r9173, %r9181;
	xor.b32  	%r9188, %r9186, %r9181;
	and.b32  	%r9189, %r9181, %r9184;
	xor.b32  	%r9190, %r9164, %r9189;
	not.b32 	%r9191, %r9190;
	xor.b32  	%r9192, %r9187, %r9189;
	and.b32  	%r9193, %r9188, %r9187;
	xor.b32  	%r9194, %r9193, %r9191;
	or.b32  	%r9195, %r9192, %r9191;
	xor.b32  	%r9196, %r9195, %r9184;
	xor.b32  	%r9197, %r9192, %r9194;
	and.b32  	%r9198, %r9194, %r9195;
	xor.b32  	%r9199, %r9188, %r9195;
	not.b32 	%r9200, %r9199;
	or.b32  	%r9201, %r9174, %r9165;
	xor.b32  	%r9202, %r9182, %r9185;
	xor.b32  	%r9203, %r9201, %r9185;
	and.b32  	%r9204, %r9185, %r9165;
	xor.b32  	%r9205, %r9174, %r9204;
	not.b32 	%r9206, %r9205;
	xor.b32  	%r9207, %r9202, %r9204;
	and.b32  	%r9208, %r9203, %r9202;
	xor.b32  	%r9209, %r9208, %r9206;
	or.b32  	%r9210, %r9207, %r9206;
	xor.b32  	%r9211, %r9210, %r9165;
	xor.b32  	%r9212, %r9207, %r9209;
	and.b32  	%r9213, %r9209, %r9210;
	xor.b32  	%r9214, %r9203, %r9210;
	xor.b32  	%r9215, %r9212, %r9196;
	shf.l.wrap.b32 	%r9216, %r9196, %r9196, 2;
	xor.b32  	%r9217, %r9215, %r9216;
	shf.l.wrap.b32 	%r9218, %r9215, %r9215, 14;
	xor.b32  	%r9219, %r9218, %r9217;
	shf.l.wrap.b32 	%r9220, %r9217, %r9217, 10;
	shf.l.wrap.b32 	%r9221, %r9219, %r9219, 1;
	xor.b32  	%r9222, %r9211, %r9200;
	shf.l.wrap.b32 	%r9223, %r9200, %r9200, 2;
	xor.b32  	%r9224, %r9222, %r9223;
	shf.l.wrap.b32 	%r9225, %r9222, %r9222, 14;
	xor.b32  	%r9226, %r9225, %r9224;
	shf.l.wrap.b32 	%r9227, %r9224, %r9224, 10;
	xor.b32  	%r9228, %r9227, %r9226;
	xor.b32  	%r9229, %r9214, %r9198;
	not.b32 	%r9230, %r9229;
	shf.l.wrap.b32 	%r9231, %r9198, %r9198, 2;
	xor.b32  	%r9232, %r9231, %r9230;
	shf.l.wrap.b32 	%r9233, %r9230, %r9230, 14;
	xor.b32  	%r9234, %r9233, %r9232;
	shf.l.wrap.b32 	%r9235, %r9232, %r9232, 10;
	xor.b32  	%r9236, %r9235, %r9234;
	xor.b32  	%r9237, %r9213, %r9197;
	shf.l.wrap.b32 	%r9238, %r9197, %r9197, 2;
	xor.b32  	%r9239, %r9237, %r9238;
	shf.l.wrap.b32 	%r9240, %r9237, %r9237, 14;
	xor.b32  	%r9241, %r9240, %r9239;
	shf.l.wrap.b32 	%r9242, %r9239, %r9239, 10;
	xor.b32  	%r9243, %r9242, %r9241;
	xor.b32  	%r9244, %r9220, %r825;
	xor.b32  	%r9245, %r9244, %r9219;
	xor.b32  	%r9246, %r9221, %r828;
	shf.l.wrap.b32 	%r9247, %r9241, %r9241, 1;
	shf.l.wrap.b32 	%r9248, %r9234, %r9234, 1;
	shf.l.wrap.b32 	%r9249, %r9226, %r9226, 1;
	shf.l.wrap.b32 	%r9250, %r8710, %r8710, 1;
	shf.l.wrap.b32 	%r9251, %r8711, %r8711, 1;
	shf.l.wrap.b32 	%r9252, %r8712, %r8712, 1;
	shf.l.wrap.b32 	%r9253, %r8713, %r8713, 1;
	or.b32  	%r9254, %r8707, %r8706;
	xor.b32  	%r9255, %r8708, %r8709;
	xor.b32  	%r9256, %r9254, %r8709;
	and.b32  	%r9257, %r8709, %r8706;
	xor.b32  	%r9258, %r8707, %r9257;
	not.b32 	%r9259, %r9258;
	xor.b32  	%r9260, %r9255, %r9257;
	and.b32  	%r9261, %r9256, %r9255;
	xor.b32  	%r9262, %r9261, %r9259;
	or.b32  	%r9263, %r9260, %r9259;
	xor.b32  	%r9264, %r9263, %r8706;
	xor.b32  	%r9265, %r9260, %r9262;
	and.b32  	%r9266, %r9262, %r9263;
	xor.b32  	%r9267, %r9256, %r9263;
	not.b32 	%r9268, %r9267;
	or.b32  	%r9269, %r9252, %r9251;
	xor.b32  	%r9270, %r9253, %r9250;
	xor.b32  	%r9271, %r9269, %r9250;
	and.b32  	%r9272, %r9250, %r9251;
	xor.b32  	%r9273, %r9252, %r9272;
	not.b32 	%r9274, %r9273;
	xor.b32  	%r9275, %r9270, %r9272;
	and.b32  	%r9276, %r9271, %r9270;
	xor.b32  	%r9277, %r9276, %r9274;
	or.b32  	%r9278, %r9275, %r9274;
	xor.b32  	%r9279, %r9278, %r9251;
	xor.b32  	%r9280, %r9275, %r9277;
	and.b32  	%r9281, %r9277, %r9278;
	xor.b32  	%r9282, %r9271, %r9278;
	xor.b32  	%r9283, %r9280, %r9264;
	shf.l.wrap.b32 	%r9284, %r9264, %r9264, 2;
	xor.b32  	%r9285, %r9283, %r9284;
	shf.l.wrap.b32 	%r9286, %r9283, %r9283, 14;
	xor.b32  	%r9287, %r9286, %r9285;
	shf.l.wrap.b32 	%r9288, %r9285, %r9285, 10;
	shf.l.wrap.b32 	%r9289, %r9287, %r9287, 1;
	xor.b32  	%r9290, %r9279, %r9268;
	shf.l.wrap.b32 	%r9291, %r9268, %r9268, 2;
	xor.b32  	%r9292, %r9290, %r9291;
	shf.l.wrap.b32 	%r9293, %r9290, %r9290, 14;
	xor.b32  	%r9294, %r9293, %r9292;
	shf.l.wrap.b32 	%r9295, %r9292, %r9292, 10;
	xor.b32  	%r9296, %r9295, %r9294;
	shf.l.wrap.b32 	%r9297, %r9294, %r9294, 1;
	xor.b32  	%r9298, %r9282, %r9266;
	not.b32 	%r9299, %r9298;
	shf.l.wrap.b32 	%r9300, %r9266, %r9266, 2;
	xor.b32  	%r9301, %r9300, %r9299;
	shf.l.wrap.b32 	%r9302, %r9299, %r9299, 14;
	xor.b32  	%r9303, %r9302, %r9301;
	shf.l.wrap.b32 	%r9304, %r9301, %r9301, 10;
	xor.b32  	%r9305, %r9304, %r9303;
	shf.l.wrap.b32 	%r9306, %r9303, %r9303, 1;
	xor.b32  	%r9307, %r9281, %r9265;
	shf.l.wrap.b32 	%r9308, %r9265, %r9265, 2;
	xor.b32  	%r9309, %r9307, %r9308;
	shf.l.wrap.b32 	%r9310, %r9307, %r9307, 14;
	xor.b32  	%r9311, %r9310, %r9309;
	shf.l.wrap.b32 	%r9312, %r9309, %r9309, 10;
	xor.b32  	%r9313, %r9312, %r9311;
	shf.l.wrap.b32 	%r9314, %r9311, %r9311, 1;
	xor.b32  	%r9315, %r9288, %r898;
	xor.b32  	%r9316, %r9315, %r9287;
	xor.b32  	%r9317, %r9289, %r901;
	or.b32  	%r9318, %r9296, %r9316;
	xor.b32  	%r9319, %r9305, %r9313;
	xor.b32  	%r9320, %r9318, %r9313;
	and.b32  	%r9321, %r9313, %r9316;
	xor.b32  	%r9322, %r9296, %r9321;
	not.b32 	%r9323, %r9322;
	xor.b32  	%r9324, %r9319, %r9321;
	and.b32  	%r9325, %r9320, %r9319;
	xor.b32  	%r9326, %r9325, %r9323;
	or.b32  	%r9327, %r9324, %r9323;
	xor.b32  	%r9328, %r9327, %r9316;
	xor.b32  	%r9329, %r9324, %r9326;
	and.b32  	%r9330, %r9326, %r9327;
	xor.b32  	%r9331, %r9320, %r9327;
	not.b32 	%r9332, %r9331;
	or.b32  	%r9333, %r9306, %r9297;
	xor.b32  	%r9334, %r9314, %r9317;
	xor.b32  	%r9335, %r9333, %r9317;
	and.b32  	%r9336, %r9317, %r9297;
	xor.b32  	%r9337, %r9306, %r9336;
	not.b32 	%r9338, %r9337;
	xor.b32  	%r9339, %r9334, %r9336;
	and.b32  	%r9340, %r9335, %r9334;
	xor.b32  	%r9341, %r9340, %r9338;
	or.b32  	%r9342, %r9339, %r9338;
	xor.b32  	%r9343, %r9342, %r9297;
	xor.b32  	%r9344, %r9339, %r9341;
	and.b32  	%r9345, %r9341, %r9342;
	xor.b32  	%r9346, %r9335, %r9342;
	xor.b32  	%r9347, %r9344, %r9328;
	shf.l.wrap.b32 	%r9348, %r9328, %r9328, 2;
	xor.b32  	%r9349, %r9347, %r9348;
	shf.l.wrap.b32 	%r9350, %r9347, %r9347, 14;
	xor.b32  	%r9351, %r9350, %r9349;
	shf.l.wrap.b32 	%r9352, %r9349, %r9349, 10;
	shf.l.wrap.b32 	%r9353, %r9351, %r9351, 1;
	xor.b32  	%r9354, %r9343, %r9332;
	shf.l.wrap.b32 	%r9355, %r9332, %r9332, 2;
	xor.b32  	%r9356, %r9354, %r9355;
	shf.l.wrap.b32 	%r9357, %r9354, %r9354, 14;
	xor.b32  	%r9358, %r9357, %r9356;
	shf.l.wrap.b32 	%r9359, %r9356, %r9356, 10;
	xor.b32  	%r9360, %r9359, %r9358;
	shf.l.wrap.b32 	%r9361, %r9358, %r9358, 1;
	xor.b32  	%r9362, %r9346, %r9330;
	not.b32 	%r9363, %r9362;
	shf.l.wrap.b32 	%r9364, %r9330, %r9330, 2;
	xor.b32  	%r9365, %r9364, %r9363;
	shf.l.wrap.b32 	%r9366, %r9363, %r9363, 14;
	xor.b32  	%r9367, %r9366, %r9365;
	shf.l.wrap.b32 	%r9368, %r9365, %r9365, 10;
	xor.b32  	%r9369, %r9368, %r9367;
	shf.l.wrap.b32 	%r9370, %r9367, %r9367, 1;
	xor.b32  	%r9371, %r9345, %r9329;
	shf.l.wrap.b32 	%r9372, %r9329, %r9329, 2;
	xor.b32  	%r9373, %r9371, %r9372;
	shf.l.wrap.b32 	%r9374, %r9371, %r9371, 14;
	xor.b32  	%r9375, %r9374, %r9373;
	shf.l.wrap.b32 	%r9376, %r9373, %r9373, 10;
	xor.b32  	%r9377, %r9376, %r9375;
	shf.l.wrap.b32 	%r9378, %r9375, %r9375, 1;
	xor.b32  	%r9379, %r9352, %r964;
	xor.b32  	%r9380, %r9379, %r9351;
	xor.b32  	%r9381, %r9353, %r967;
	or.b32  	%r9382, %r9360, %r9380;
	xor.b32  	%r9383, %r9369, %r9377;
	xor.b32  	%r9384, %r9382, %r9377;
	and.b32  	%r9385, %r9377, %r9380;
	xor.b32  	%r9386, %r9360, %r9385;
	not.b32 	%r9387, %r9386;
	xor.b32  	%r9388, %r9383, %r9385;
	and.b32  	%r9389, %r9384, %r9383;
	xor.b32  	%r9390, %r9389, %r9387;
	or.b32  	%r9391, %r9388, %r9387;
	xor.b32  	%r9392, %r9391, %r9380;
	xor.b32  	%r9393, %r9388, %r9390;
	and.b32  	%r9394, %r9390, %r9391;
	xor.b32  	%r9395, %r9384, %r9391;
	not.b32 	%r9396, %r9395;
	or.b32  	%r9397, %r9370, %r9361;
	xor.b32  	%r9398, %r9378, %r9381;
	xor.b32  	%r9399, %r9397, %r9381;
	and.b32  	%r9400, %r9381, %r9361;
	xor.b32  	%r9401, %r9370, %r9400;
	not.b32 	%r9402, %r9401;
	xor.b32  	%r9403, %r9398, %r9400;
	and.b32  	%r9404, %r9399, %r9398;
	xor.b32  	%r9405, %r9404, %r9402;
	or.b32  	%r9406, %r9403, %r9402;
	xor.b32  	%r9407, %r9406, %r9361;
	xor.b32  	%r9408, %r9403, %r9405;
	and.b32  	%r9409, %r9405, %r9406;
	xor.b32  	%r9410, %r9399, %r9406;
	xor.b32  	%r9411, %r9408, %r9392;
	shf.l.wrap.b32 	%r9412, %r9392, %r9392, 2;
	xor.b32  	%r9413, %r9411, %r9412;
	shf.l.wrap.b32 	%r9414, %r9411, %r9411, 14;
	xor.b32  	%r9415, %r9414, %r9413;
	shf.l.wrap.b32 	%r9416, %r9413, %r9413, 10;
	shf.l.wrap.b32 	%r9417, %r9415, %r9415, 1;
	xor.b32  	%r9418, %r9407, %r9396;
	shf.l.wrap.b32 	%r9419, %r9396, %r9396, 2;
	xor.b32  	%r9420, %r9418, %r9419;
	shf.l.wrap.b32 	%r9421, %r9418, %r9418, 14;
	xor.b32  	%r9422, %r9421, %r9420;
	shf.l.wrap.b32 	%r9423, %r9420, %r9420, 10;
	xor.b32  	%r9424, %r9423, %r9422;
	shf.l.wrap.b32 	%r9425, %r9422, %r9422, 1;
	xor.b32  	%r9426, %r9410, %r9394;
	not.b32 	%r9427, %r9426;
	shf.l.wrap.b32 	%r9428, %r9394, %r9394, 2;
	xor.b32  	%r9429, %r9428, %r9427;
	shf.l.wrap.b32 	%r9430, %r9427, %r9427, 14;
	xor.b32  	%r9431, %r9430, %r9429;
	shf.l.wrap.b32 	%r9432, %r9429, %r9429, 10;
	xor.b32  	%r9433, %r9432, %r9431;
	shf.l.wrap.b32 	%r9434, %r9431, %r9431, 1;
	xor.b32  	%r9435, %r9409, %r9393;
	shf.l.wrap.b32 	%r9436, %r9393, %r9393, 2;
	xor.b32  	%r9437, %r9435, %r9436;
	shf.l.wrap.b32 	%r9438, %r9435, %r9435, 14;
	xor.b32  	%r9439, %r9438, %r9437;
	shf.l.wrap.b32 	%r9440, %r9437, %r9437, 10;
	xor.b32  	%r9441, %r9440, %r9439;
	shf.l.wrap.b32 	%r9442, %r9439, %r9439, 1;
	xor.b32  	%r9443, %r9416, %r1030;
	xor.b32  	%r9444, %r9443, %r9415;
	xor.b32  	%r9445, %r9417, %r1033;
	or.b32  	%r9446, %r9424, %r9444;
	xor.b32  	%r9447, %r9433, %r9441;
	xor.b32  	%r9448, %r9446, %r9441;
	and.b32  	%r9449, %r9441, %r9444;
	xor.b32  	%r9450, %r9424, %r9449;
	not.b32 	%r9451, %r9450;
	xor.b32  	%r9452, %r9447, %r9449;
	and.b32  	%r9453, %r9448, %r9447;
	xor.b32  	%r9454, %r9453, %r9451;
	or.b32  	%r9455, %r9452, %r9451;
	xor.b32  	%r9456, %r9455, %r9444;
	xor.b32  	%r9457, %r9452, %r9454;
	and.b32  	%r9458, %r9454, %r9455;
	xor.b32  	%r9459, %r9448, %r9455;
	not.b32 	%r9460, %r9459;
	or.b32  	%r9461, %r9434, %r9425;
	xor.b32  	%r9462, %r9442, %r9445;
	xor.b32  	%r9463, %r9461, %r9445;
	and.b32  	%r9464, %r9445, %r9425;
	xor.b32  	%r9465, %r9434, %r9464;
	not.b32 	%r9466, %r9465;
	xor.b32  	%r9467, %r9462, %r9464;
	and.b32  	%r9468, %r9463, %r9462;
	xor.b32  	%r9469, %r9468, %r9466;
	or.b32  	%r9470, %r9467, %r9466;
	xor.b32  	%r9471, %r9470, %r9425;
	xor.b32  	%r9472, %r9467, %r9469;
	and.b32  	%r9473, %r9469, %r9470;
	xor.b32  	%r9474, %r9463, %r9470;
	xor.b32  	%r9475, %r9472, %r9456;
	shf.l.wrap.b32 	%r9476, %r9456, %r9456, 2;
	xor.b32  	%r9477, %r9475, %r9476;
	shf.l.wrap.b32 	%r9478, %r9475, %r9475, 14;
	xor.b32  	%r9479, %r9478, %r9477;
	shf.l.wrap.b32 	%r9480, %r9477, %r9477, 10;
	shf.l.wrap.b32 	%r9481, %r9479, %r9479, 1;
	xor.b32  	%r9482, %r9471, %r9460;
	shf.l.wrap.b32 	%r9483, %r9460, %r9460, 2;
	xor.b32  	%r9484, %r9482, %r9483;
	shf.l.wrap.b32 	%r9485, %r9482, %r9482, 14;
	xor.b32  	%r9486, %r9485, %r9484;
	shf.l.wrap.b32 	%r9487, %r9484, %r9484, 10;
	xor.b32  	%r9488, %r9487, %r9486;
	shf.l.wrap.b32 	%r9489, %r9486, %r9486, 1;
	xor.b32  	%r9490, %r9474, %r9458;
	not.b32 	%r9491, %r9490;
	shf.l.wrap.b32 	%r9492, %r9458, %r9458, 2;
	xor.b32  	%r9493, %r9492, %r9491;
	shf.l.wrap.b32 	%r9494, %r9491, %r9491, 14;
	xor.b32  	%r9495, %r9494, %r9493;
	shf.l.wrap.b32 	%r9496, %r9493, %r9493, 10;
	xor.b32  	%r9497, %r9496, %r9495;
	shf.l.wrap.b32 	%r9498, %r9495, %r9495, 1;
	xor.b32  	%r9499, %r9473, %r9457;
	shf.l.wrap.b32 	%r9500, %r9457, %r9457, 2;
	xor.b32  	%r9501, %r9499, %r9500;
	shf.l.wrap.b32 	%r9502, %r9499, %r9499, 14;
	xor.b32  	%r9503, %r9502, %r9501;
	shf.l.wrap.b32 	%r9504, %r9501, %r9501, 10;
	xor.b32  	%r9505, %r9504, %r9503;
	shf.l.wrap.b32 	%r9506, %r9503, %r9503, 1;
	xor.b32  	%r9507, %r9480, %r1096;
	xor.b32  	%r9508, %r9507, %r9479;
	xor.b32  	%r9509, %r9481, %r1099;
	or.b32  	%r9510, %r9488, %r9508;
	xor.b32  	%r9511, %r9497, %r9505;
	xor.b32  	%r9512, %r9510, %r9505;
	and.b32  	%r9513, %r9505, %r9508;
	xor.b32  	%r9514, %r9488, %r9513;
	not.b32 	%r9515, %r9514;
	xor.b32  	%r9516, %r9511, %r9513;
	and.b32  	%r9517, %r9512, %r9511;
	xor.b32  	%r9518, %r9517, %r9515;
	or.b32  	%r9519, %r9516, %r9515;
	xor.b32  	%r9520, %r9519, %r9508;
	xor.b32  	%r9521, %r9516, %r9518;
	and.b32  	%r9522, %r9518, %r9519;
	xor.b32  	%r9523, %r9512, %r9519;
	not.b32 	%r9524, %r9523;
	or.b32  	%r9525, %r9498, %r9489;
	xor.b32  	%r9526, %r9506, %r9509;
	xor.b32  	%r9527, %r9525, %r9509;
	and.b32  	%r9528, %r9509, %r9489;
	xor.b32  	%r9529, %r9498, %r9528;
	not.b32 	%r9530, %r9529;
	xor.b32  	%r9531, %r9526, %r9528;
	and.b32  	%r9532, %r9527, %r9526;
	xor.b32  	%r9533, %r9532, %r9530;
	or.b32  	%r9534, %r9531, %r9530;
	xor.b32  	%r9535, %r9534, %r9489;
	xor.b32  	%r9536, %r9531, %r9533;
	and.b32  	%r9537, %r9533, %r9534;
	xor.b32  	%r9538, %r9527, %r9534;
	xor.b32  	%r9539, %r9536, %r9520;
	shf.l.wrap.b32 	%r9540, %r9520, %r9520, 2;
	xor.b32  	%r9541, %r9539, %r9540;
	shf.l.wrap.b32 	%r9542, %r9539, %r9539, 14;
	xor.b32  	%r9543, %r9542, %r9541;
	shf.l.wrap.b32 	%r9544, %r9541, %r9541, 10;
	shf.l.wrap.b32 	%r9545, %r9543, %r9543, 1;
	xor.b32  	%r9546, %r9535, %r9524;
	shf.l.wrap.b32 	%r9547, %r9524, %r9524, 2;
	xor.b32  	%r9548, %r9546, %r9547;
	shf.l.wrap.b32 	%r9549, %r9546, %r9546, 14;
	xor.b32  	%r9550, %r9549, %r9548;
	shf.l.wrap.b32 	%r9551, %r9548, %r9548, 10;
	xor.b32  	%r9552, %r9551, %r9550;
	shf.l.wrap.b32 	%r9553, %r9550, %r9550, 1;
	xor.b32  	%r9554, %r9538, %r9522;
	not.b32 	%r9555, %r9554;
	shf.l.wrap.b32 	%r9556, %r9522, %r9522, 2;
	xor.b32  	%r9557, %r9556, %r9555;
	shf.l.wrap.b32 	%r9558, %r9555, %r9555, 14;
	xor.b32  	%r9559, %r9558, %r9557;
	shf.l.wrap.b32 	%r9560, %r9557, %r9557, 10;
	xor.b32  	%r9561, %r9560, %r9559;
	shf.l.wrap.b32 	%r9562, %r9559, %r9559, 1;
	xor.b32  	%r9563, %r9537, %r9521;
	shf.l.wrap.b32 	%r9564, %r9521, %r9521, 2;
	xor.b32  	%r9565, %r9563, %r9564;
	shf.l.wrap.b32 	%r9566, %r9563, %r9563, 14;
	xor.b32  	%r9567, %r9566, %r9565;
	shf.l.wrap.b32 	%r9568, %r9565, %r9565, 10;
	xor.b32  	%r9569, %r9568, %r9567;
	shf.l.wrap.b32 	%r9570, %r9567, %r9567, 1;
	xor.b32  	%r9571, %r9544, %r1162;
	xor.b32  	%r9572, %r9571, %r9543;
	xor.b32  	%r9573, %r9545, %r1165;
	or.b32  	%r9574, %r9552, %r9572;
	xor.b32  	%r9575, %r9561, %r9569;
	xor.b32  	%r9576, %r9574, %r9569;
	and.b32  	%r9577, %r9569, %r9572;
	xor.b32  	%r9578, %r9552, %r9577;
	not.b32 	%r9579, %r9578;
	xor.b32  	%r9580, %r9575, %r9577;
	and.b32  	%r9581, %r9576, %r9575;
	xor.b32  	%r9582, %r9581, %r9579;
	or.b32  	%r9583, %r9580, %r9579;
	xor.b32  	%r9584, %r9583, %r9572;
	xor.b32  	%r9585, %r9580, %r9582;
	and.b32  	%r9586, %r9582, %r9583;
	xor.b32  	%r9587, %r9576, %r9583;
	not.b32 	%r9588, %r9587;
	or.b32  	%r9589, %r9562, %r9553;
	xor.b32  	%r9590, %r9570, %r9573;
	xor.b32  	%r9591, %r9589, %r9573;
	and.b32  	%r9592, %r9573, %r9553;
	xor.b32  	%r9593, %r9562, %r9592;
	not.b32 	%r9594, %r9593;
	xor.b32  	%r9595, %r9590, %r9592;
	and.b32  	%r9596, %r9591, %r9590;
	xor.b32  	%r9597, %r9596, %r9594;
	or.b32  	%r9598, %r9595, %r9594;
	xor.b32  	%r9599, %r9598, %r9553;
	xor.b32  	%r9600, %r9595, %r9597;
	and.b32  	%r9601, %r9597, %r9598;
	xor.b32  	%r9602, %r9591, %r9598;
	xor.b32  	%r9603, %r9600, %r9584;
	shf.l.wrap.b32 	%r9604, %r9584, %r9584, 2;
	xor.b32  	%r9605, %r9603, %r9604;
	shf.l.wrap.b32 	%r9606, %r9603, %r9603, 14;
	xor.b32  	%r9607, %r9606, %r9605;
	shf.l.wrap.b32 	%r9608, %r9605, %r9605, 10;
	shf.l.wrap.b32 	%r9609, %r9607, %r9607, 1;
	xor.b32  	%r9610, %r9599, %r9588;
	shf.l.wrap.b32 	%r9611, %r9588, %r9588, 2;
	xor.b32  	%r9612, %r9610, %r9611;
	shf.l.wrap.b32 	%r9613, %r9610, %r9610, 14;
	xor.b32  	%r9614, %r9613, %r9612;
	shf.l.wrap.b32 	%r9615, %r9612, %r9612, 10;
	xor.b32  	%r9616, %r9615, %r9614;
	shf.l.wrap.b32 	%r9617, %r9614, %r9614, 1;
	xor.b32  	%r9618, %r9602, %r9586;
	not.b32 	%r9619, %r9618;
	shf.l.wrap.b32 	%r9620, %r9586, %r9586, 2;
	xor.b32  	%r9621, %r9620, %r9619;
	shf.l.wrap.b32 	%r9622, %r9619, %r9619, 14;
	xor.b32  	%r9623, %r9622, %r9621;
	shf.l.wrap.b32 	%r9624, %r9621, %r9621, 10;
	xor.b32  	%r9625, %r9624, %r9623;
	shf.l.wrap.b32 	%r9626, %r9623, %r9623, 1;
	xor.b32  	%r9627, %r9601, %r9585;
	shf.l.wrap.b32 	%r9628, %r9585, %r9585, 2;
	xor.b32  	%r9629, %r9627, %r9628;
	shf.l.wrap.b32 	%r9630, %r9627, %r9627, 14;
	xor.b32  	%r9631, %r9630, %r9629;
	shf.l.wrap.b32 	%r9632, %r9629, %r9629, 10;
	xor.b32  	%r9633, %r9632, %r9631;
	shf.l.wrap.b32 	%r9634, %r9631, %r9631, 1;
	xor.b32  	%r9635, %r9608, %r1228;
	xor.b32  	%r9636, %r9635, %r9607;
	xor.b32  	%r9637, %r9609, %r1231;
	or.b32  	%r9638, %r9616, %r9636;
	xor.b32  	%r9639, %r9625, %r9633;
	xor.b32  	%r9640, %r9638, %r9633;
	and.b32  	%r9641, %r9633, %r9636;
	xor.b32  	%r9642, %r9616, %r9641;
	not.b32 	%r9643, %r9642;
	xor.b32  	%r9644, %r9639, %r9641;
	and.b32  	%r9645, %r9640, %r9639;
	xor.b32  	%r9646, %r9645, %r9643;
	or.b32  	%r9647, %r9644, %r9643;
	xor.b32  	%r9648, %r9647, %r9636;
	xor.b32  	%r9649, %r9644, %r9646;
	and.b32  	%r9650, %r9646, %r9647;
	xor.b32  	%r9651, %r9640, %r9647;
	not.b32 	%r9652, %r9651;
	or.b32  	%r9653, %r9626, %r9617;
	xor.b32  	%r9654, %r9634, %r9637;
	xor.b32  	%r9655, %r9653, %r9637;
	and.b32  	%r9656, %r9637, %r9617;
	xor.b32  	%r9657, %r9626, %r9656;
	not.b32 	%r9658, %r9657;
	xor.b32  	%r9659, %r9654, %r9656;
	and.b32  	%r9660, %r9655, %r9654;
	xor.b32  	%r9661, %r9660, %r9658;
	or.b32  	%r9662, %r9659, %r9658;
	xor.b32  	%r9663, %r9662, %r9617;
	xor.b32  	%r9664, %r9659, %r9661;
	and.b32  	%r9665, %r9661, %r9662;
	xor.b32  	%r9666, %r9655, %r9662;
	xor.b32  	%r9667, %r9664, %r9648;
	shf.l.wrap.b32 	%r9668, %r9648, %r9648, 2;
	xor.b32  	%r9669, %r9667, %r9668;
	shf.l.wrap.b32 	%r9670, %r9667, %r9667, 14;
	xor.b32  	%r9671, %r9670, %r9669;
	shf.l.wrap.b32 	%r9672, %r9669, %r9669, 10;
	shf.l.wrap.b32 	%r9673, %r9671, %r9671, 1;
	xor.b32  	%r9674, %r9663, %r9652;
	shf.l.wrap.b32 	%r9675, %r9652, %r9652, 2;
	xor.b32  	%r9676, %r9674, %r9675;
	shf.l.wrap.b32 	%r9677, %r9674, %r9674, 14;
	xor.b32  	%r9678, %r9677, %r9676;
	shf.l.wrap.b32 	%r9679, %r9676, %r9676, 10;
	xor.b32  	%r9680, %r9679, %r9678;
	shf.l.wrap.b32 	%r9681, %r9678, %r9678, 1;
	xor.b32  	%r9682, %r9666, %r9650;
	not.b32 	%r9683, %r9682;
	shf.l.wrap.b32 	%r9684, %r9650, %r9650, 2;
	xor.b32  	%r9685, %r9684, %r9683;
	shf.l.wrap.b32 	%r9686, %r9683, %r9683, 14;
	xor.b32  	%r9687, %r9686, %r9685;
	shf.l.wrap.b32 	%r9688, %r9685, %r9685, 10;
	xor.b32  	%r9689, %r9688, %r9687;
	shf.l.wrap.b32 	%r9690, %r9687, %r9687, 1;
	xor.b32  	%r9691, %r9665, %r9649;
	shf.l.wrap.b32 	%r9692, %r9649, %r9649, 2;
	xor.b32  	%r9693, %r9691, %r9692;
	shf.l.wrap.b32 	%r9694, %r9691, %r9691, 14;
	xor.b32  	%r9695, %r9694, %r9693;
	shf.l.wrap.b32 	%r9696, %r9693, %r9693, 10;
	xor.b32  	%r9697, %r9696, %r9695;
	shf.l.wrap.b32 	%r9698, %r9695, %r9695, 1;
	xor.b32  	%r9699, %r9672, %r1294;
	xor.b32  	%r9700, %r9699, %r9671;
	xor.b32  	%r9701, %r9673, %r1297;
	or.b32  	%r9702, %r9680, %r9700;
	xor.b32  	%r9703, %r9689, %r9697;
	xor.b32  	%r9704, %r9702, %r9697;
	and.b32  	%r9705, %r9697, %r9700;
	xor.b32  	%r9706, %r9680, %r9705;
	not.b32 	%r9707, %r9706;
	xor.b32  	%r9708, %r9703, %r9705;
	and.b32  	%r9709, %r9704, %r9703;
	xor.b32  	%r9710, %r9709, %r9707;
	or.b32  	%r9711, %r9708, %r9707;
	xor.b32  	%r9712, %r9711, %r9700;
	xor.b32  	%r9713, %r9708, %r9710;
	and.b32  	%r9714, %r9710, %r9711;
	xor.b32  	%r9715, %r9704, %r9711;
	not.b32 	%r9716, %r9715;
	or.b32  	%r9717, %r9690, %r9681;
	xor.b32  	%r9718, %r9698, %r9701;
	xor.b32  	%r9719, %r9717, %r9701;
	and.b32  	%r9720, %r9701, %r9681;
	xor.b32  	%r9721, %r9690, %r9720;
	not.b32 	%r9722, %r9721;
	xor.b32  	%r9723, %r9718, %r9720;
	and.b32  	%r9724, %r9719, %r9718;
	xor.b32  	%r9725, %r9724, %r9722;
	or.b32  	%r9726, %r9723, %r9722;
	xor.b32  	%r9727, %r9726, %r9681;
	xor.b32  	%r9728, %r9723, %r9725;
	and.b32  	%r9729, %r9725, %r9726;
	xor.b32  	%r9730, %r9719, %r9726;
	xor.b32  	%r9731, %r9728, %r9712;
	shf.l.wrap.b32 	%r9732, %r9712, %r9712, 2;
	xor.b32  	%r9733, %r9731, %r9732;
	shf.l.wrap.b32 	%r9734, %r9731, %r9731, 14;
	xor.b32  	%r9735, %r9734, %r9733;
	shf.l.wrap.b32 	%r9736, %r9733, %r9733, 10;
	shf.l.wrap.b32 	%r9737, %r9735, %r9735, 1;
	xor.b32  	%r9738, %r9727, %r9716;
	shf.l.wrap.b32 	%r9739, %r9716, %r9716, 2;
	xor.b32  	%r9740, %r9738, %r9739;
	shf.l.wrap.b32 	%r9741, %r9738, %r9738, 14;
	xor.b32  	%r9742, %r9741, %r9740;
	shf.l.wrap.b32 	%r9743, %r9740, %r9740, 10;
	xor.b32  	%r9744, %r9743, %r9742;
	xor.b32  	%r9745, %r9730, %r9714;
	not.b32 	%r9746, %r9745;
	shf.l.wrap.b32 	%r9747, %r9714, %r9714, 2;
	xor.b32  	%r9748, %r9747, %r9746;
	shf.l.wrap.b32 	%r9749, %r9746, %r9746, 14;
	xor.b32  	%r9750, %r9749, %r9748;
	shf.l.wrap.b32 	%r9751, %r9748, %r9748, 10;
	xor.b32  	%r9752, %r9751, %r9750;
	xor.b32  	%r9753, %r9729, %r9713;
	shf.l.wrap.b32 	%r9754, %r9713, %r9713, 2;
	xor.b32  	%r9755, %r9753, %r9754;
	shf.l.wrap.b32 	%r9756, %r9753, %r9753, 14;
	xor.b32  	%r9757, %r9756, %r9755;
	shf.l.wrap.b32 	%r9758, %r9755, %r9755, 10;
	xor.b32  	%r9759, %r9758, %r9757;
	xor.b32  	%r9760, %r9736, %r1357;
	xor.b32  	%r9761, %r9760, %r9735;
	xor.b32  	%r9762, %r9737, %r1360;
	shf.l.wrap.b32 	%r9763, %r9757, %r9757, 1;
	shf.l.wrap.b32 	%r9764, %r9750, %r9750, 1;
	shf.l.wrap.b32 	%r9765, %r9742, %r9742, 1;
	shf.l.wrap.b32 	%r9766, %r8718, %r8718, 2;
	shf.l.wrap.b32 	%r9767, %r8719, %r8719, 2;
	shf.l.wrap.b32 	%r9768, %r8720, %r8720, 2;
	shf.l.wrap.b32 	%r9769, %r8721, %r8721, 2;
	or.b32  	%r9770, %r8715, %r8714;
	xor.b32  	%r9771, %r8716, %r8717;
	xor.b32  	%r9772, %r9770, %r8717;
	and.b32  	%r9773, %r8717, %r8714;
	xor.b32  	%r9774, %r8715, %r9773;
	not.b32 	%r9775, %r9774;
	xor.b32  	%r9776, %r9771, %r9773;
	and.b32  	%r9777, %r9772, %r9771;
	xor.b32  	%r9778, %r9777, %r9775;
	or.b32  	%r9779, %r9776, %r9775;
	xor.b32  	%r9780, %r9779, %r8714;
	xor.b32  	%r9781, %r9776, %r9778;
	and.b32  	%r9782, %r9778, %r9779;
	xor.b32  	%r9783, %r9772, %r9779;
	not.b32 	%r9784, %r9783;
	or.b32  	%r9785, %r9768, %r9767;
	xor.b32  	%r9786, %r9769, %r9766;
	xor.b32  	%r9787, %r9785, %r9766;
	and.b32  	%r9788, %r9766, %r9767;
	xor.b32  	%r9789, %r9768, %r9788;
	not.b32 	%r9790, %r9789;
	xor.b32  	%r9791, %r9786, %r9788;
	and.b32  	%r9792, %r9787, %r9786;
	xor.b32  	%r9793, %r9792, %r9790;
	or.b32  	%r9794, %r9791, %r9790;
	xor.b32  	%r9795, %r9794, %r9767;
	xor.b32  	%r9796, %r9791, %r9793;
	and.b32  	%r9797, %r9793, %r9794;
	xor.b32  	%r9798, %r9787, %r9794;
	xor.b32  	%r9799, %r9796, %r9780;
	shf.l.wrap.b32 	%r9800, %r9780, %r9780, 2;
	xor.b32  	%r9801, %r9799, %r9800;
	shf.l.wrap.b32 	%r9802, %r9799, %r9799, 14;
	xor.b32  	%r9803, %r9802, %r9801;
	shf.l.wrap.b32 	%r9804, %r9801, %r9801, 10;
	shf.l.wrap.b32 	%r9805, %r9803, %r9803, 1;
	xor.b32  	%r9806, %r9795, %r9784;
	shf.l.wrap.b32 	%r9807, %r9784, %r9784, 2;
	xor.b32  	%r9808, %r9806, %r9807;
	shf.l.wrap.b32 	%r9809, %r9806, %r9806, 14;
	xor.b32  	%r9810, %r9809, %r9808;
	shf.l.wrap.b32 	%r9811, %r9808, %r9808, 10;
	xor.b32  	%r9812, %r9811, %r9810;
	shf.l.wrap.b32 	%r9813, %r9810, %r9810, 1;
	xor.b32  	%r9814, %r9798, %r9782;
	not.b32 	%r9815, %r9814;
	shf.l.wrap.b32 	%r9816, %r9782, %r9782, 2;
	xor.b32  	%r9817, %r9816, %r9815;
	shf.l.wrap.b32 	%r9818, %r9815, %r9815, 14;
	xor.b32  	%r9819, %r9818, %r9817;
	shf.l.wrap.b32 	%r9820, %r9817, %r9817, 10;
	xor.b32  	%r9821, %r9820, %r9819;
	shf.l.wrap.b32 	%r9822, %r9819, %r9819, 1;
	xor.b32  	%r9823, %r9797, %r9781;
	shf.l.wrap.b32 	%r9824, %r9781, %r9781, 2;
	xor.b32  	%r9825, %r9823, %r9824;
	shf.l.wrap.b32 	%r9826, %r9823, %r9823, 14;
	xor.b32  	%r9827, %r9826, %r9825;
	shf.l.wrap.b32 	%r9828, %r9825, %r9825, 10;
	xor.b32  	%r9829, %r9828, %r9827;
	shf.l.wrap.b32 	%r9830, %r9827, %r9827, 1;
	xor.b32  	%r9831, %r9804, %r1430;
	xor.b32  	%r9832, %r9831, %r9803;
	xor.b32  	%r9833, %r9805, %r1433;
	or.b32  	%r9834, %r9812, %r9832;
	xor.b32  	%r9835, %r9821, %r9829;
	xor.b32  	%r9836, %r9834, %r9829;
	and.b32  	%r9837, %r9829, %r9832;
	xor.b32  	%r9838, %r9812, %r9837;
	not.b32 	%r9839, %r9838;
	xor.b32  	%r9840, %r9835, %r9837;
	and.b32  	%r9841, %r9836, %r9835;
	xor.b32  	%r9842, %r9841, %r9839;
	or.b32  	%r9843, %r9840, %r9839;
	xor.b32  	%r9844, %r9843, %r9832;
	xor.b32  	%r9845, %r9840, %r9842;
	and.b32  	%r9846, %r9842, %r9843;
	xor.b32  	%r9847, %r9836, %r9843;
	not.b32 	%r9848, %r9847;
	or.b32  	%r9849, %r9822, %r9813;
	xor.b32  	%r9850, %r9830, %r9833;
	xor.b32  	%r9851, %r9849, %r9833;
	and.b32  	%r9852, %r9833, %r9813;
	xor.b32  	%r9853, %r9822, %r9852;
	not.b32 	%r9854, %r9853;
	xor.b32  	%r9855, %r9850, %r9852;
	and.b32  	%r9856, %r9851, %r9850;
	xor.b32  	%r9857, %r9856, %r9854;
	or.b32  	%r9858, %r9855, %r9854;
	xor.b32  	%r9859, %r9858, %r9813;
	xor.b32  	%r9860, %r9855, %r9857;
	and.b32  	%r9861, %r9857, %r9858;
	xor.b32  	%r9862, %r9851, %r9858;
	xor.b32  	%r9863, %r9860, %r9844;
	shf.l.wrap.b32 	%r9864, %r9844, %r9844, 2;
	xor.b32  	%r9865, %r9863, %r9864;
	shf.l.wrap.b32 	%r9866, %r9863, %r9863, 14;
	xor.b32  	%r9867, %r9866, %r9865;
	shf.l.wrap.b32 	%r9868, %r9865, %r9865, 10;
	shf.l.wrap.b32 	%r9869, %r9867, %r9867, 1;
	xor.b32  	%r9870, %r9859, %r9848;
	shf.l.wrap.b32 	%r9871, %r9848, %r9848, 2;
	xor.b32  	%r9872, %r9870, %r9871;
	shf.l.wrap.b32 	%r9873, %r9870, %r9870, 14;
	xor.b32  	%r9874, %r9873, %r9872;
	shf.l.wrap.b32 	%r9875, %r9872, %r9872, 10;
	xor.b32  	%r9876, %r9875, %r9874;
	shf.l.wrap.b32 	%r9877, %r9874, %r9874, 1;
	xor.b32  	%r9878, %r9862, %r9846;
	not.b32 	%r9879, %r9878;
	shf.l.wrap.b32 	%r9880, %r9846, %r9846, 2;
	xor.b32  	%r9881, %r9880, %r9879;
	shf.l.wrap.b32 	%r9882, %r9879, %r9879, 14;
	xor.b32  	%r9883, %r9882, %r9881;
	shf.l.wrap.b32 	%r9884, %r9881, %r9881, 10;
	xor.b32  	%r9885, %r9884, %r9883;
	shf.l.wrap.b32 	%r9886, %r9883, %r9883, 1;
	xor.b32  	%r9887, %r9861, %r9845;
	shf.l.wrap.b32 	%r9888, %r9845, %r9845, 2;
	xor.b32  	%r9889, %r9887, %r9888;
	shf.l.wrap.b32 	%r9890, %r9887, %r9887, 14;
	xor.b32  	%r9891, %r9890, %r9889;
	shf.l.wrap.b32 	%r9892, %r9889, %r9889, 10;
	xor.b32  	%r9893, %r9892, %r9891;
	shf.l.wrap.b32 	%r9894, %r9891, %r9891, 1;
	xor.b32  	%r9895, %r9868, %r1496;
	xor.b32  	%r9896, %r9895, %r9867;
	xor.b32  	%r9897, %r9869, %r1499;
	or.b32  	%r9898, %r9876, %r9896;
	xor.b32  	%r9899, %r9885, %r9893;
	xor.b32  	%r9900, %r9898, %r9893;
	and.b32  	%r9901, %r9893, %r9896;
	xor.b32  	%r9902, %r9876, %r9901;
	not.b32 	%r9903, %r9902;
	xor.b32  	%r9904, %r9899, %r9901;
	and.b32  	%r9905, %r9900, %r9899;
	xor.b32  	%r9906, %r9905, %r9903;
	or.b32  	%r9907, %r9904, %r9903;
	xor.b32  	%r9908, %r9907, %r9896;
	xor.b32  	%r9909, %r9904, %r9906;
	and.b32  	%r9910, %r9906, %r9907;
	xor.b32  	%r9911, %r9900, %r9907;
	not.b32 	%r9912, %r9911;
	or.b32  	%r9913, %r9886, %r9877;
	xor.b32  	%r9914, %r9894, %r9897;
	xor.b32  	%r9915, %r9913, %r9897;
	and.b32  	%r9916, %r9897, %r9877;
	xor.b32  	%r9917, %r9886, %r9916;
	not.b32 	%r9918, %r9917;
	xor.b32  	%r9919, %r9914, %r9916;
	and.b32  	%r9920, %r9915, %r9914;
	xor.b32  	%r9921, %r9920, %r9918;
	or.b32  	%r9922, %r9919, %r9918;
	xor.b32  	%r9923, %r9922, %r9877;
	xor.b32  	%r9924, %r9919, %r9921;
	and.b32  	%r9925, %r9921, %r9922;
	xor.b32  	%r9926, %r9915, %r9922;
	xor.b32  	%r9927, %r9924, %r9908;
	shf.l.wrap.b32 	%r9928, %r9908, %r9908, 2;
	xor.b32  	%r9929, %r9927, %r9928;
	shf.l.wrap.b32 	%r9930, %r9927, %r9927, 14;
	xor.b32  	%r9931, %r9930, %r9929;
	shf.l.wrap.b32 	%r9932, %r9929, %r9929, 10;
	shf.l.wrap.b32 	%r9933, %r9931, %r9931, 1;
	xor.b32  	%r9934, %r9923, %r9912;
	shf.l.wrap.b32 	%r9935, %r9912, %r9912, 2;
	xor.b32  	%r9936, %r9934, %r9935;
	shf.l.wrap.b32 	%r9937, %r9934, %r9934, 14;
	xor.b32  	%r9938, %r9937, %r9936;
	shf.l.wrap.b32 	%r9939, %r9936, %r9936, 10;
	xor.b32  	%r9940, %r9939, %r9938;
	shf.l.wrap.b32 	%r9941, %r9938, %r9938, 1;
	xor.b32  	%r9942, %r9926, %r9910;
	not.b32 	%r9943, %r9942;
	shf.l.wrap.b32 	%r9944, %r9910, %r9910, 2;
	xor.b32  	%r9945, %r9944, %r9943;
	shf.l.wrap.b32 	%r9946, %r9943, %r9943, 14;
	xor.b32  	%r9947, %r9946, %r9945;
	shf.l.wrap.b32 	%r9948, %r9945, %r9945, 10;
	xor.b32  	%r9949, %r9948, %r9947;
	shf.l.wrap.b32 	%r9950, %r9947, %r9947, 1;
	xor.b32  	%r9951, %r9925, %r9909;
	shf.l.wrap.b32 	%r9952, %r9909, %r9909, 2;
	xor.b32  	%r9953, %r9951, %r9952;
	shf.l.wrap.b32 	%r9954, %r9951, %r9951, 14;
	xor.b32  	%r9955, %r9954, %r9953;
	shf.l.wrap.b32 	%r9956, %r9953, %r9953, 10;
	xor.b32  	%r9957, %r9956, %r9955;
	shf.l.wrap.b32 	%r9958, %r9955, %r9955, 1;
	xor.b32  	%r9959, %r9932, %r1562;
	xor.b32  	%r9960, %r9959, %r9931;
	xor.b32  	%r9961, %r9933, %r1565;
	or.b32  	%r9962, %r9940, %r9960;
	xor.b32  	%r9963, %r9949, %r9957;
	xor.b32  	%r9964, %r9962, %r9957;
	and.b32  	%r9965, %r9957, %r9960;
	xor.b32  	%r9966, %r9940, %r9965;
	not.b32 	%r9967, %r9966;
	xor.b32  	%r9968, %r9963, %r9965;
	and.b32  	%r9969, %r9964, %r9963;
	xor.b32  	%r9970, %r9969, %r9967;
	or.b32  	%r9971, %r9968, %r9967;
	xor.b32  	%r9972, %r9971, %r9960;
	xor.b32  	%r9973, %r9968, %r9970;
	and.b32  	%r9974, %r9970, %r9971;
	xor.b32  	%r9975, %r9964, %r9971;
	not.b32 	%r9976, %r9975;
	or.b32  	%r9977, %r9950, %r9941;
	xor.b32  	%r9978, %r9958, %r9961;
	xor.b32  	%r9979, %r9977, %r9961;
	and.b32  	%r9980, %r9961, %r9941;
	xor.b32  	%r9981, %r9950, %r9980;
	not.b32 	%r9982, %r9981;
	xor.b32  	%r9983, %r9978, %r9980;
	and.b32  	%r9984, %r9979, %r9978;
	xor.b32  	%r9985, %r9984, %r9982;
	or.b32  	%r9986, %r9983, %r9982;
	xor.b32  	%r9987, %r9986, %r9941;
	xor.b32  	%r9988, %r9983, %r9985;
	and.b32  	%r9989, %r9985, %r9986;
	xor.b32  	%r9990, %r9979, %r9986;
	xor.b32  	%r9991, %r9988, %r9972;
	shf.l.wrap.b32 	%r9992, %r9972, %r9972, 2;
	xor.b32  	%r9993, %r9991, %r9992;
	shf.l.wrap.b32 	%r9994, %r9991, %r9991, 14;
	xor.b32  	%r9995, %r9994, %r9993;
	shf.l.wrap.b32 	%r9996, %r9993, %r9993, 10;
	shf.l.wrap.b32 	%r9997, %r9995, %r9995, 1;
	xor.b32  	%r9998, %r9987, %r9976;
	shf.l.wrap.b32 	%r9999, %r9976, %r9976, 2;
	xor.b32  	%r10000, %r9998, %r9999;
	shf.l.wrap.b32 	%r10001, %r9998, %r9998, 14;
	xor.b32  	%r10002, %r10001, %r10000;
	shf.l.wrap.b32 	%r10003, %r10000, %r10000, 10;
	xor.b32  	%r10004, %r10003, %r10002;
	shf.l.wrap.b32 	%r10005, %r10002, %r10002, 1;
	xor.b32  	%r10006, %r9990, %r9974;
	not.b32 	%r10007, %r10006;
	shf.l.wrap.b32 	%r10008, %r9974, %r9974, 2;
	xor.b32  	%r10009, %r10008, %r10007;
	shf.l.wrap.b32 	%r10010, %r10007, %r10007, 14;
	xor.b32  	%r10011, %r10010, %r10009;
	shf.l.wrap.b32 	%r10012, %r10009, %r10009, 10;
	xor.b32  	%r10013, %r10012, %r10011;
	shf.l.wrap.b32 	%r10014, %r10011, %r10011, 1;
	xor.b32  	%r10015, %r9989, %r9973;
	shf.l.wrap.b32 	%r10016, %r9973, %r9973, 2;
	xor.b32  	%r10017, %r10015, %r10016;
	shf.l.wrap.b32 	%r10018, %r10015, %r10015, 14;
	xor.b32  	%r10019, %r10018, %r10017;
	shf.l.wrap.b32 	%r10020, %r10017, %r10017, 10;
	xor.b32  	%r10021, %r10020, %r10019;
	shf.l.wrap.b32 	%r10022, %r10019, %r10019, 1;
	xor.b32  	%r10023, %r9996, %r1628;
	xor.b32  	%r10024, %r10023, %r9995;
	xor.b32  	%r10025, %r9997, %r1631;
	or.b32  	%r10026, %r10004, %r10024;
	xor.b32  	%r10027, %r10013, %r10021;
	xor.b32  	%r10028, %r10026, %r10021;
	and.b32  	%r10029, %r10021, %r10024;
	xor.b32  	%r10030, %r10004, %r10029;
	not.b32 	%r10031, %r10030;
	xor.b32  	%r10032, %r10027, %r10029;
	and.b32  	%r10033, %r10028, %r10027;
	xor.b32  	%r10034, %r10033, %r10031;
	or.b32  	%r10035, %r10032, %r10031;
	xor.b32  	%r10036, %r10035, %r10024;
	xor.b32  	%r10037, %r10032, %r10034;
	and.b32  	%r10038, %r10034, %r10035;
	xor.b32  	%r10039, %r10028, %r10035;
	not.b32 	%r10040, %r10039;
	or.b32  	%r10041, %r10014, %r10005;
	xor.b32  	%r10042, %r10022, %r10025;
	xor.b32  	%r10043, %r10041, %r10025;
	and.b32  	%r10044, %r10025, %r10005;
	xor.b32  	%r10045, %r10014, %r10044;
	not.b32 	%r10046, %r10045;
	xor.b32  	%r10047, %r10042, %r10044;
	and.b32  	%r10048, %r10043, %r10042;
	xor.b32  	%r10049, %r10048, %r10046;
	or.b32  	%r10050, %r10047, %r10046;
	xor.b32  	%r10051, %r10050, %r10005;
	xor.b32  	%r10052, %r10047, %r10049;
	and.b32  	%r10053, %r10049, %r10050;
	xor.b32  	%r10054, %r10043, %r10050;
	xor.b32  	%r10055, %r10052, %r10036;
	shf.l.wrap.b32 	%r10056, %r10036, %r10036, 2;
	xor.b32  	%r10057, %r10055, %r10056;
	shf.l.wrap.b32 	%r10058, %r10055, %r10055, 14;
	xor.b32  	%r10059, %r10058, %r10057;
	shf.l.wrap.b32 	%r10060, %r10057, %r10057, 10;
	shf.l.wrap.b32 	%r10061, %r10059, %r10059, 1;
	xor.b32  	%r10062, %r10051, %r10040;
	shf.l.wrap.b32 	%r10063, %r10040, %r10040, 2;
	xor.b32  	%r10064, %r10062, %r10063;
	shf.l.wrap.b32 	%r10065, %r10062, %r10062, 14;
	xor.b32  	%r10066, %r10065, %r10064;
	shf.l.wrap.b32 	%r10067, %r10064, %r10064, 10;
	xor.b32  	%r10068, %r10067, %r10066;
	shf.l.wrap.b32 	%r10069, %r10066, %r10066, 1;
	xor.b32  	%r10070, %r10054, %r10038;
	not.b32 	%r10071, %r10070;
	shf.l.wrap.b32 	%r10072, %r10038, %r10038, 2;
	xor.b32  	%r10073, %r10072, %r10071;
	shf.l.wrap.b32 	%r10074, %r10071, %r10071, 14;
	xor.b32  	%r10075, %r10074, %r10073;
	shf.l.wrap.b32 	%r10076, %r10073, %r10073, 10;
	xor.b32  	%r10077, %r10076, %r10075;
	shf.l.wrap.b32 	%r10078, %r10075, %r10075, 1;
	xor.b32  	%r10079, %r10053, %r10037;
	shf.l.wrap.b32 	%r10080, %r10037, %r10037, 2;
	xor.b32  	%r10081, %r10079, %r10080;
	shf.l.wrap.b32 	%r10082, %r10079, %r10079, 14;
	xor.b32  	%r10083, %r10082, %r10081;
	shf.l.wrap.b32 	%r10084, %r10081, %r10081, 10;
	xor.b32  	%r10085, %r10084, %r10083;
	shf.l.wrap.b32 	%r10086, %r10083, %r10083, 1;
	xor.b32  	%r10087, %r10060, %r1694;
	xor.b32  	%r10088, %r10087, %r10059;
	xor.b32  	%r10089, %r10061, %r1697;
	or.b32  	%r10090, %r10068, %r10088;
	xor.b32  	%r10091, %r10077, %r10085;
	xor.b32  	%r10092, %r10090, %r10085;
	and.b32  	%r10093, %r10085, %r10088;
	xor.b32  	%r10094, %r10068, %r10093;
	not.b32 	%r10095, %r10094;
	xor.b32  	%r10096, %r10091, %r10093;
	and.b32  	%r10097, %r10092, %r10091;
	xor.b32  	%r10098, %r10097, %r10095;
	or.b32  	%r10099, %r10096, %r10095;
	xor.b32  	%r10100, %r10099, %r10088;
	xor.b32  	%r10101, %r10096, %r10098;
	and.b32  	%r10102, %r10098, %r10099;
	xor.b32  	%r10103, %r10092, %r10099;
	not.b32 	%r10104, %r10103;
	or.b32  	%r10105, %r10078, %r10069;
	xor.b32  	%r10106, %r10086, %r10089;
	xor.b32  	%r10107, %r10105, %r10089;
	and.b32  	%r10108, %r10089, %r10069;
	xor.b32  	%r10109, %r10078, %r10108;
	not.b32 	%r10110, %r10109;
	xor.b32  	%r10111, %r10106, %r10108;
	and.b32  	%r10112, %r10107, %r10106;
	xor.b32  	%r10113, %r10112, %r10110;
	or.b32  	%r10114, %r10111, %r10110;
	xor.b32  	%r10115, %r10114, %r10069;
	xor.b32  	%r10116, %r10111, %r10113;
	and.b32  	%r10117, %r10113, %r10114;
	xor.b32  	%r10118, %r10107, %r10114;
	xor.b32  	%r10119, %r10116, %r10100;
	shf.l.wrap.b32 	%r10120, %r10100, %r10100, 2;
	xor.b32  	%r10121, %r10119, %r10120;
	shf.l.wrap.b32 	%r10122, %r10119, %r10119, 14;
	xor.b32  	%r10123, %r10122, %r10121;
	shf.l.wrap.b32 	%r10124, %r10121, %r10121, 10;
	shf.l.wrap.b32 	%r10125, %r10123, %r10123, 1;
	xor.b32  	%r10126, %r10115, %r10104;
	shf.l.wrap.b32 	%r10127, %r10104, %r10104, 2;
	xor.b32  	%r10128, %r10126, %r10127;
	shf.l.wrap.b32 	%r10129, %r10126, %r10126, 14;
	xor.b32  	%r10130, %r10129, %r10128;
	shf.l.wrap.b32 	%r10131, %r10128, %r10128, 10;
	xor.b32  	%r10132, %r10131, %r10130;
	shf.l.wrap.b32 	%r10133, %r10130, %r10130, 1;
	xor.b32  	%r10134, %r10118, %r10102;
	not.b32 	%r10135, %r10134;
	shf.l.wrap.b32 	%r10136, %r10102, %r10102, 2;
	xor.b32  	%r10137, %r10136, %r10135;
	shf.l.wrap.b32 	%r10138, %r10135, %r10135, 14;
	xor.b32  	%r10139, %r10138, %r10137;
	shf.l.wrap.b32 	%r10140, %r10137, %r10137, 10;
	xor.b32  	%r10141, %r10140, %r10139;
	shf.l.wrap.b32 	%r10142, %r10139, %r10139, 1;
	xor.b32  	%r10143, %r10117, %r10101;
	shf.l.wrap.b32 	%r10144, %r10101, %r10101, 2;
	xor.b32  	%r10145, %r10143, %r10144;
	shf.l.wrap.b32 	%r10146, %r10143, %r10143, 14;
	xor.b32  	%r10147, %r10146, %r10145;
	shf.l.wrap.b32 	%r10148, %r10145, %r10145, 10;
	xor.b32  	%r10149, %r10148, %r10147;
	shf.l.wrap.b32 	%r10150, %r10147, %r10147, 1;
	xor.b32  	%r10151, %r10124, %r1760;
	xor.b32  	%r10152, %r10151, %r10123;
	xor.b32  	%r10153, %r10125, %r1763;
	or.b32  	%r10154, %r10132, %r10152;
	xor.b32  	%r10155, %r10141, %r10149;
	xor.b32  	%r10156, %r10154, %r10149;
	and.b32  	%r10157, %r10149, %r10152;
	xor.b32  	%r10158, %r10132, %r10157;
	not.b32 	%r10159, %r10158;
	xor.b32  	%r10160, %r10155, %r10157;
	and.b32  	%r10161, %r10156, %r10155;
	xor.b32  	%r10162, %r10161, %r10159;
	or.b32  	%r10163, %r10160, %r10159;
	xor.b32  	%r10164, %r10163, %r10152;
	xor.b32  	%r10165, %r10160, %r10162;
	and.b32  	%r10166, %r10162, %r10163;
	xor.b32  	%r10167, %r10156, %r10163;
	not.b32 	%r10168, %r10167;
	or.b32  	%r10169, %r10142, %r10133;
	xor.b32  	%r10170, %r10150, %r10153;
	xor.b32  	%r10171, %r10169, %r10153;
	and.b32  	%r10172, %r10153, %r10133;
	xor.b32  	%r10173, %r10142, %r10172;
	not.b32 	%r10174, %r10173;
	xor.b32  	%r10175, %r10170, %r10172;
	and.b32  	%r10176, %r10171, %r10170;
	xor.b32  	%r10177, %r10176, %r10174;
	or.b32  	%r10178, %r10175, %r10174;
	xor.b32  	%r10179, %r10178, %r10133;
	xor.b32  	%r10180, %r10175, %r10177;
	and.b32  	%r10181, %r10177, %r10178;
	xor.b32  	%r10182, %r10171, %r10178;
	xor.b32  	%r10183, %r10180, %r10164;
	shf.l.wrap.b32 	%r10184, %r10164, %r10164, 2;
	xor.b32  	%r10185, %r10183, %r10184;
	shf.l.wrap.b32 	%r10186, %r10183, %r10183, 14;
	xor.b32  	%r10187, %r10186, %r10185;
	shf.l.wrap.b32 	%r10188, %r10185, %r10185, 10;
	shf.l.wrap.b32 	%r10189, %r10187, %r10187, 1;
	xor.b32  	%r10190, %r10179, %r10168;
	shf.l.wrap.b32 	%r10191, %r10168, %r10168, 2;
	xor.b32  	%r10192, %r10190, %r10191;
	shf.l.wrap.b32 	%r10193, %r10190, %r10190, 14;
	xor.b32  	%r10194, %r10193, %r10192;
	shf.l.wrap.b32 	%r10195, %r10192, %r10192, 10;
	xor.b32  	%r10196, %r10195, %r10194;
	shf.l.wrap.b32 	%r10197, %r10194, %r10194, 1;
	xor.b32  	%r10198, %r10182, %r10166;
	not.b32 	%r10199, %r10198;
	shf.l.wrap.b32 	%r10200, %r10166, %r10166, 2;
	xor.b32  	%r10201, %r10200, %r10199;
	shf.l.wrap.b32 	%r10202, %r10199, %r10199, 14;
	xor.b32  	%r10203, %r10202, %r10201;
	shf.l.wrap.b32 	%r10204, %r10201, %r10201, 10;
	xor.b32  	%r10205, %r10204, %r10203;
	shf.l.wrap.b32 	%r10206, %r10203, %r10203, 1;
	xor.b32  	%r10207, %r10181, %r10165;
	shf.l.wrap.b32 	%r10208, %r10165, %r10165, 2;
	xor.b32  	%r10209, %r10207, %r10208;
	shf.l.wrap.b32 	%r10210, %r10207, %r10207, 14;
	xor.b32  	%r10211, %r10210, %r10209;
	shf.l.wrap.b32 	%r10212, %r10209, %r10209, 10;
	xor.b32  	%r10213, %r10212, %r10211;
	shf.l.wrap.b32 	%r10214, %r10211, %r10211, 1;
	xor.b32  	%r10215, %r10188, %r1826;
	xor.b32  	%r10216, %r10215, %r10187;
	xor.b32  	%r10217, %r10189, %r1829;
	or.b32  	%r10218, %r10196, %r10216;
	xor.b32  	%r10219, %r10205, %r10213;
	xor.b32  	%r10220, %r10218, %r10213;
	and.b32  	%r10221, %r10213, %r10216;
	xor.b32  	%r10222, %r10196, %r10221;
	not.b32 	%r10223, %r10222;
	xor.b32  	%r10224, %r10219, %r10221;
	and.b32  	%r10225, %r10220, %r10219;
	xor.b32  	%r10226, %r10225, %r10223;
	or.b32  	%r10227, %r10224, %r10223;
	xor.b32  	%r10228, %r10227, %r10216;
	xor.b32  	%r10229, %r10224, %r10226;
	and.b32  	%r10230, %r10226, %r10227;
	xor.b32  	%r10231, %r10220, %r10227;
	not.b32 	%r10232, %r10231;
	or.b32  	%r10233, %r10206, %r10197;
	xor.b32  	%r10234, %r10214, %r10217;
	xor.b32  	%r10235, %r10233, %r10217;
	and.b32  	%r10236, %r10217, %r10197;
	xor.b32  	%r10237, %r10206, %r10236;
	not.b32 	%r10238, %r10237;
	xor.b32  	%r10239, %r10234, %r10236;
	and.b32  	%r10240, %r10235, %r10234;
	xor.b32  	%r10241, %r10240, %r10238;
	or.b32  	%r10242, %r10239, %r10238;
	xor.b32  	%r10243, %r10242, %r10197;
	xor.b32  	%r10244, %r10239, %r10241;
	and.b32  	%r10245, %r10241, %r10242;
	xor.b32  	%r10246, %r10235, %r10242;
	xor.b32  	%r10247, %r10244, %r10228;
	shf.l.wrap.b32 	%r10248, %r10228, %r10228, 2;
	xor.b32  	%r10249, %r10247, %r10248;
	shf.l.wrap.b32 	%r10250, %r10247, %r10247, 14;
	xor.b32  	%r10251, %r10250, %r10249;
	shf.l.wrap.b32 	%r10252, %r10249, %r10249, 10;
	shf.l.wrap.b32 	%r10253, %r10251, %r10251, 1;
	xor.b32  	%r10254, %r10243, %r10232;
	shf.l.wrap.b32 	%r10255, %r10232, %r10232, 2;
	xor.b32  	%r10256, %r10254, %r10255;
	shf.l.wrap.b32 	%r10257, %r10254, %r10254, 14;
	xor.b32  	%r10258, %r10257, %r10256;
	shf.l.wrap.b32 	%r10259, %r10256, %r10256, 10;
	xor.b32  	%r10260, %r10259, %r10258;
	xor.b32  	%r10261, %r10246, %r10230;
	not.b32 	%r10262, %r10261;
	shf.l.wrap.b32 	%r10263, %r10230, %r10230, 2;
	xor.b32  	%r10264, %r10263, %r10262;
	shf.l.wrap.b32 	%r10265, %r10262, %r10262, 14;
	xor.b32  	%r10266, %r10265, %r10264;
	shf.l.wrap.b32 	%r10267, %r10264, %r10264, 10;
	xor.b32  	%r10268, %r10267, %r10266;
	xor.b32  	%r10269, %r10245, %r10229;
	shf.l.wrap.b32 	%r10270, %r10229, %r10229, 2;
	xor.b32  	%r10271, %r10269, %r10270;
	shf.l.wrap.b32 	%r10272, %r10269, %r10269, 14;
	xor.b32  	%r10273, %r10272, %r10271;
	shf.l.wrap.b32 	%r10274, %r10271, %r10271, 10;
	xor.b32  	%r10275, %r10274, %r10273;
	xor.b32  	%r10276, %r10252, %r1889;
	xor.b32  	%r10277, %r10276, %r10251;
	xor.b32  	%r10278, %r10253, %r1892;
	shf.l.wrap.b32 	%r10279, %r10273, %r10273, 1;
	shf.l.wrap.b32 	%r10280, %r10266, %r10266, 1;
	shf.l.wrap.b32 	%r10281, %r10258, %r10258, 1;
	shf.l.wrap.b32 	%r10282, %r8726, %r8726, 3;
	shf.l.wrap.b32 	%r10283, %r8727, %r8727, 3;
	shf.l.wrap.b32 	%r10284, %r8728, %r8728, 3;
	shf.l.wrap.b32 	%r10285, %r8729, %r8729, 3;
	or.b32  	%r10286, %r8723, %r8722;
	xor.b32  	%r10287, %r8724, %r8725;
	xor.b32  	%r10288, %r10286, %r8725;
	and.b32  	%r10289, %r8725, %r8722;
	xor.b32  	%r10290, %r8723, %r10289;
	not.b32 	%r10291, %r10290;
	xor.b32  	%r10292, %r10287, %r10289;
	and.b32  	%r10293, %r10288, %r10287;
	xor.b32  	%r10294, %r10293, %r10291;
	or.b32  	%r10295, %r10292, %r10291;
	xor.b32  	%r10296, %r10295, %r8722;
	xor.b32  	%r10297, %r10292, %r10294;
	and.b32  	%r10298, %r10294, %r10295;
	xor.b32  	%r10299, %r10288, %r10295;
	not.b32 	%r10300, %r10299;
	or.b32  	%r10301, %r10284, %r10283;
	xor.b32  	%r10302, %r10285, %r10282;
	xor.b32  	%r10303, %r10301, %r10282;
	and.b32  	%r10304, %r10282, %r10283;
	xor.b32  	%r10305, %r10284, %r10304;
	not.b32 	%r10306, %r10305;
	xor.b32  	%r10307, %r10302, %r10304;
	and.b32  	%r10308, %r10303, %r10302;
	xor.b32  	%r10309, %r10308, %r10306;
	or.b32  	%r10310, %r10307, %r10306;
	xor.b32  	%r10311, %r10310, %r10283;
	xor.b32  	%r10312, %r10307, %r10309;
	and.b32  	%r10313, %r10309, %r10310;
	xor.b32  	%r10314, %r10303, %r10310;
	xor.b32  	%r10315, %r10312, %r10296;
	shf.l.wrap.b32 	%r10316, %r10296, %r10296, 2;
	xor.b32  	%r10317, %r10315, %r10316;
	shf.l.wrap.b32 	%r10318, %r10315, %r10315, 14;
	xor.b32  	%r10319, %r10318, %r10317;
	shf.l.wrap.b32 	%r10320, %r10317, %r10317, 10;
	shf.l.wrap.b32 	%r10321, %r10319, %r10319, 1;
	xor.b32  	%r10322, %r10311, %r10300;
	shf.l.wrap.b32 	%r10323, %r10300, %r10300, 2;
	xor.b32  	%r10324, %r10322, %r10323;
	shf.l.wrap.b32 	%r10325, %r10322, %r10322, 14;
	xor.b32  	%r10326, %r10325, %r10324;
	shf.l.wrap.b32 	%r10327, %r10324, %r10324, 10;
	xor.b32  	%r10328, %r10327, %r10326;
	shf.l.wrap.b32 	%r10329, %r10326, %r10326, 1;
	xor.b32  	%r10330, %r10314, %r10298;
	not.b32 	%r10331, %r10330;
	shf.l.wrap.b32 	%r10332, %r10298, %r10298, 2;
	xor.b32  	%r10333, %r10332, %r10331;
	shf.l.wrap.b32 	%r10334, %r10331, %r10331, 14;
	xor.b32  	%r10335, %r10334, %r10333;
	shf.l.wrap.b32 	%r10336, %r10333, %r10333, 10;
	xor.b32  	%r10337, %r10336, %r10335;
	shf.l.wrap.b32 	%r10338, %r10335, %r10335, 1;
	xor.b32  	%r10339, %r10313, %r10297;
	shf.l.wrap.b32 	%r10340, %r10297, %r10297, 2;
	xor.b32  	%r10341, %r10339, %r10340;
	shf.l.wrap.b32 	%r10342, %r10339, %r10339, 14;
	xor.b32  	%r10343, %r10342, %r10341;
	shf.l.wrap.b32 	%r10344, %r10341, %r10341, 10;
	xor.b32  	%r10345, %r10344, %r10343;
	shf.l.wrap.b32 	%r10346, %r10343, %r10343, 1;
	xor.b32  	%r10347, %r10320, %r1962;
	xor.b32  	%r10348, %r10347, %r10319;
	xor.b32  	%r10349, %r10321, %r1965;
	or.b32  	%r10350, %r10328, %r10348;
	xor.b32  	%r10351, %r10337, %r10345;
	xor.b32  	%r10352, %r10350, %r10345;
	and.b32  	%r10353, %r10345, %r10348;
	xor.b32  	%r10354, %r10328, %r10353;
	not.b32 	%r10355, %r10354;
	xor.b32  	%r10356, %r10351, %r10353;
	and.b32  	%r10357, %r10352, %r10351;
	xor.b32  	%r10358, %r10357, %r10355;
	or.b32  	%r10359, %r10356, %r10355;
	xor.b32  	%r10360, %r10359, %r10348;
	xor.b32  	%r10361, %r10356, %r10358;
	and.b32  	%r10362, %r10358, %r10359;
	xor.b32  	%r10363, %r10352, %r10359;
	not.b32 	%r10364, %r10363;
	or.b32  	%r10365, %r10338, %r10329;
	xor.b32  	%r10366, %r10346, %r10349;
	xor.b32  	%r10367, %r10365, %r10349;
	and.b32  	%r10368, %r10349, %r10329;
	xor.b32  	%r10369, %r10338, %r10368;
	not.b32 	%r10370, %r10369;
	xor.b32  	%r10371, %r10366, %r10368;
	and.b32  	%r10372, %r10367, %r10366;
	xor.b32  	%r10373, %r10372, %r10370;
	or.b32  	%r10374, %r10371, %r10370;
	xor.b32  	%r10375, %r10374, %r10329;
	xor.b32  	%r10376, %r10371, %r10373;
	and.b32  	%r10377, %r10373, %r10374;
	xor.b32  	%r10378, %r10367, %r10374;
	xor.b32  	%r10379, %r10376, %r10360;
	shf.l.wrap.b32 	%r10380, %r10360, %r10360, 2;
	xor.b32  	%r10381, %r10379, %r10380;
	shf.l.wrap.b32 	%r10382, %r10379, %r10379, 14;
	xor.b32  	%r10383, %r10382, %r10381;
	shf.l.wrap.b32 	%r10384, %r10381, %r10381, 10;
	shf.l.wrap.b32 	%r10385, %r10383, %r10383, 1;
	xor.b32  	%r10386, %r10375, %r10364;
	shf.l.wrap.b32 	%r10387, %r10364, %r10364, 2;
	xor.b32  	%r10388, %r10386, %r10387;
	shf.l.wrap.b32 	%r10389, %r10386, %r10386, 14;
	xor.b32  	%r10390, %r10389, %r10388;
	shf.l.wrap.b32 	%r10391, %r10388, %r10388, 10;
	xor.b32  	%r10392, %r10391, %r10390;
	shf.l.wrap.b32 	%r10393, %r10390, %r10390, 1;
	xor.b32  	%r10394, %r10378, %r10362;
	not.b32 	%r10395, %r10394;
	shf.l.wrap.b32 	%r10396, %r10362, %r10362, 2;
	xor.b32  	%r10397, %r10396, %r10395;
	shf.l.wrap.b32 	%r10398, %r10395, %r10395, 14;
	xor.b32  	%r10399, %r10398, %r10397;
	shf.l.wrap.b32 	%r10400, %r10397, %r10397, 10;
	xor.b32  	%r10401, %r10400, %r10399;
	shf.l.wrap.b32 	%r10402, %r10399, %r10399, 1;
	xor.b32  	%r10403, %r10377, %r10361;
	shf.l.wrap.b32 	%r10404, %r10361, %r10361, 2;
	xor.b32  	%r10405, %r10403, %r10404;
	shf.l.wrap.b32 	%r10406, %r10403, %r10403, 14;
	xor.b32  	%r10407, %r10406, %r10405;
	shf.l.wrap.b32 	%r10408, %r10405, %r10405, 10;
	xor.b32  	%r10409, %r10408, %r10407;
	shf.l.wrap.b32 	%r10410, %r10407, %r10407, 1;
	xor.b32  	%r10411, %r10384, %r2028;
	xor.b32  	%r10412, %r10411, %r10383;
	xor.b32  	%r10413, %r10385, %r2031;
	or.b32  	%r10414, %r10392, %r10412;
	xor.b32  	%r10415, %r10401, %r10409;
	xor.b32  	%r10416, %r10414, %r10409;
	and.b32  	%r10417, %r10409, %r10412;
	xor.b32  	%r10418, %r10392, %r10417;
	not.b32 	%r10419, %r10418;
	xor.b32  	%r10420, %r10415, %r10417;
	and.b32  	%r10421, %r10416, %r10415;
	xor.b32  	%r10422, %r10421, %r10419;
	or.b32  	%r10423, %r10420, %r10419;
	xor.b32  	%r10424, %r10423, %r10412;
	xor.b32  	%r10425, %r10420, %r10422;
	and.b32  	%r10426, %r10422, %r10423;
	xor.b32  	%r10427, %r10416, %r10423;
	not.b32 	%r10428, %r10427;
	or.b32  	%r10429, %r10402, %r10393;
	xor.b32  	%r10430, %r10410, %r10413;
	xor.b32  	%r10431, %r10429, %r10413;
	and.b32  	%r10432, %r10413, %r10393;
	xor.b32  	%r10433, %r10402, %r10432;
	not.b32 	%r10434, %r10433;
	xor.b32  	%r10435, %r10430, %r10432;
	and.b32  	%r10436, %r10431, %r10430;
	xor.b32  	%r10437, %r10436, %r10434;
	or.b32  	%r10438, %r10435, %r10434;
	xor.b32  	%r10439, %r10438, %r10393;
	xor.b32  	%r10440, %r10435, %r10437;
	and.b32  	%r10441, %r10437, %r10438;
	xor.b32  	%r10442, %r10431, %r10438;
	xor.b32  	%r10443, %r10440, %r10424;
	shf.l.wrap.b32 	%r10444, %r10424, %r10424, 2;
	xor.b32  	%r10445, %r10443, %r10444;
	shf.l.wrap.b32 	%r10446, %r10443, %r10443, 14;
	xor.b32  	%r10447, %r10446, %r10445;
	shf.l.wrap.b32 	%r10448, %r10445, %r10445, 10;
	shf.l.wrap.b32 	%r10449, %r10447, %r10447, 1;
	xor.b32  	%r10450, %r10439, %r10428;
	shf.l.wrap.b32 	%r10451, %r10428, %r10428, 2;
	xor.b32  	%r10452, %r10450, %r10451;
	shf.l.wrap.b32 	%r10453, %r10450, %r10450, 14;
	xor.b32  	%r10454, %r10453, %r10452;
	shf.l.wrap.b32 	%r10455, %r10452, %r10452, 10;
	xor.b32  	%r10456, %r10455, %r10454;
	shf.l.wrap.b32 	%r10457, %r10454, %r10454, 1;
	xor.b32  	%r10458, %r10442, %r10426;
	not.b32 	%r10459, %r10458;
	shf.l.wrap.b32 	%r10460, %r10426, %r10426, 2;
	xor.b32  	%r10461, %r10460, %r10459;
	shf.l.wrap.b32 	%r10462, %r10459, %r10459, 14;
	xor.b32  	%r10463, %r10462, %r10461;
	shf.l.wrap.b32 	%r10464, %r10461, %r10461, 10;
	xor.b32  	%r10465, %r10464, %r10463;
	shf.l.wrap.b32 	%r10466, %r10463, %r10463, 1;
	xor.b32  	%r10467, %r10441, %r10425;
	shf.l.wrap.b32 	%r10468, %r10425, %r10425, 2;
	xor.b32  	%r10469, %r10467, %r10468;
	shf.l.wrap.b32 	%r10470, %r10467, %r10467, 14;
	xor.b32  	%r10471, %r10470, %r10469;
	shf.l.wrap.b32 	%r10472, %r10469, %r10469, 10;
	xor.b32  	%r10473, %r10472, %r10471;
	shf.l.wrap.b32 	%r10474, %r10471, %r10471, 1;
	xor.b32  	%r10475, %r10448, %r2094;
	xor.b32  	%r10476, %r10475, %r10447;
	xor.b32  	%r10477, %r10449, %r2097;
	or.b32  	%r10478, %r10456, %r10476;
	xor.b32  	%r10479, %r10465, %r10473;
	xor.b32  	%r10480, %r10478, %r10473;
	and.b32  	%r10481, %r10473, %r10476;
	xor.b32  	%r10482, %r10456, %r10481;
	not.b32 	%r10483, %r10482;
	xor.b32  	%r10484, %r10479, %r10481;
	and.b32  	%r10485, %r10480, %r10479;
	xor.b32  	%r10486, %r10485, %r10483;
	or.b32  	%r10487, %r10484, %r10483;
	xor.b32  	%r10488, %r10487, %r10476;
	xor.b32  	%r10489, %r10484, %r10486;
	and.b32  	%r10490, %r10486, %r10487;
	xor.b32  	%r10491, %r10480, %r10487;
	not.b32 	%r10492, %r10491;
	or.b32  	%r10493, %r10466, %r10457;
	xor.b32  	%r10494, %r10474, %r10477;
	xor.b32  	%r10495, %r10493, %r10477;
	and.b32  	%r10496, %r10477, %r10457;
	xor.b32  	%r10497, %r10466, %r10496;
	not.b32 	%r10498, %r10497;
	xor.b32  	%r10499, %r10494, %r10496;
	and.b32  	%r10500, %r10495, %r10494;
	xor.b32  	%r10501, %r10500, %r10498;
	or.b32  	%r10502, %r10499, %r10498;
	xor.b32  	%r10503, %r10502, %r10457;
	xor.b32  	%r10504, %r10499, %r10501;
	and.b32  	%r10505, %r10501, %r10502;
	xor.b32  	%r10506, %r10495, %r10502;
	xor.b32  	%r10507, %r10504, %r10488;
	shf.l.wrap.b32 	%r10508, %r10488, %r10488, 2;
	xor.b32  	%r10509, %r10507, %r10508;
	shf.l.wrap.b32 	%r10510, %r10507, %r10507, 14;
	xor.b32  	%r10511, %r10510, %r10509;
	shf.l.wrap.b32 	%r10512, %r10509, %r10509, 10;
	shf.l.wrap.b32 	%r10513, %r10511, %r10511, 1;
	xor.b32  	%r10514, %r10503, %r10492;
	shf.l.wrap.b32 	%r10515, %r10492, %r10492, 2;
	xor.b32  	%r10516, %r10514, %r10515;
	shf.l.wrap.b32 	%r10517, %r10514, %r10514, 14;
	xor.b32  	%r10518, %r10517, %r10516;
	shf.l.wrap.b32 	%r10519, %r10516, %r10516, 10;
	xor.b32  	%r10520, %r10519, %r10518;
	shf.l.wrap.b32 	%r10521, %r10518, %r10518, 1;
	xor.b32  	%r10522, %r10506, %r10490;
	not.b32 	%r10523, %r10522;
	shf.l.wrap.b32 	%r10524, %r10490, %r10490, 2;
	xor.b32  	%r10525, %r10524, %r10523;
	shf.l.wrap.b32 	%r10526, %r10523, %r10523, 14;
	xor.b32  	%r10527, %r10526, %r10525;
	shf.l.wrap.b32 	%r10528, %r10525, %r10525, 10;
	xor.b32  	%r10529, %r10528, %r10527;
	shf.l.wrap.b32 	%r10530, %r10527, %r10527, 1;
	xor.b32  	%r10531, %r10505, %r10489;
	shf.l.wrap.b32 	%r10532, %r10489, %r10489, 2;
	xor.b32  	%r10533, %r10531, %r10532;
	shf.l.wrap.b32 	%r10534, %r10531, %r10531, 14;
	xor.b32  	%r10535, %r10534, %r10533;
	shf.l.wrap.b32 	%r10536, %r10533, %r10533, 10;
	xor.b32  	%r10537, %r10536, %r10535;
	shf.l.wrap.b32 	%r10538, %r10535, %r10535, 1;
	xor.b32  	%r10539, %r10512, %r2160;
	xor.b32  	%r10540, %r10539, %r10511;
	xor.b32  	%r10541, %r10513, %r2163;
	or.b32  	%r10542, %r10520, %r10540;
	xor.b32  	%r10543, %r10529, %r10537;
	xor.b32  	%r10544, %r10542, %r10537;
	and.b32  	%r10545, %r10537, %r10540;
	xor.b32  	%r10546, %r10520, %r10545;
	not.b32 	%r10547, %r10546;
	xor.b32  	%r10548, %r10543, %r10545;
	and.b32  	%r10549, %r10544, %r10543;
	xor.b32  	%r10550, %r10549, %r10547;
	or.b32  	%r10551, %r10548, %r10547;
	xor.b32  	%r10552, %r10551, %r10540;
	xor.b32  	%r10553, %r10548, %r10550;
	and.b32  	%r10554, %r10550, %r10551;
	xor.b32  	%r10555, %r10544, %r10551;
	not.b32 	%r10556, %r10555;
	or.b32  	%r10557, %r10530, %r10521;
	xor.b32  	%r10558, %r10538, %r10541;
	xor.b32  	%r10559, %r10557, %r10541;
	and.b32  	%r10560, %r10541, %r10521;
	xor.b32  	%r10561, %r10530, %r10560;
	not.b32 	%r10562, %r10561;
	xor.b32  	%r10563, %r10558, %r10560;
	and.b32  	%r10564, %r10559, %r10558;
	xor.b32  	%r10565, %r10564, %r10562;
	or.b32  	%r10566, %r10563, %r10562;
	xor.b32  	%r10567, %r10566, %r10521;
	xor.b32  	%r10568, %r10563, %r10565;
	and.b32  	%r10569, %r10565, %r10566;
	xor.b32  	%r10570, %r10559, %r10566;
	xor.b32  	%r10571, %r10568, %r10552;
	shf.l.wrap.b32 	%r10572, %r10552, %r10552, 2;
	xor.b32  	%r10573, %r10571, %r10572;
	shf.l.wrap.b32 	%r10574, %r10571, %r10571, 14;
	xor.b32  	%r10575, %r10574, %r10573;
	shf.l.wrap.b32 	%r10576, %r10573, %r10573, 10;
	shf.l.wrap.b32 	%r10577, %r10575, %r10575, 1;
	xor.b32  	%r10578, %r10567, %r10556;
	shf.l.wrap.b32 	%r10579, %r10556, %r10556, 2;
	xor.b32  	%r10580, %r10578, %r10579;
	shf.l.wrap.b32 	%r10581, %r10578, %r10578, 14;
	xor.b32  	%r10582, %r10581, %r10580;
	shf.l.wrap.b32 	%r10583, %r10580, %r10580, 10;
	xor.b32  	%r10584, %r10583, %r10582;
	shf.l.wrap.b32 	%r10585, %r10582, %r10582, 1;
	xor.b32  	%r10586, %r10570, %r10554;
	not.b32 	%r10587, %r10586;
	shf.l.wrap.b32 	%r10588, %r10554, %r10554, 2;
	xor.b32  	%r10589, %r10588, %r10587;
	shf.l.wrap.b32 	%r10590, %r10587, %r10587, 14;
	xor.b32  	%r10591, %r10590, %r10589;
	shf.l.wrap.b32 	%r10592, %r10589, %r10589, 10;
	xor.b32  	%r10593, %r10592, %r10591;
	shf.l.wrap.b32 	%r10594, %r10591, %r10591, 1;
	xor.b32  	%r10595, %r10569, %r10553;
	shf.l.wrap.b32 	%r10596, %r10553, %r10553, 2;
	xor.b32  	%r10597, %r10595, %r10596;
	shf.l.wrap.b32 	%r10598, %r10595, %r10595, 14;
	xor.b32  	%r10599, %r10598, %r10597;
	shf.l.wrap.b32 	%r10600, %r10597, %r10597, 10;
	xor.b32  	%r10601, %r10600, %r10599;
	shf.l.wrap.b32 	%r10602, %r10599, %r10599, 1;
	xor.b32  	%r10603, %r10576, %r2226;
	xor.b32  	%r10604, %r10603, %r10575;
	xor.b32  	%r10605, %r10577, %r2229;
	or.b32  	%r10606, %r10584, %r10604;
	xor.b32  	%r10607, %r10593, %r10601;
	xor.b32  	%r10608, %r10606, %r10601;
	and.b32  	%r10609, %r10601, %r10604;
	xor.b32  	%r10610, %r10584, %r10609;
	not.b32 	%r10611, %r10610;
	xor.b32  	%r10612, %r10607, %r10609;
	and.b32  	%r10613, %r10608, %r10607;
	xor.b32  	%r10614, %r10613, %r10611;
	or.b32  	%r10615, %r10612, %r10611;
	xor.b32  	%r10616, %r10615, %r10604;
	xor.b32  	%r10617, %r10612, %r10614;
	and.b32  	%r10618, %r10614, %r10615;
	xor.b32  	%r10619, %r10608, %r10615;
	not.b32 	%r10620, %r10619;
	or.b32  	%r10621, %r10594, %r10585;
	xor.b32  	%r10622, %r10602, %r10605;
	xor.b32  	%r10623, %r10621, %r10605;
	and.b32  	%r10624, %r10605, %r10585;
	xor.b32  	%r10625, %r10594, %r10624;
	not.b32 	%r10626, %r10625;
	xor.b32  	%r10627, %r10622, %r10624;
	and.b32  	%r10628, %r10623, %r10622;
	xor.b32  	%r10629, %r10628, %r10626;
	or.b32  	%r10630, %r10627, %r10626;
	xor.b32  	%r10631, %r10630, %r10585;
	xor.b32  	%r10632, %r10627, %r10629;
	and.b32  	%r10633, %r10629, %r10630;
	xor.b32  	%r10634, %r10623, %r10630;
	xor.b32  	%r10635, %r10632, %r10616;
	shf.l.wrap.b32 	%r10636, %r10616, %r10616, 2;
	xor.b32  	%r10637, %r10635, %r10636;
	shf.l.wrap.b32 	%r10638, %r10635, %r10635, 14;
	xor.b32  	%r10639, %r10638, %r10637;
	shf.l.wrap.b32 	%r10640, %r10637, %r10637, 10;
	shf.l.wrap.b32 	%r10641, %r10639, %r10639, 1;
	xor.b32  	%r10642, %r10631, %r10620;
	shf.l.wrap.b32 	%r10643, %r10620, %r10620, 2;
	xor.b32  	%r10644, %r10642, %r10643;
	shf.l.wrap.b32 	%r10645, %r10642, %r10642, 14;
	xor.b32  	%r10646, %r10645, %r10644;
	shf.l.wrap.b32 	%r10647, %r10644, %r10644, 10;
	xor.b32  	%r10648, %r10647, %r10646;
	shf.l.wrap.b32 	%r10649, %r10646, %r10646, 1;
	xor.b32  	%r10650, %r10634, %r10618;
	not.b32 	%r10651, %r10650;
	shf.l.wrap.b32 	%r10652, %r10618, %r10618, 2;
	xor.b32  	%r10653, %r10652, %r10651;
	shf.l.wrap.b32 	%r10654, %r10651, %r10651, 14;
	xor.b32  	%r10655, %r10654, %r10653;
	shf.l.wrap.b32 	%r10656, %r10653, %r10653, 10;
	xor.b32  	%r10657, %r10656, %r10655;
	shf.l.wrap.b32 	%r10658, %r10655, %r10655, 1;
	xor.b32  	%r10659, %r10633, %r10617;
	shf.l.wrap.b32 	%r10660, %r10617, %r10617, 2;
	xor.b32  	%r10661, %r10659, %r10660;
	shf.l.wrap.b32 	%r10662, %r10659, %r10659, 14;
	xor.b32  	%r10663, %r10662, %r10661;
	shf.l.wrap.b32 	%r10664, %r10661, %r10661, 10;
	xor.b32  	%r10665, %r10664, %r10663;
	shf.l.wrap.b32 	%r10666, %r10663, %r10663, 1;
	xor.b32  	%r10667, %r10640, %r2292;
	xor.b32  	%r10668, %r10667, %r10639;
	xor.b32  	%r10669, %r10641, %r2295;
	or.b32  	%r10670, %r10648, %r10668;
	xor.b32  	%r10671, %r10657, %r10665;
	xor.b32  	%r10672, %r10670, %r10665;
	and.b32  	%r10673, %r10665, %r10668;
	xor.b32  	%r10674, %r10648, %r10673;
	not.b32 	%r10675, %r10674;
	xor.b32  	%r10676, %r10671, %r10673;
	and.b32  	%r10677, %r10672, %r10671;
	xor.b32  	%r10678, %r10677, %r10675;
	or.b32  	%r10679, %r10676, %r10675;
	xor.b32  	%r10680, %r10679, %r10668;
	xor.b32  	%r10681, %r10676, %r10678;
	and.b32  	%r10682, %r10678, %r10679;
	xor.b32  	%r10683, %r10672, %r10679;
	not.b32 	%r10684, %r10683;
	or.b32  	%r10685, %r10658, %r10649;
	xor.b32  	%r10686, %r10666, %r10669;
	xor.b32  	%r10687, %r10685, %r10669;
	and.b32  	%r10688, %r10669, %r10649;
	xor.b32  	%r10689, %r10658, %r10688;
	not.b32 	%r10690, %r10689;
	xor.b32  	%r10691, %r10686, %r10688;
	and.b32  	%r10692, %r10687, %r10686;
	xor.b32  	%r10693, %r10692, %r10690;
	or.b32  	%r10694, %r10691, %r10690;
	xor.b32  	%r10695, %r10694, %r10649;
	xor.b32  	%r10696, %r10691, %r10693;
	and.b32  	%r10697, %r10693, %r10694;
	xor.b32  	%r10698, %r10687, %r10694;
	xor.b32  	%r10699, %r10696, %r10680;
	shf.l.wrap.b32 	%r10700, %r10680, %r10680, 2;
	xor.b32  	%r10701, %r10699, %r10700;
	shf.l.wrap.b32 	%r10702, %r10699, %r10699, 14;
	xor.b32  	%r10703, %r10702, %r10701;
	shf.l.wrap.b32 	%r10704, %r10701, %r10701, 10;
	shf.l.wrap.b32 	%r10705, %r10703, %r10703, 1;
	xor.b32  	%r10706, %r10695, %r10684;
	shf.l.wrap.b32 	%r10707, %r10684, %r10684, 2;
	xor.b32  	%r10708, %r10706, %r10707;
	shf.l.wrap.b32 	%r10709, %r10706, %r10706, 14;
	xor.b32  	%r10710, %r10709, %r10708;
	shf.l.wrap.b32 	%r10711, %r10708, %r10708, 10;
	xor.b32  	%r10712, %r10711, %r10710;
	shf.l.wrap.b32 	%r10713, %r10710, %r10710, 1;
	xor.b32  	%r10714, %r10698, %r10682;
	not.b32 	%r10715, %r10714;
	shf.l.wrap.b32 	%r10716, %r10682, %r10682, 2;
	xor.b32  	%r10717, %r10716, %r10715;
	shf.l.wrap.b32 	%r10718, %r10715, %r10715, 14;
	xor.b32  	%r10719, %r10718, %r10717;
	shf.l.wrap.b32 	%r10720, %r10717, %r10717, 10;
	xor.b32  	%r10721, %r10720, %r10719;
	shf.l.wrap.b32 	%r10722, %r10719, %r10719, 1;
	xor.b32  	%r10723, %r10697, %r10681;
	shf.l.wrap.b32 	%r10724, %r10681, %r10681, 2;
	xor.b32  	%r10725, %r10723, %r10724;
	shf.l.wrap.b32 	%r10726, %r10723, %r10723, 14;
	xor.b32  	%r10727, %r10726, %r10725;
	shf.l.wrap.b32 	%r10728, %r10725, %r10725, 10;
	xor.b32  	%r10729, %r10728, %r10727;
	shf.l.wrap.b32 	%r10730, %r10727, %r10727, 1;
	xor.b32  	%r10731, %r10704, %r2358;
	xor.b32  	%r10732, %r10731, %r10703;
	xor.b32  	%r10733, %r10705, %r2361;
	or.b32  	%r10734, %r10712, %r10732;
	xor.b32  	%r10735, %r10721, %r10729;
	xor.b32  	%r10736, %r10734, %r10729;
	and.b32  	%r10737, %r10729, %r10732;
	xor.b32  	%r10738, %r10712, %r10737;
	not.b32 	%r10739, %r10738;
	xor.b32  	%r10740, %r10735, %r10737;
	and.b32  	%r10741, %r10736, %r10735;
	xor.b32  	%r10742, %r10741, %r10739;
	or.b32  	%r10743, %r10740, %r10739;
	xor.b32  	%r10744, %r10743, %r10732;
	xor.b32  	%r10745, %r10740, %r10742;
	and.b32  	%r10746, %r10742, %r10743;
	xor.b32  	%r10747, %r10736, %r10743;
	not.b32 	%r10748, %r10747;
	or.b32  	%r10749, %r10722, %r10713;
	xor.b32  	%r10750, %r10730, %r10733;
	xor.b32  	%r10751, %r10749, %r10733;
	and.b32  	%r10752, %r10733, %r10713;
	xor.b32  	%r10753, %r10722, %r10752;
	not.b32 	%r10754, %r10753;
	xor.b32  	%r10755, %r10750, %r10752;
	and.b32  	%r10756, %r10751, %r10750;
	xor.b32  	%r10757, %r10756, %r10754;
	or.b32  	%r10758, %r10755, %r10754;
	xor.b32  	%r10759, %r10758, %r10713;
	xor.b32  	%r10760, %r10755, %r10757;
	and.b32  	%r10761, %r10757, %r10758;
	xor.b32  	%r10762, %r10751, %r10758;
	xor.b32  	%r10763, %r10760, %r10744;
	shf.l.wrap.b32 	%r10764, %r10744, %r10744, 2;
	xor.b32  	%r10765, %r10763, %r10764;
	shf.l.wrap.b32 	%r10766, %r10763, %r10763, 14;
	xor.b32  	%r10767, %r10766, %r10765;
	shf.l.wrap.b32 	%r10768, %r10765, %r10765, 10;
	shf.l.wrap.b32 	%r10769, %r10767, %r10767, 1;
	xor.b32  	%r10770, %r10759, %r10748;
	shf.l.wrap.b32 	%r10771, %r10748, %r10748, 2;
	xor.b32  	%r10772, %r10770, %r10771;
	shf.l.wrap.b32 	%r10773, %r10770, %r10770, 14;
	xor.b32  	%r10774, %r10773, %r10772;
	shf.l.wrap.b32 	%r10775, %r10772, %r10772, 10;
	xor.b32  	%r10776, %r10775, %r10774;
	xor.b32  	%r10777, %r10762, %r10746;
	not.b32 	%r10778, %r10777;
	shf.l.wrap.b32 	%r10779, %r10746, %r10746, 2;
	xor.b32  	%r10780, %r10779, %r10778;
	shf.l.wrap.b32 	%r10781, %r10778, %r10778, 14;
	xor.b32  	%r10782, %r10781, %r10780;
	shf.l.wrap.b32 	%r10783, %r10780, %r10780, 10;
	xor.b32  	%r10784, %r10783, %r10782;
	xor.b32  	%r10785, %r10761, %r10745;
	shf.l.wrap.b32 	%r10786, %r10745, %r10745, 2;
	xor.b32  	%r10787, %r10785, %r10786;
	shf.l.wrap.b32 	%r10788, %r10785, %r10785, 14;
	xor.b32  	%r10789, %r10788, %r10787;
	shf.l.wrap.b32 	%r10790, %r10787, %r10787, 10;
	xor.b32  	%r10791, %r10790, %r10789;
	xor.b32  	%r10792, %r10768, %r2421;
	xor.b32  	%r10793, %r10792, %r10767;
	xor.b32  	%r10794, %r10769, %r2424;
	shf.l.wrap.b32 	%r10795, %r10789, %r10789, 1;
	shf.l.wrap.b32 	%r10796, %r10782, %r10782, 1;
	shf.l.wrap.b32 	%r10797, %r10774, %r10774, 1;
	shf.l.wrap.b32 	%r10798, %r8734, %r8734, 4;
	shf.l.wrap.b32 	%r10799, %r8735, %r8735, 4;
	shf.l.wrap.b32 	%r10800, %r8736, %r8736, 4;
	shf.l.wrap.b32 	%r10801, %r8737, %r8737, 4;
	or.b32  	%r10802, %r8731, %r8730;
	xor.b32  	%r10803, %r8732, %r8733;
	xor.b32  	%r10804, %r10802, %r8733;
	and.b32  	%r10805, %r8733, %r8730;
	xor.b32  	%r10806, %r8731, %r10805;
	not.b32 	%r10807, %r10806;
	xor.b32  	%r10808, %r10803, %r10805;
	and.b32  	%r10809, %r10804, %r10803;
	xor.b32  	%r10810, %r10809, %r10807;
	or.b32  	%r10811, %r10808, %r10807;
	xor.b32  	%r10812, %r10811, %r8730;
	xor.b32  	%r10813, %r10808, %r10810;
	and.b32  	%r10814, %r10810, %r10811;
	xor.b32  	%r10815, %r10804, %r10811;
	not.b32 	%r10816, %r10815;
	or.b32  	%r10817, %r10800, %r10799;
	xor.b32  	%r10818, %r10801, %r10798;
	xor.b32  	%r10819, %r10817, %r10798;
	and.b32  	%r10820, %r10798, %r10799;
	xor.b32  	%r10821, %r10800, %r10820;
	not.b32 	%r10822, %r10821;
	xor.b32  	%r10823, %r10818, %r10820;
	and.b32  	%r10824, %r10819, %r10818;
	xor.b32  	%r10825, %r10824, %r10822;
	or.b32  	%r10826, %r10823, %r10822;
	xor.b32  	%r10827, %r10826, %r10799;
	xor.b32  	%r10828, %r10823, %r10825;
	and.b32  	%r10829, %r10825, %r10826;
	xor.b32  	%r10830, %r10819, %r10826;
	xor.b32  	%r10831, %r10828, %r10812;
	shf.l.wrap.b32 	%r10832, %r10812, %r10812, 2;
	xor.b32  	%r10833, %r10831, %r10832;
	shf.l.wrap.b32 	%r10834, %r10831, %r10831, 14;
	xor.b32  	%r10835, %r10834, %r10833;
	shf.l.wrap.b32 	%r10836, %r10833, %r10833, 10;
	shf.l.wrap.b32 	%r10837, %r10835, %r10835, 1;
	xor.b32  	%r10838, %r10827, %r10816;
	shf.l.wrap.b32 	%r10839, %r10816, %r10816, 2;
	xor.b32  	%r10840, %r10838, %r10839;
	shf.l.wrap.b32 	%r10841, %r10838, %r10838, 14;
	xor.b32  	%r10842, %r10841, %r10840;
	shf.l.wrap.b32 	%r10843, %r10840, %r10840, 10;
	xor.b32  	%r10844, %r10843, %r10842;
	shf.l.wrap.b32 	%r10845, %r10842, %r10842, 1;
	xor.b32  	%r10846, %r10830, %r10814;
	not.b32 	%r10847, %r10846;
	shf.l.wrap.b32 	%r10848, %r10814, %r10814, 2;
	xor.b32  	%r10849, %r10848, %r10847;
	shf.l.wrap.b32 	%r10850, %r10847, %r10847, 14;
	xor.b32  	%r10851, %r10850, %r10849;
	shf.l.wrap.b32 	%r10852, %r10849, %r10849, 10;
	xor.b32  	%r10853, %r10852, %r10851;
	shf.l.wrap.b32 	%r10854, %r10851, %r10851, 1;
	xor.b32  	%r10855, %r10829, %r10813;
	shf.l.wrap.b32 	%r10856, %r10813, %r10813, 2;
	xor.b32  	%r10857, %r10855, %r10856;
	shf.l.wrap.b32 	%r10858, %r10855, %r10855, 14;
	xor.b32  	%r10859, %r10858, %r10857;
	shf.l.wrap.b32 	%r10860, %r10857, %r10857, 10;
	xor.b32  	%r10861, %r10860, %r10859;
	shf.l.wrap.b32 	%r10862, %r10859, %r10859, 1;
	xor.b32  	%r10863, %r10836, %r2494;
	xor.b32  	%r10864, %r10863, %r10835;
	xor.b32  	%r10865, %r10837, %r2497;
	or.b32  	%r10866, %r10844, %r10864;
	xor.b32  	%r10867, %r10853, %r10861;
	xor.b32  	%r10868, %r10866, %r10861;
	and.b32  	%r10869, %r10861, %r10864;
	xor.b32  	%r10870, %r10844, %r10869;
	not.b32 	%r10871, %r10870;
	xor.b32  	%r10872, %r10867, %r10869;
	and.b32  	%r10873, %r10868, %r10867;
	xor.b32  	%r10874, %r10873, %r10871;
	or.b32  	%r10875, %r10872, %r10871;
	xor.b32  	%r10876, %r10875, %r10864;
	xor.b32  	%r10877, %r10872, %r10874;
	and.b32  	%r10878, %r10874, %r10875;
	xor.b32  	%r10879, %r10868, %r10875;
	not.b32 	%r10880, %r10879;
	or.b32  	%r10881, %r10854, %r10845;
	xor.b32  	%r10882, %r10862, %r10865;
	xor.b32  	%r10883, %r10881, %r10865;
	and.b32  	%r10884, %r10865, %r10845;
	xor.b32  	%r10885, %r10854, %r10884;
	not.b32 	%r10886, %r10885;
	xor.b32  	%r10887, %r10882, %r10884;
	and.b32  	%r10888, %r10883, %r10882;
	xor.b32  	%r10889, %r10888, %r10886;
	or.b32  	%r10890, %r10887, %r10886;
	xor.b32  	%r10891, %r10890, %r10845;
	xor.b32  	%r10892, %r10887, %r10889;
	and.b32  	%r10893, %r10889, %r10890;
	xor.b32  	%r10894, %r10883, %r10890;
	xor.b32  	%r10895, %r10892, %r10876;
	shf.l.wrap.b32 	%r10896, %r10876, %r10876, 2;
	xor.b32  	%r10897, %r10895, %r10896;
	shf.l.wrap.b32 	%r10898, %r10895, %r10895, 14;
	xor.b32  	%r10899, %r10898, %r10897;
	shf.l.wrap.b32 	%r10900, %r10897, %r10897, 10;
	shf.l.wrap.b32 	%r10901, %r10899, %r10899, 1;
	xor.b32  	%r10902, %r10891, %r10880;
	shf.l.wrap.b32 	%r10903, %r10880, %r10880, 2;
	xor.b32  	%r10904, %r10902, %r10903;
	shf.l.wrap.b32 	%r10905, %r10902, %r10902, 14;
	xor.b32  	%r10906, %r10905, %r10904;
	shf.l.wrap.b32 	%r10907, %r10904, %r10904, 10;
	xor.b32  	%r10908, %r10907, %r10906;
	shf.l.wrap.b32 	%r10909, %r10906, %r10906, 1;
	xor.b32  	%r10910, %r10894, %r10878;
	not.b32 	%r10911, %r10910;
	shf.l.wrap.b32 	%r10912, %r10878, %r10878, 2;
	xor.b32  	%r10913, %r10912, %r10911;
	shf.l.wrap.b32 	%r10914, %r10911, %r10911, 14;
	xor.b32  	%r10915, %r10914, %r10913;
	shf.l.wrap.b32 	%r10916, %r10913, %r10913, 10;
	xor.b32  	%r10917, %r10916, %r10915;
	shf.l.wrap.b32 	%r10918, %r10915, %r10915, 1;
	xor.b32  	%r10919, %r10893, %r10877;
	shf.l.wrap.b32 	%r10920, %r10877, %r10877, 2;
	xor.b32  	%r10921, %r10919, %r10920;
	shf.l.wrap.b32 	%r10922, %r10919, %r10919, 14;
	xor.b32  	%r10923, %r10922, %r10921;
	shf.l.wrap.b32 	%r10924, %r10921, %r10921, 10;
	xor.b32  	%r10925, %r10924, %r10923;
	shf.l.wrap.b32 	%r10926, %r10923, %r10923, 1;
	xor.b32  	%r10927, %r10900, %r2560;
	xor.b32  	%r10928, %r10927, %r10899;
	xor.b32  	%r10929, %r10901, %r2563;
	or.b32  	%r10930, %r10908, %r10928;
	xor.b32  	%r10931, %r10917, %r10925;
	xor.b32  	%r10932, %r10930, %r10925;
	and.b32  	%r10933, %r10925, %r10928;
	xor.b32  	%r10934, %r10908, %r10933;
	not.b32 	%r10935, %r10934;
	xor.b32  	%r10936, %r10931, %r10933;
	and.b32  	%r10937, %r10932, %r10931;
	xor.b32  	%r10938, %r10937, %r10935;
	or.b32  	%r10939, %r10936, %r10935;
	xor.b32  	%r10940, %r10939, %r10928;
	xor.b32  	%r10941, %r10936, %r10938;
	and.b32  	%r10942, %r10938, %r10939;
	xor.b32  	%r10943, %r10932, %r10939;
	not.b32 	%r10944, %r10943;
	or.b32  	%r10945, %r10918, %r10909;
	xor.b32  	%r10946, %r10926, %r10929;
	xor.b32  	%r10947, %r10945, %r10929;
	and.b32  	%r10948, %r10929, %r10909;
	xor.b32  	%r10949, %r10918, %r10948;
	not.b32 	%r10950, %r10949;
	xor.b32  	%r10951, %r10946, %r10948;
	and.b32  	%r10952, %r10947, %r10946;
	xor.b32  	%r10953, %r10952, %r10950;
	or.b32  	%r10954, %r10951, %r10950;
	xor.b32  	%r10955, %r10954, %r10909;
	xor.b32  	%r10956, %r10951, %r10953;
	and.b32  	%r10957, %r10953, %r10954;
	xor.b32  	%r10958, %r10947, %r10954;
	xor.b32  	%r10959, %r10956, %r10940;
	shf.l.wrap.b32 	%r10960, %r10940, %r10940, 2;
	xor.b32  	%r10961, %r10959, %r10960;
	shf.l.wrap.b32 	%r10962, %r10959, %r10959, 14;
	xor.b32  	%r10963, %r10962, %r10961;
	shf.l.wrap.b32 	%r10964, %r10961, %r10961, 10;
	shf.l.wrap.b32 	%r10965, %r10963, %r10963, 1;
	xor.b32  	%r10966, %r10955, %r10944;
	shf.l.wrap.b32 	%r10967, %r10944, %r10944, 2;
	xor.b32  	%r10968, %r10966, %r10967;
	shf.l.wrap.b32 	%r10969, %r10966, %r10966, 14;
	xor.b32  	%r10970, %r10969, %r10968;
	shf.l.wrap.b32 	%r10971, %r10968, %r10968, 10;
	xor.b32  	%r10972, %r10971, %r10970;
	shf.l.wrap.b32 	%r10973, %r10970, %r10970, 1;
	xor.b32  	%r10974, %r10958, %r10942;
	not.b32 	%r10975, %r10974;
	shf.l.wrap.b32 	%r10976, %r10942, %r10942, 2;
	xor.b32  	%r10977, %r10976, %r10975;
	shf.l.wrap.b32 	%r10978, %r10975, %r10975, 14;
	xor.b32  	%r10979, %r10978, %r10977;
	shf.l.wrap.b32 	%r10980, %r10977, %r10977, 10;
	xor.b32  	%r10981, %r10980, %r10979;
	shf.l.wrap.b32 	%r10982, %r10979, %r10979, 1;
	xor.b32  	%r10983, %r10957, %r10941;
	shf.l.wrap.b32 	%r10984, %r10941, %r10941, 2;
	xor.b32  	%r10985, %r10983, %r10984;
	shf.l.wrap.b32 	%r10986, %r10983, %r10983, 14;
	xor.b32  	%r10987, %r10986, %r10985;
	shf.l.wrap.b32 	%r10988, %r10985, %r10985, 10;
	xor.b32  	%r10989, %r10988, %r10987;
	shf.l.wrap.b32 	%r10990, %r10987, %r10987, 1;
	xor.b32  	%r10991, %r10964, %r2626;
	xor.b32  	%r10992, %r10991, %r10963;
	xor.b32  	%r10993, %r10965, %r2629;
	or.b32  	%r10994, %r10972, %r10992;
	xor.b32  	%r10995, %r10981, %r10989;
	xor.b32  	%r10996, %r10994, %r10989;
	and.b32  	%r10997, %r10989, %r10992;
	xor.b32  	%r10998, %r10972, %r10997;
	not.b32 	%r10999, %r10998;
	xor.b32  	%r11000, %r10995, %r10997;
	and.b32  	%r11001, %r10996, %r10995;
	xor.b32  	%r11002, %r11001, %r10999;
	or.b32  	%r11003, %r11000, %r10999;
	xor.b32  	%r11004, %r11003, %r10992;
	xor.b32  	%r11005, %r11000, %r11002;
	and.b32  	%r11006, %r11002, %r11003;
	xor.b32  	%r11007, %r10996, %r11003;
	not.b32 	%r11008, %r11007;
	or.b32  	%r11009, %r10982, %r10973;
	xor.b32  	%r11010, %r10990, %r10993;
	xor.b32  	%r11011, %r11009, %r10993;
	and.b32  	%r11012, %r10993, %r10973;
	xor.b32  	%r11013, %r10982, %r11012;
	not.b32 	%r11014, %r11013;
	xor.b32  	%r11015, %r11010, %r11012;
	and.b32  	%r11016, %r11011, %r11010;
	xor.b32  	%r11017, %r11016, %r11014;
	or.b32  	%r11018, %r11015, %r11014;
	xor.b32  	%r11019, %r11018, %r10973;
	xor.b32  	%r11020, %r11015, %r11017;
	and.b32  	%r11021, %r11017, %r11018;
	xor.b32  	%r11022, %r11011, %r11018;
	xor.b32  	%r11023, %r11020, %r11004;
	shf.l.wrap.b32 	%r11024, %r11004, %r11004, 2;
	xor.b32  	%r11025, %r11023, %r11024;
	shf.l.wrap.b32 	%r11026, %r11023, %r11023, 14;
	xor.b32  	%r11027, %r11026, %r11025;
	shf.l.wrap.b32 	%r11028, %r11025, %r11025, 10;
	shf.l.wrap.b32 	%r11029, %r11027, %r11027, 1;
	xor.b32  	%r11030, %r11019, %r11008;
	shf.l.wrap.b32 	%r11031, %r11008, %r11008, 2;
	xor.b32  	%r11032, %r11030, %r11031;
	shf.l.wrap.b32 	%r11033, %r11030, %r11030, 14;
	xor.b32  	%r11034, %r11033, %r11032;
	shf.l.wrap.b32 	%r11035, %r11032, %r11032, 10;
	xor.b32  	%r11036, %r11035, %r11034;
	shf.l.wrap.b32 	%r11037, %r11034, %r11034, 1;
	xor.b32  	%r11038, %r11022, %r11006;
	not.b32 	%r11039, %r11038;
	shf.l.wrap.b32 	%r11040, %r11006, %r11006, 2;
	xor.b32  	%r11041, %r11040, %r11039;
	shf.l.wrap.b32 	%r11042, %r11039, %r11039, 14;
	xor.b32  	%r11043, %r11042, %r11041;
	shf.l.wrap.b32 	%r11044, %r11041, %r11041, 10;
	xor.b32  	%r11045, %r11044, %r11043;
	shf.l.wrap.b32 	%r11046, %r11043, %r11043, 1;
	xor.b32  	%r11047, %r11021, %r11005;
	shf.l.wrap.b32 	%r11048, %r11005, %r11005, 2;
	xor.b32  	%r11049, %r11047, %r11048;
	shf.l.wrap.b32 	%r11050, %r11047, %r11047, 14;
	xor.b32  	%r11051, %r11050, %r11049;
	shf.l.wrap.b32 	%r11052, %r11049, %r11049, 10;
	xor.b32  	%r11053, %r11052, %r11051;
	shf.l.wrap.b32 	%r11054, %r11051, %r11051, 1;
	xor.b32  	%r11055, %r11028, %r2692;
	xor.b32  	%r11056, %r11055, %r11027;
	xor.b32  	%r11057, %r11029, %r2695;
	or.b32  	%r11058, %r11036, %r11056;
	xor.b32  	%r11059, %r11045, %r11053;
	xor.b32  	%r11060, %r11058, %r11053;
	and.b32  	%r11061, %r11053, %r11056;
	xor.b32  	%r11062, %r11036, %r11061;
	not.b32 	%r11063, %r11062;
	xor.b32  	%r11064, %r11059, %r11061;
	and.b32  	%r11065, %r11060, %r11059;
	xor.b32  	%r11066, %r11065, %r11063;
	or.b32  	%r11067, %r11064, %r11063;
	xor.b32  	%r11068, %r11067, %r11056;
	xor.b32  	%r11069, %r11064, %r11066;
	and.b32  	%r11070, %r11066, %r11067;
	xor.b32  	%r11071, %r11060, %r11067;
	not.b32 	%r11072, %r11071;
	or.b32  	%r11073, %r11046, %r11037;
	xor.b32  	%r11074, %r11054, %r11057;
	xor.b32  	%r11075, %r11073, %r11057;
	and.b32  	%r11076, %r11057, %r11037;
	xor.b32  	%r11077, %r11046, %r11076;
	not.b32 	%r11078, %r11077;
	xor.b32  	%r11079, %r11074, %r11076;
	and.b32  	%r11080, %r11075, %r11074;
	xor.b32  	%r11081, %r11080, %r11078;
	or.b32  	%r11082, %r11079, %r11078;
	xor.b32  	%r11083, %r11082, %r11037;
	xor.b32  	%r11084, %r11079, %r11081;
	and.b32  	%r11085, %r11081, %r11082;
	xor.b32  	%r11086, %r11075, %r11082;
	xor.b32  	%r11087, %r11084, %r11068;
	shf.l.wrap.b32 	%r11088, %r11068, %r11068, 2;
	xor.b32  	%r11089, %r11087, %r11088;
	shf.l.wrap.b32 	%r11090, %r11087, %r11087, 14;
	xor.b32  	%r11091, %r11090, %r11089;
	shf.l.wrap.b32 	%r11092, %r11089, %r11089, 10;
	shf.l.wrap.b32 	%r11093, %r11091, %r11091, 1;
	xor.b32  	%r11094, %r11083, %r11072;
	shf.l.wrap.b32 	%r11095, %r11072, %r11072, 2;
	xor.b32  	%r11096, %r11094, %r11095;
	shf.l.wrap.b32 	%r11097, %r11094, %r11094, 14;
	xor.b32  	%r11098, %r11097, %r11096;
	shf.l.wrap.b32 	%r11099, %r11096, %r11096, 10;
	xor.b32  	%r11100, %r11099, %r11098;
	shf.l.wrap.b32 	%r11101, %r11098, %r11098, 1;
	xor.b32  	%r11102, %r11086, %r11070;
	not.b32 	%r11103, %r11102;
	shf.l.wrap.b32 	%r11104, %r11070, %r11070, 2;
	xor.b32  	%r11105, %r11104, %r11103;
	shf.l.wrap.b32 	%r11106, %r11103, %r11103, 14;
	xor.b32  	%r11107, %r11106, %r11105;
	shf.l.wrap.b32 	%r11108, %r11105, %r11105, 10;
	xor.b32  	%r11109, %r11108, %r11107;
	shf.l.wrap.b32 	%r11110, %r11107, %r11107, 1;
	xor.b32  	%r11111, %r11085, %r11069;
	shf.l.wrap.b32 	%r11112, %r11069, %r11069, 2;
	xor.b32  	%r11113, %r11111, %r11112;
	shf.l.wrap.b32 	%r11114, %r11111, %r11111, 14;
	xor.b32  	%r11115, %r11114, %r11113;
	shf.l.wrap.b32 	%r11116, %r11113, %r11113, 10;
	xor.b32  	%r11117, %r11116, %r11115;
	shf.l.wrap.b32 	%r11118, %r11115, %r11115, 1;
	xor.b32  	%r11119, %r11092, %r2758;
	xor.b32  	%r11120, %r11119, %r11091;
	xor.b32  	%r11121, %r11093, %r2761;
	or.b32  	%r11122, %r11100, %r11120;
	xor.b32  	%r11123, %r11109, %r11117;
	xor.b32  	%r11124, %r11122, %r11117;
	and.b32  	%r11125, %r11117, %r11120;
	xor.b32  	%r11126, %r11100, %r11125;
	not.b32 	%r11127, %r11126;
	xor.b32  	%r11128, %r11123, %r11125;
	and.b32  	%r11129, %r11124, %r11123;
	xor.b32  	%r11130, %r11129, %r11127;
	or.b32  	%r11131, %r11128, %r11127;
	xor.b32  	%r11132, %r11131, %r11120;
	xor.b32  	%r11133, %r11128, %r11130;
	and.b32  	%r11134, %r11130, %r11131;
	xor.b32  	%r11135, %r11124, %r11131;
	not.b32 	%r11136, %r11135;
	or.b32  	%r11137, %r11110, %r11101;
	xor.b32  	%r11138, %r11118, %r11121;
	xor.b32  	%r11139, %r11137, %r11121;
	and.b32  	%r11140, %r11121, %r11101;
	xor.b32  	%r11141, %r11110, %r11140;
	not.b32 	%r11142, %r11141;
	xor.b32  	%r11143, %r11138, %r11140;
	and.b32  	%r11144, %r11139, %r11138;
	xor.b32  	%r11145, %r11144, %r11142;
	or.b32  	%r11146, %r11143, %r11142;
	xor.b32  	%r11147, %r11146, %r11101;
	xor.b32  	%r11148, %r11143, %r11145;
	and.b32  	%r11149, %r11145, %r11146;
	xor.b32  	%r11150, %r11139, %r11146;
	xor.b32  	%r11151, %r11148, %r11132;
	shf.l.wrap.b32 	%r11152, %r11132, %r11132, 2;
	xor.b32  	%r11153, %r11151, %r11152;
	shf.l.wrap.b32 	%r11154, %r11151, %r11151, 14;
	xor.b32  	%r11155, %r11154, %r11153;
	shf.l.wrap.b32 	%r11156, %r11153, %r11153, 10;
	shf.l.wrap.b32 	%r11157, %r11155, %r11155, 1;
	xor.b32  	%r11158, %r11147, %r11136;
	shf.l.wrap.b32 	%r11159, %r11136, %r11136, 2;
	xor.b32  	%r11160, %r11158, %r11159;
	shf.l.wrap.b32 	%r11161, %r11158, %r11158, 14;
	xor.b32  	%r11162, %r11161, %r11160;
	shf.l.wrap.b32 	%r11163, %r11160, %r11160, 10;
	xor.b32  	%r11164, %r11163, %r11162;
	shf.l.wrap.b32 	%r11165, %r11162, %r11162, 1;
	xor.b32  	%r11166, %r11150, %r11134;
	not.b32 	%r11167, %r11166;
	shf.l.wrap.b32 	%r11168, %r11134, %r11134, 2;
	xor.b32  	%r11169, %r11168, %r11167;
	shf.l.wrap.b32 	%r11170, %r11167, %r11167, 14;
	xor.b32  	%r11171, %r11170, %r11169;
	shf.l.wrap.b32 	%r11172, %r11169, %r11169, 10;
	xor.b32  	%r11173, %r11172, %r11171;
	shf.l.wrap.b32 	%r11174, %r11171, %r11171, 1;
	xor.b32  	%r11175, %r11149, %r11133;
	shf.l.wrap.b32 	%r11176, %r11133, %r11133, 2;
	xor.b32  	%r11177, %r11175, %r11176;
	shf.l.wrap.b32 	%r11178, %r11175, %r11175, 14;
	xor.b32  	%r11179, %r11178, %r11177;
	shf.l.wrap.b32 	%r11180, %r11177, %r11177, 10;
	xor.b32  	%r11181, %r11180, %r11179;
	shf.l.wrap.b32 	%r11182, %r11179, %r11179, 1;
	xor.b32  	%r11183, %r11156, %r2824;
	xor.b32  	%r11184, %r11183, %r11155;
	xor.b32  	%r11185, %r11157, %r2827;
	or.b32  	%r11186, %r11164, %r11184;
	xor.b32  	%r11187, %r11173, %r11181;
	xor.b32  	%r11188, %r11186, %r11181;
	and.b32  	%r11189, %r11181, %r11184;
	xor.b32  	%r11190, %r11164, %r11189;
	not.b32 	%r11191, %r11190;
	xor.b32  	%r11192, %r11187, %r11189;
	and.b32  	%r11193, %r11188, %r11187;
	xor.b32  	%r11194, %r11193, %r11191;
	or.b32  	%r11195, %r11192, %r11191;
	xor.b32  	%r11196, %r11195, %r11184;
	xor.b32  	%r11197, %r11192, %r11194;
	and.b32  	%r11198, %r11194, %r11195;
	xor.b32  	%r11199, %r11188, %r11195;
	not.b32 	%r11200, %r11199;
	or.b32  	%r11201, %r11174, %r11165;
	xor.b32  	%r11202, %r11182, %r11185;
	xor.b32  	%r11203, %r11201, %r11185;
	and.b32  	%r11204, %r11185, %r11165;
	xor.b32  	%r11205, %r11174, %r11204;
	not.b32 	%r11206, %r11205;
	xor.b32  	%r11207, %r11202, %r11204;
	and.b32  	%r11208, %r11203, %r11202;
	xor.b32  	%r11209, %r11208, %r11206;
	or.b32  	%r11210, %r11207, %r11206;
	xor.b32  	%r11211, %r11210, %r11165;
	xor.b32  	%r11212, %r11207, %r11209;
	and.b32  	%r11213, %r11209, %r11210;
	xor.b32  	%r11214, %r11203, %r11210;
	xor.b32  	%r11215, %r11212, %r11196;
	shf.l.wrap.b32 	%r11216, %r11196, %r11196, 2;
	xor.b32  	%r11217, %r11215, %r11216;
	shf.l.wrap.b32 	%r11218, %r11215, %r11215, 14;
	xor.b32  	%r11219, %r11218, %r11217;
	shf.l.wrap.b32 	%r11220, %r11217, %r11217, 10;
	shf.l.wrap.b32 	%r11221, %r11219, %r11219, 1;
	xor.b32  	%r11222, %r11211, %r11200;
	shf.l.wrap.b32 	%r11223, %r11200, %r11200, 2;
	xor.b32  	%r11224, %r11222, %r11223;
	shf.l.wrap.b32 	%r11225, %r11222, %r11222, 14;
	xor.b32  	%r11226, %r11225, %r11224;
	shf.l.wrap.b32 	%r11227, %r11224, %r11224, 10;
	xor.b32  	%r11228, %r11227, %r11226;
	shf.l.wrap.b32 	%r11229, %r11226, %r11226, 1;
	xor.b32  	%r11230, %r11214, %r11198;
	not.b32 	%r11231, %r11230;
	shf.l.wrap.b32 	%r11232, %r11198, %r11198, 2;
	xor.b32  	%r11233, %r11232, %r11231;
	shf.l.wrap.b32 	%r11234, %r11231, %r11231, 14;
	xor.b32  	%r11235, %r11234, %r11233;
	shf.l.wrap.b32 	%r11236, %r11233, %r11233, 10;
	xor.b32  	%r11237, %r11236, %r11235;
	shf.l.wrap.b32 	%r11238, %r11235, %r11235, 1;
	xor.b32  	%r11239, %r11213, %r11197;
	shf.l.wrap.b32 	%r11240, %r11197, %r11197, 2;
	xor.b32  	%r11241, %r11239, %r11240;
	shf.l.wrap.b32 	%r11242, %r11239, %r11239, 14;
	xor.b32  	%r11243, %r11242, %r11241;
	shf.l.wrap.b32 	%r11244, %r11241, %r11241, 10;
	xor.b32  	%r11245, %r11244, %r11243;
	shf.l.wrap.b32 	%r11246, %r11243, %r11243, 1;
	xor.b32  	%r11247, %r11220, %r2890;
	xor.b32  	%r11248, %r11247, %r11219;
	xor.b32  	%r11249, %r11221, %r2893;
	or.b32  	%r11250, %r11228, %r11248;
	xor.b32  	%r11251, %r11237, %r11245;
	xor.b32  	%r11252, %r11250, %r11245;
	and.b32  	%r11253, %r11245, %r11248;
	xor.b32  	%r11254, %r11228, %r11253;
	not.b32 	%r11255, %r11254;
	xor.b32  	%r11256, %r11251, %r11253;
	and.b32  	%r11257, %r11252, %r11251;
	xor.b32  	%r11258, %r11257, %r11255;
	or.b32  	%r11259, %r11256, %r11255;
	xor.b32  	%r11260, %r11259, %r11248;
	xor.b32  	%r11261, %r11256, %r11258;
	and.b32  	%r11262, %r11258, %r11259;
	xor.b32  	%r11263, %r11252, %r11259;
	not.b32 	%r11264, %r11263;
	or.b32  	%r11265, %r11238, %r11229;
	xor.b32  	%r11266, %r11246, %r11249;
	xor.b32  	%r11267, %r11265, %r11249;
	and.b32  	%r11268, %r11249, %r11229;
	xor.b32  	%r11269, %r11238, %r11268;
	not.b32 	%r11270, %r11269;
	xor.b32  	%r11271, %r11266, %r11268;
	and.b32  	%r11272, %r11267, %r11266;
	xor.b32  	%r11273, %r11272, %r11270;
	or.b32  	%r11274, %r11271, %r11270;
	xor.b32  	%r11275, %r11274, %r11229;
	xor.b32  	%r11276, %r11271, %r11273;
	and.b32  	%r11277, %r11273, %r11274;
	xor.b32  	%r11278, %r11267, %r11274;
	xor.b32  	%r11279, %r11276, %r11260;
	shf.l.wrap.b32 	%r11280, %r11260, %r11260, 2;
	xor.b32  	%r11281, %r11279, %r11280;
	shf.l.wrap.b32 	%r11282, %r11279, %r11279, 14;
	xor.b32  	%r11283, %r11282, %r11281;
	shf.l.wrap.b32 	%r11284, %r11281, %r11281, 10;
	shf.l.wrap.b32 	%r11285, %r11283, %r11283, 1;
	xor.b32  	%r11286, %r11275, %r11264;
	shf.l.wrap.b32 	%r11287, %r11264, %r11264, 2;
	xor.b32  	%r11288, %r11286, %r11287;
	shf.l.wrap.b32 	%r11289, %r11286, %r11286, 14;
	xor.b32  	%r11290, %r11289, %r11288;
	shf.l.wrap.b32 	%r11291, %r11288, %r11288, 10;
	xor.b32  	%r11292, %r11291, %r11290;
	xor.b32  	%r11293, %r11278, %r11262;
	not.b32 	%r11294, %r11293;
	shf.l.wrap.b32 	%r11295, %r11262, %r11262, 2;
	xor.b32  	%r11296, %r11295, %r11294;
	shf.l.wrap.b32 	%r11297, %r11294, %r11294, 14;
	xor.b32  	%r11298, %r11297, %r11296;
	shf.l.wrap.b32 	%r11299, %r11296, %r11296, 10;
	xor.b32  	%r11300, %r11299, %r11298;
	xor.b32  	%r11301, %r11277, %r11261;
	shf.l.wrap.b32 	%r11302, %r11261, %r11261, 2;
	xor.b32  	%r11303, %r11301, %r11302;
	shf.l.wrap.b32 	%r11304, %r11301, %r11301, 14;
	xor.b32  	%r11305, %r11304, %r11303;
	shf.l.wrap.b32 	%r11306, %r11303, %r11303, 10;
	xor.b32  	%r11307, %r11306, %r11305;
	xor.b32  	%r11308, %r11284, %r2953;
	xor.b32  	%r11309, %r11308, %r11283;
	xor.b32  	%r11310, %r11285, %r2956;
	shf.l.wrap.b32 	%r11311, %r11305, %r11305, 1;
	shf.l.wrap.b32 	%r11312, %r11298, %r11298, 1;
	shf.l.wrap.b32 	%r11313, %r11290, %r11290, 1;
	xor.b32  	%r11314, %r9245, %r9761;
	xor.b32  	%r11315, %r11314, %r10277;
	xor.b32  	%r11316, %r11315, %r10793;
	xor.b32  	%r11317, %r11316, %r11309;
	prmt.b32 	%r11318, %r11317, %r11317, %r53;
	st.global.u32 	[%rd8], %r11318;
	xor.b32  	%r11319, %r9228, %r9744;
	xor.b32  	%r11320, %r11319, %r10260;
	xor.b32  	%r11321, %r11320, %r10776;
	xor.b32  	%r11322, %r11321, %r11292;
	prmt.b32 	%r11323, %r11322, %r11322, %r53;
	st.global.u32 	[%rd8+4], %r11323;
	xor.b32  	%r11324, %r9236, %r9752;
	xor.b32  	%r11325, %r11324, %r10268;
	xor.b32  	%r11326, %r11325, %r10784;
	xor.b32  	%r11327, %r11326, %r11300;
	prmt.b32 	%r11328, %r11327, %r11327, %r53;
	st.global.u32 	[%rd8+8], %r11328;
	xor.b32  	%r11329, %r9243, %r9759;
	xor.b32  	%r11330, %r11329, %r10275;
	xor.b32  	%r11331, %r11330, %r10791;
	xor.b32  	%r11332, %r11331, %r11307;
	prmt.b32 	%r11333, %r11332, %r11332, %r53;
	st.global.u32 	[%rd8+12], %r11333;
	xor.b32  	%r11334, %r9246, %r9762;
	xor.b32  	%r11335, %r11334, %r10278;
	xor.b32  	%r11336, %r11335, %r10794;
	xor.b32  	%r11337, %r11336, %r11310;
	prmt.b32 	%r11338, %r11337, %r11337, %r53;
	st.global.u32 	[%rd8+16], %r11338;
	xor.b32  	%r11339, %r9249, %r9765;
	xor.b32  	%r11340, %r11339, %r10281;
	xor.b32  	%r11341, %r11340, %r10797;
	xor.b32  	%r11342, %r11341, %r11313;
	prmt.b32 	%r11343, %r11342, %r11342, %r53;
	st.global.u32 	[%rd8+20], %r11343;
	xor.b32  	%r11344, %r9248, %r9764;
	xor.b32  	%r11345, %r11344, %r10280;
	xor.b32  	%r11346, %r11345, %r10796;
	xor.b32  	%r11347, %r11346, %r11312;
	prmt.b32 	%r11348, %r11347, %r11347, %r53;
	st.global.u32 	[%rd8+24], %r11348;
	xor.b32  	%r11349, %r9247, %r9763;
	xor.b32  	%r11350, %r11349, %r10279;
	xor.b32  	%r11351, %r11350, %r10795;
	xor.b32  	%r11352, %r11351, %r11311;
	prmt.b32 	%r11353, %r11352, %r11352, %r53;
	st.global.u32 	[%rd8+28], %r11353;
	xor.b32  	%r11354, %r11332, %r11352;
	xor.b32  	%r11355, %r11327, %r11352;
	xor.b32  	%r11356, %r11317, %r11352;
	xor.b32  	%r11357, %r9245, %r11352;
	xor.b32  	%r11358, %r9228, %r11356;
	xor.b32  	%r11359, %r9236, %r11322;
	xor.b32  	%r11360, %r9243, %r11355;
	xor.b32  	%r11361, %r9246, %r11354;
	xor.b32  	%r11362, %r9249, %r11337;
	xor.b32  	%r11363, %r9248, %r11342;
	xor.b32  	%r11364, %r9247, %r11347;
	xor.b32  	%r11365, %r9761, %r11352;
	xor.b32  	%r11366, %r9744, %r11356;
	xor.b32  	%r11367, %r9752, %r11322;
	xor.b32  	%r11368, %r9759, %r11355;
	xor.b32  	%r11369, %r9762, %r11354;
	xor.b32  	%r11370, %r9765, %r11337;
	xor.b32  	%r11371, %r9764, %r11342;
	xor.b32  	%r11372, %r9763, %r11347;
	xor.b32  	%r11373, %r10277, %r11352;
	xor.b32  	%r11374, %r10260, %r11356;
	xor.b32  	%r11375, %r10268, %r11322;
	xor.b32  	%r11376, %r10275, %r11355;
	xor.b32  	%r11377, %r10278, %r11354;
	xor.b32  	%r11378, %r10281, %r11337;
	xor.b32  	%r11379, %r10280, %r11342;
	xor.b32  	%r11380, %r10279, %r11347;
	xor.b32  	%r11381, %r10793, %r11352;
	xor.b32  	%r11382, %r10776, %r11356;
	xor.b32  	%r11383, %r10784, %r11322;
	xor.b32  	%r11384, %r10791, %r11355;
	xor.b32  	%r11385, %r10794, %r11354;
	xor.b32  	%r11386, %r10797, %r11337;
	xor.b32  	%r11387, %r10796, %r11342;
	xor.b32  	%r11388, %r10795, %r11347;
	xor.b32  	%r11389, %r11309, %r11352;
	xor.b32  	%r11390, %r11292, %r11356;
	xor.b32  	%r11391, %r11300, %r11322;
	xor.b32  	%r11392, %r11307, %r11355;
	xor.b32  	%r11393, %r11310, %r11354;
	xor.b32  	%r11394, %r11313, %r11337;
	xor.b32  	%r11395, %r11312, %r11342;
	xor.b32  	%r11396, %r11311, %r11347;
	xor.b32  	%r11397, %r11360, %r11364;
	xor.b32  	%r11398, %r11359, %r11364;
	xor.b32  	%r11399, %r11357, %r11364;
	xor.b32  	%r11400, %r11368, %r11372;
	xor.b32  	%r11401, %r11367, %r11372;
	xor.b32  	%r11402, %r11365, %r11372;
	xor.b32  	%r11403, %r11376, %r11380;
	xor.b32  	%r11404, %r11375, %r11380;
	xor.b32  	%r11405, %r11373, %r11380;
	xor.b32  	%r11406, %r11384, %r11388;
	xor.b32  	%r11407, %r11383, %r11388;
	xor.b32  	%r11408, %r11381, %r11388;
	xor.b32  	%r11409, %r11392, %r11396;
	xor.b32  	%r11410, %r11391, %r11396;
	xor.b32  	%r11411, %r11389, %r11396;
	xor.b32  	%r11412, %r11364, %r11365;
	xor.b32  	%r11413, %r11399, %r11366;
	xor.b32  	%r11414, %r11358, %r11367;
	xor.b32  	%r11415, %r11398, %r11368;
	xor.b32  	%r11416, %r11397, %r11369;
	xor.b32  	%r11417, %r11361, %r11370;
	xor.b32  	%r11418, %r11362, %r11371;
	xor.b32  	%r11419, %r11363, %r11372;
	xor.b32  	%r11420, %r11372, %r11373;
	xor.b32  	%r11421, %r11402, %r11374;
	xor.b32  	%r11422, %r11366, %r11375;
	xor.b32  	%r11423, %r11401, %r11376;
	xor.b32  	%r11424, %r11400, %r11377;
	xor.b32  	%r11425, %r11369, %r11378;
	xor.b32  	%r11426, %r11370, %r11379;
	xor.b32  	%r11427, %r11371, %r11380;
	xor.b32  	%r11428, %r11380, %r11381;
	xor.b32  	%r11429, %r11405, %r11382;
	xor.b32  	%r11430, %r11374, %r11383;
	xor.b32  	%r11431, %r11404, %r11384;
	xor.b32  	%r11432, %r11403, %r11385;
	xor.b32  	%r11433, %r11377, %r11386;
	xor.b32  	%r11434, %r11378, %r11387;
	xor.b32  	%r11435, %r11379, %r11388;
	xor.b32  	%r11436, %r11388, %r11389;
	xor.b32  	%r11437, %r11408, %r11390;
	xor.b32  	%r11438, %r11382, %r11391;
	xor.b32  	%r11439, %r11407, %r11392;
	xor.b32  	%r11440, %r11406, %r11393;
	xor.b32  	%r11441, %r11385, %r11394;
	xor.b32  	%r11442, %r11386, %r11395;
	xor.b32  	%r11443, %r11387, %r11396;
	xor.b32  	%r11444, %r11396, %r11357;
	xor.b32  	%r11445, %r11411, %r11358;
	xor.b32  	%r11446, %r11390, %r11359;
	xor.b32  	%r11447, %r11410, %r11360;
	xor.b32  	%r11448, %r11409, %r11361;
	xor.b32  	%r11449, %r11393, %r11362;
	xor.b32  	%r11450, %r11394, %r11363;
	xor.b32  	%r11451, %r11395, %r11364;
	xor.b32  	%r11452, %r11415, %r11419;
	xor.b32  	%r11453, %r11414, %r11419;
	xor.b32  	%r11454, %r11412, %r11419;
	xor.b32  	%r11455, %r11423, %r11427;
	xor.b32  	%r11456, %r11422, %r11427;
	xor.b32  	%r11457, %r11420, %r11427;
	xor.b32  	%r11458, %r11431, %r11435;
	xor.b32  	%r11459, %r11430, %r11435;
	xor.b32  	%r11460, %r11428, %r11435;
	xor.b32  	%r11461, %r11439, %r11443;
	xor.b32  	%r11462, %r11438, %r11443;
	xor.b32  	%r11463, %r11436, %r11443;
	xor.b32  	%r11464, %r11447, %r11451;
	xor.b32  	%r11465, %r11446, %r11451;
	xor.b32  	%r11466, %r11444, %r11451;
	xor.b32  	%r11467, %r11419, %r11444;
	xor.b32  	%r11468, %r11454, %r11445;
	xor.b32  	%r11469, %r11413, %r11446;
	xor.b32  	%r11470, %r11453, %r11447;
	xor.b32  	%r11471, %r11452, %r11448;
	xor.b32  	%r11472, %r11416, %r11449;
	xor.b32  	%r11473, %r11417, %r11450;
	xor.b32  	%r11474, %r11418, %r11451;
	xor.b32  	%r11475, %r11427, %r11412;
	xor.b32  	%r11476, %r11457, %r11413;
	xor.b32  	%r11477, %r11421, %r11414;
	xor.b32  	%r11478, %r11456, %r11415;
	xor.b32  	%r11479, %r11455, %r11416;
	xor.b32  	%r11480, %r11424, %r11417;
	xor.b32  	%r11481, %r11425, %r11418;
	xor.b32  	%r11482, %r11426, %r11419;
	xor.b32  	%r11483, %r11435, %r11420;
	xor.b32  	%r11484, %r11460, %r11421;
	xor.b32  	%r11485, %r11429, %r11422;
	xor.b32  	%r11486, %r11459, %r11423;
	xor.b32  	%r11487, %r11458, %r11424;
	xor.b32  	%r11488, %r11432, %r11425;
	xor.b32  	%r11489, %r11433, %r11426;
	xor.b32  	%r11490, %r11434, %r11427;
	xor.b32  	%r11491, %r11443, %r11428;
	xor.b32  	%r11492, %r11463, %r11429;
	xor.b32  	%r11493, %r11437, %r11430;
	xor.b32  	%r11494, %r11462, %r11431;
	xor.b32  	%r11495, %r11461, %r11432;
	xor.b32  	%r11496, %r11440, %r11433;
	xor.b32  	%r11497, %r11441, %r11434;
	xor.b32  	%r11498, %r11442, %r11435;
	xor.b32  	%r11499, %r11451, %r11436;
	xor.b32  	%r11500, %r11466, %r11437;
	xor.b32  	%r11501, %r11445, %r11438;
	xor.b32  	%r11502, %r11465, %r11439;
	xor.b32  	%r11503, %r11464, %r11440;
	xor.b32  	%r11504, %r11448, %r11441;
	xor.b32  	%r11505, %r11449, %r11442;
	xor.b32  	%r11506, %r11450, %r11443;
	or.b32  	%r11507, %r11468, %r11467;
	xor.b32  	%r11508, %r11469, %r11470;
	xor.b32  	%r11509, %r11507, %r11470;
	and.b32  	%r11510, %r11470, %r11467;
	xor.b32  	%r11511, %r11468, %r11510;
	not.b32 	%r11512, %r11511;
	xor.b32  	%r11513, %r11508, %r11510;
	and.b32  	%r11514, %r11509, %r11508;
	xor.b32  	%r11515, %r11514, %r11512;
	or.b32  	%r11516, %r11513, %r11512;
	xor.b32  	%r11517, %r11516, %r11467;
	xor.b32  	%r11518, %r11513, %r11515;
	and.b32  	%r11519, %r11515, %r11516;
	xor.b32  	%r11520, %r11509, %r11516;
	not.b32 	%r11521, %r11520;
	or.b32  	%r11522, %r11473, %r11472;
	xor.b32  	%r11523, %r11474, %r11471;
	xor.b32  	%r11524, %r11522, %r11471;
	and.b32  	%r11525, %r11471, %r11472;
	xor.b32  	%r11526, %r11473, %r11525;
	not.b32 	%r11527, %r11526;
	xor.b32  	%r11528, %r11523, %r11525;
	and.b32  	%r11529, %r11524, %r11523;
	xor.b32  	%r11530, %r11529, %r11527;
	or.b32  	%r11531, %r11528, %r11527;
	xor.b32  	%r11532, %r11531, %r11472;
	xor.b32  	%r11533, %r11528, %r11530;
	and.b32  	%r11534, %r11530, %r11531;
	xor.b32  	%r11535, %r11524, %r11531;
	xor.b32  	%r11536, %r11533, %r11517;
	shf.l.wrap.b32 	%r11537, %r11517, %r11517, 2;
	xor.b32  	%r11538, %r11536, %r11537;
	shf.l.wrap.b32 	%r11539, %r11536, %r11536, 14;
	xor.b32  	%r11540, %r11539, %r11538;
	shf.l.wrap.b32 	%r11541, %r11538, %r11538, 10;
	shf.l.wrap.b32 	%r11542, %r11540, %r11540, 1;
	xor.b32  	%r11543, %r11532, %r11521;
	shf.l.wrap.b32 	%r11544, %r11521, %r11521, 2;
	xor.b32  	%r11545, %r11543, %r11544;
	shf.l.wrap.b32 	%r11546, %r11543, %r11543, 14;
	xor.b32  	%r11547, %r11546, %r11545;
	shf.l.wrap.b32 	%r11548, %r11545, %r11545, 10;
	xor.b32  	%r11549, %r11548, %r11547;
	shf.l.wrap.b32 	%r11550, %r11547, %r11547, 1;
	xor.b32  	%r11551, %r11535, %r11519;
	not.b32 	%r11552, %r11551;
	shf.l.wrap.b32 	%r11553, %r11519, %r11519, 2;
	xor.b32  	%r11554, %r11553, %r11552;
	shf.l.wrap.b32 	%r11555, %r11552, %r11552, 14;
	xor.b32  	%r11556, %r11555, %r11554;
	shf.l.wrap.b32 	%r11557, %r11554, %r11554, 10;
	xor.b32  	%r11558, %r11557, %r11556;
	shf.l.wrap.b32 	%r11559, %r11556, %r11556, 1;
	xor.b32  	%r11560, %r11534, %r11518;
	shf.l.wrap.b32 	%r11561, %r11518, %r11518, 2;
	xor.b32  	%r11562, %r11560, %r11561;
	shf.l.wrap.b32 	%r11563, %r11560, %r11560, 14;
	xor.b32  	%r11564, %r11563, %r11562;
	shf.l.wrap.b32 	%r11565, %r11562, %r11562, 10;
	xor.b32  	%r11566, %r11565, %r11564;
	shf.l.wrap.b32 	%r11567, %r11564, %r11564, 1;
	xor.b32  	%r11568, %r11541, %r366;
	xor.b32  	%r11569, %r11568, %r11540;
	xor.b32  	%r11570, %r11542, %r369;
	or.b32  	%r11571, %r11549, %r11569;
	xor.b32  	%r11572, %r11558, %r11566;
	xor.b32  	%r11573, %r11571, %r11566;
	and.b32  	%r11574, %r11566, %r11569;
	xor.b32  	%r11575, %r11549, %r11574;
	not.b32 	%r11576, %r11575;
	xor.b32  	%r11577, %r11572, %r11574;
	and.b32  	%r11578, %r11573, %r11572;
	xor.b32  	%r11579, %r11578, %r11576;
	or.b32  	%r11580, %r11577, %r11576;
	xor.b32  	%r11581, %r11580, %r11569;
	xor.b32  	%r11582, %r11577, %r11579;
	and.b32  	%r11583, %r11579, %r11580;
	xor.b32  	%r11584, %r11573, %r11580;
	not.b32 	%r11585, %r11584;
	or.b32  	%r11586, %r11559, %r11550;
	xor.b32  	%r11587, %r11567, %r11570;
	xor.b32  	%r11588, %r11586, %r11570;
	and.b32  	%r11589, %r11570, %r11550;
	xor.b32  	%r11590, %r11559, %r11589;
	not.b32 	%r11591, %r11590;
	xor.b32  	%r11592, %r11587, %r11589;
	and.b32  	%r11593, %r11588, %r11587;
	xor.b32  	%r11594, %r11593, %r11591;
	or.b32  	%r11595, %r11592, %r11591;
	xor.b32  	%r11596, %r11595, %r11550;
	xor.b32  	%r11597, %r11592, %r11594;
	and.b32  	%r11598, %r11594, %r11595;
	xor.b32  	%r11599, %r11588, %r11595;
	xor.b32  	%r11600, %r11597, %r11581;
	shf.l.wrap.b32 	%r11601, %r11581, %r11581, 2;
	xor.b32  	%r11602, %r11600, %r11601;
	shf.l.wrap.b32 	%r11603, %r11600, %r11600, 14;
	xor.b32  	%r11604, %r11603, %r11602;
	shf.l.wrap.b32 	%r11605, %r11602, %r11602, 10;
	shf.l.wrap.b32 	%r11606, %r11604, %r11604, 1;
	xor.b32  	%r11607, %r11596, %r11585;
	shf.l.wrap.b32 	%r11608, %r11585, %r11585, 2;
	xor.b32  	%r11609, %r11607, %r11608;
	shf.l.wrap.b32 	%r11610, %r11607, %r11607, 14;
	xor.b32  	%r11611, %r11610, %r11609;
	shf.l.wrap.b32 	%r11612, %r11609, %r11609, 10;
	xor.b32  	%r11613, %r11612, %r11611;
	shf.l.wrap.b32 	%r11614, %r11611, %r11611, 1;
	xor.b32  	%r11615, %r11599, %r11583;
	not.b32 	%r11616, %r11615;
	shf.l.wrap.b32 	%r11617, %r11583, %r11583, 2;
	xor.b32  	%r11618, %r11617, %r11616;
	shf.l.wrap.b32 	%r11619, %r11616, %r11616, 14;
	xor.b32  	%r11620, %r11619, %r11618;
	shf.l.wrap.b32 	%r11621, %r11618, %r11618, 10;
	xor.b32  	%r11622, %r11621, %r11620;
	shf.l.wrap.b32 	%r11623, %r11620, %r11620, 1;
	xor.b32  	%r11624, %r11598, %r11582;
	shf.l.wrap.b32 	%r11625, %r11582, %r11582, 2;
	xor.b32  	%r11626, %r11624, %r11625;
	shf.l.wrap.b32 	%r11627, %r11624, %r11624, 14;
	xor.b32  	%r11628, %r11627, %r11626;
	shf.l.wrap.b32 	%r11629, %r11626, %r11626, 10;
	xor.b32  	%r11630, %r11629, %r11628;
	shf.l.wrap.b32 	%r11631, %r11628, %r11628, 1;
	xor.b32  	%r11632, %r11605, %r432;
	xor.b32  	%r11633, %r11632, %r11604;
	xor.b32  	%r11634, %r11606, %r435;
	or.b32  	%r11635, %r11613, %r11633;
	xor.b32  	%r11636, %r11622, %r11630;
	xor.b32  	%r11637, %r11635, %r11630;
	and.b32  	%r11638, %r11630, %r11633;
	xor.b32  	%r11639, %r11613, %r11638;
	not.b32 	%r11640, %r11639;
	xor.b32  	%r11641, %r11636, %r11638;
	and.b32  	%r11642, %r11637, %r11636;
	xor.b32  	%r11643, %r11642, %r11640;
	or.b32  	%r11644, %r11641, %r11640;
	xor.b32  	%r11645, %r11644, %r11633;
	xor.b32  	%r11646, %r11641, %r11643;
	and.b32  	%r11647, %r11643, %r11644;
	xor.b32  	%r11648, %r11637, %r11644;
	not.b32 	%r11649, %r11648;
	or.b32  	%r11650, %r11623, %r11614;
	xor.b32  	%r11651, %r11631, %r11634;
	xor.b32  	%r11652, %r11650, %r11634;
	and.b32  	%r11653, %r11634, %r11614;
	xor.b32  	%r11654, %r11623, %r11653;
	not.b32 	%r11655, %r11654;
	xor.b32  	%r11656, %r11651, %r11653;
	and.b32  	%r11657, %r11652, %r11651;
	xor.b32  	%r11658, %r11657, %r11655;
	or.b32  	%r11659, %r11656, %r11655;
	xor.b32  	%r11660, %r11659, %r11614;
	xor.b32  	%r11661, %r11656, %r11658;
	and.b32  	%r11662, %r11658, %r11659;
	xor.b32  	%r11663, %r11652, %r11659;
	xor.b32  	%r11664, %r11661, %r11645;
	shf.l.wrap.b32 	%r11665, %r11645, %r11645, 2;
	xor.b32  	%r11666, %r11664, %r11665;
	shf.l.wrap.b32 	%r11667, %r11664, %r11664, 14;
	xor.b32  	%r11668, %r11667, %r11666;
	shf.l.wrap.b32 	%r11669, %r11666, %r11666, 10;
	shf.l.wrap.b32 	%r11670, %r11668, %r11668, 1;
	xor.b32  	%r11671, %r11660, %r11649;
	shf.l.wrap.b32 	%r11672, %r11649, %r11649, 2;
	xor.b32  	%r11673, %r11671, %r11672;
	shf.l.wrap.b32 	%r11674, %r11671, %r11671, 14;
	xor.b32  	%r11675, %r11674, %r11673;
	shf.l.wrap.b32 	%r11676, %r11673, %r11673, 10;
	xor.b32  	%r11677, %r11676, %r11675;
	shf.l.wrap.b32 	%r11678, %r11675, %r11675, 1;
	xor.b32  	%r11679, %r11663, %r11647;
	not.b32 	%r11680, %r11679;
	shf.l.wrap.b32 	%r11681, %r11647, %r11647, 2;
	xor.b32  	%r11682, %r11681, %r11680;
	shf.l.wrap.b32 	%r11683, %r11680, %r11680, 14;
	xor.b32  	%r11684, %r11683, %r11682;
	shf.l.wrap.b32 	%r11685, %r11682, %r11682, 10;
	xor.b32  	%r11686, %r11685, %r11684;
	shf.l.wrap.b32 	%r11687, %r11684, %r11684, 1;
	xor.b32  	%r11688, %r11662, %r11646;
	shf.l.wrap.b32 	%r11689, %r11646, %r11646, 2;
	xor.b32  	%r11690, %r11688, %r11689;
	shf.l.wrap.b32 	%r11691, %r11688, %r11688, 14;
	xor.b32  	%r11692, %r11691, %r11690;
	shf.l.wrap.b32 	%r11693, %r11690, %r11690, 10;
	xor.b32  	%r11694, %r11693, %r11692;
	shf.l.wrap.b32 	%r11695, %r11692, %r11692, 1;
	xor.b32  	%r11696, %r11669, %r498;
	xor.b32  	%r11697, %r11696, %r11668;
	xor.b32  	%r11698, %r11670, %r501;
	or.b32  	%r11699, %r11677, %r11697;
	xor.b32  	%r11700, %r11686, %r11694;
	xor.b32  	%r11701, %r11699, %r11694;
	and.b32  	%r11702, %r11694, %r11697;
	xor.b32  	%r11703, %r11677, %r11702;
	not.b32 	%r11704, %r11703;
	xor.b32  	%r11705, %r11700, %r11702;
	and.b32  	%r11706, %r11701, %r11700;
	xor.b32  	%r11707, %r11706, %r11704;
	or.b32  	%r11708, %r11705, %r11704;
	xor.b32  	%r11709, %r11708, %r11697;
	xor.b32  	%r11710, %r11705, %r11707;
	and.b32  	%r11711, %r11707, %r11708;
	xor.b32  	%r11712, %r11701, %r11708;
	not.b32 	%r11713, %r11712;
	or.b32  	%r11714, %r11687, %r11678;
	xor.b32  	%r11715, %r11695, %r11698;
	xor.b32  	%r11716, %r11714, %r11698;
	and.b32  	%r11717, %r11698, %r11678;
	xor.b32  	%r11718, %r11687, %r11717;
	not.b32 	%r11719, %r11718;
	xor.b32  	%r11720, %r11715, %r11717;
	and.b32  	%r11721, %r11716, %r11715;
	xor.b32  	%r11722, %r11721, %r11719;
	or.b32  	%r11723, %r11720, %r11719;
	xor.b32  	%r11724, %r11723, %r11678;
	xor.b32  	%r11725, %r11720, %r11722;
	and.b32  	%r11726, %r11722, %r11723;
	xor.b32  	%r11727, %r11716, %r11723;
	xor.b32  	%r11728, %r11725, %r11709;
	shf.l.wrap.b32 	%r11729, %r11709, %r11709, 2;
	xor.b32  	%r11730, %r11728, %r11729;
	shf.l.wrap.b32 	%r11731, %r11728, %r11728, 14;
	xor.b32  	%r11732, %r11731, %r11730;
	shf.l.wrap.b32 	%r11733, %r11730, %r11730, 10;
	shf.l.wrap.b32 	%r11734, %r11732, %r11732, 1;
	xor.b32  	%r11735, %r11724, %r11713;
	shf.l.wrap.b32 	%r11736, %r11713, %r11713, 2;
	xor.b32  	%r11737, %r11735, %r11736;
	shf.l.wrap.b32 	%r11738, %r11735, %r11735, 14;
	xor.b32  	%r11739, %r11738, %r11737;
	shf.l.wrap.b32 	%r11740, %r11737, %r11737, 10;
	xor.b32  	%r11741, %r11740, %r11739;
	shf.l.wrap.b32 	%r11742, %r11739, %r11739, 1;
	xor.b32  	%r11743, %r11727, %r11711;
	not.b32 	%r11744, %r11743;
	shf.l.wrap.b32 	%r11745, %r11711, %r11711, 2;
	xor.b32  	%r11746, %r11745, %r11744;
	shf.l.wrap.b32 	%r11747, %r11744, %r11744, 14;
	xor.b32  	%r11748, %r11747, %r11746;
	shf.l.wrap.b32 	%r11749, %r11746, %r11746, 10;
	xor.b32  	%r11750, %r11749, %r11748;
	shf.l.wrap.b32 	%r11751, %r11748, %r11748, 1;
	xor.b32  	%r11752, %r11726, %r11710;
	shf.l.wrap.b32 	%r11753, %r11710, %r11710, 2;
	xor.b32  	%r11754, %r11752, %r11753;
	shf.l.wrap.b32 	%r11755, %r11752, %r11752, 14;
	xor.b32  	%r11756, %r11755, %r11754;
	shf.l.wrap.b32 	%r11757, %r11754, %r11754, 10;
	xor.b32  	%r11758, %r11757, %r11756;
	shf.l.wrap.b32 	%r11759, %r11756, %r11756, 1;
	xor.b32  	%r11760, %r11733, %r564;
	xor.b32  	%r11761, %r11760, %r11732;
	xor.b32  	%r11762, %r11734, %r567;
	or.b32  	%r11763, %r11741, %r11761;
	xor.b32  	%r11764, %r11750, %r11758;
	xor.b32  	%r11765, %r11763, %r11758;
	and.b32  	%r11766, %r11758, %r11761;
	xor.b32  	%r11767, %r11741, %r11766;
	not.b32 	%r11768, %r11767;
	xor.b32  	%r11769, %r11764, %r11766;
	and.b32  	%r11770, %r11765, %r11764;
	xor.b32  	%r11771, %r11770, %r11768;
	or.b32  	%r11772, %r11769, %r11768;
	xor.b32  	%r11773, %r11772, %r11761;
	xor.b32  	%r11774, %r11769, %r11771;
	and.b32  	%r11775, %r11771, %r11772;
	xor.b32  	%r11776, %r11765, %r11772;
	not.b32 	%r11777, %r11776;
	or.b32  	%r11778, %r11751, %r11742;
	xor.b32  	%r11779, %r11759, %r11762;
	xor.b32  	%r11780, %r11778, %r11762;
	and.b32  	%r11781, %r11762, %r11742;
	xor.b32  	%r11782, %r11751, %r11781;
	not.b32 	%r11783, %r11782;
	xor.b32  	%r11784, %r11779, %r11781;
	and.b32  	%r11785, %r11780, %r11779;
	xor.b32  	%r11786, %r11785, %r11783;
	or.b32  	%r11787, %r11784, %r11783;
	xor.b32  	%r11788, %r11787, %r11742;
	xor.b32  	%r11789, %r11784, %r11786;
	and.b32  	%r11790, %r11786, %r11787;
	xor.b32  	%r11791, %r11780, %r11787;
	xor.b32  	%r11792, %r11789, %r11773;
	shf.l.wrap.b32 	%r11793, %r11773, %r11773, 2;
	xor.b32  	%r11794, %r11792, %r11793;
	shf.l.wrap.b32 	%r11795, %r11792, %r11792, 14;
	xor.b32  	%r11796, %r11795, %r11794;
	shf.l.wrap.b32 	%r11797, %r11794, %r11794, 10;
	shf.l.wrap.b32 	%r11798, %r11796, %r11796, 1;
	xor.b32  	%r11799, %r11788, %r11777;
	shf.l.wrap.b32 	%r11800, %r11777, %r11777, 2;
	xor.b32  	%r11801, %r11799, %r11800;
	shf.l.wrap.b32 	%r11802, %r11799, %r11799, 14;
	xor.b32  	%r11803, %r11802, %r11801;
	shf.l.wrap.b32 	%r11804, %r11801, %r11801, 10;
	xor.b32  	%r11805, %r11804, %r11803;
	shf.l.wrap.b32 	%r11806, %r11803, %r11803, 1;
	xor.b32  	%r11807, %r11791, %r11775;
	not.b32 	%r11808, %r11807;
	shf.l.wrap.b32 	%r11809, %r11775, %r11775, 2;
	xor.b32  	%r11810, %r11809, %r11808;
	shf.l.wrap.b32 	%r11811, %r11808, %r11808, 14;
	xor.b32  	%r11812, %r11811, %r11810;
	shf.l.wrap.b32 	%r11813, %r11810, %r11810, 10;
	xor.b32  	%r11814, %r11813, %r11812;
	shf.l.wrap.b32 	%r11815, %r11812, %r11812, 1;
	xor.b32  	%r11816, %r11790, %r11774;
	shf.l.wrap.b32 	%r11817, %r11774, %r11774, 2;
	xor.b32  	%r11818, %r11816, %r11817;
	shf.l.wrap.b32 	%r11819, %r11816, %r11816, 14;
	xor.b32  	%r11820, %r11819, %r11818;
	shf.l.wrap.b32 	%r11821, %r11818, %r11818, 10;
	xor.b32  	%r11822, %r11821, %r11820;
	shf.l.wrap.b32 	%r11823, %r11820, %r11820, 1;
	xor.b32  	%r11824, %r11797, %r630;
	xor.b32  	%r11825, %r11824, %r11796;
	xor.b32  	%r11826, %r11798, %r633;
	or.b32  	%r11827, %r11805, %r11825;
	xor.b32  	%r11828, %r11814, %r11822;
	xor.b32  	%r11829, %r11827, %r11822;
	and.b32  	%r11830, %r11822, %r11825;
	xor.b32  	%r11831, %r11805, %r11830;
	not.b32 	%r11832, %r11831;
	xor.b32  	%r11833, %r11828, %r11830;
	and.b32  	%r11834, %r11829, %r11828;
	xor.b32  	%r11835, %r11834, %r11832;
	or.b32  	%r11836, %r11833, %r11832;
	xor.b32  	%r11837, %r11836, %r11825;
	xor.b32  	%r11838, %r11833, %r11835;
	and.b32  	%r11839, %r11835, %r11836;
	xor.b32  	%r11840, %r11829, %r11836;
	not.b32 	%r11841, %r11840;
	or.b32  	%r11842, %r11815, %r11806;
	xor.b32  	%r11843, %r11823, %r11826;
	xor.b32  	%r11844, %r11842, %r11826;
	and.b32  	%r11845, %r11826, %r11806;
	xor.b32  	%r11846, %r11815, %r11845;
	not.b32 	%r11847, %r11846;
	xor.b32  	%r11848, %r11843, %r11845;
	and.b32  	%r11849, %r11844, %r11843;
	xor.b32  	%r11850, %r11849, %r11847;
	or.b32  	%r11851, %r11848, %r11847;
	xor.b32  	%r11852, %r11851, %r11806;
	xor.b32  	%r11853, %r11848, %r11850;
	and.b32  	%r11854, %r11850, %r11851;
	xor.b32  	%r11855, %r11844, %r11851;
	xor.b32  	%r11856, %r11853, %r11837;
	shf.l.wrap.b32 	%r11857, %r11837, %r11837, 2;
	xor.b32  	%r11858, %r11856, %r11857;
	shf.l.wrap.b32 	%r11859, %r11856, %r11856, 14;
	xor.b32  	%r11860, %r11859, %r11858;
	shf.l.wrap.b32 	%r11861, %r11858, %r11858, 10;
	shf.l.wrap.b32 	%r11862, %r11860, %r11860, 1;
	xor.b32  	%r11863, %r11852, %r11841;
	shf.l.wrap.b32 	%r11864, %r11841, %r11841, 2;
	xor.b32  	%r11865, %r11863, %r11864;
	shf.l.wrap.b32 	%r11866, %r11863, %r11863, 14;
	xor.b32  	%r11867, %r11866, %r11865;
	shf.l.wrap.b32 	%r11868, %r11865, %r11865, 10;
	xor.b32  	%r11869, %r11868, %r11867;
	shf.l.wrap.b32 	%r11870, %r11867, %r11867, 1;
	xor.b32  	%r11871, %r11855, %r11839;
	not.b32 	%r11872, %r11871;
	shf.l.wrap.b32 	%r11873, %r11839, %r11839, 2;
	xor.b32  	%r11874, %r11873, %r11872;
	shf.l.wrap.b32 	%r11875, %r11872, %r11872, 14;
	xor.b32  	%r11876, %r11875, %r11874;
	shf.l.wrap.b32 	%r11877, %r11874, %r11874, 10;
	xor.b32  	%r11878, %r11877, %r11876;
	shf.l.wrap.b32 	%r11879, %r11876, %r11876, 1;
	xor.b32  	%r11880, %r11854, %r11838;
	shf.l.wrap.b32 	%r11881, %r11838, %r11838, 2;
	xor.b32  	%r11882, %r11880, %r11881;
	shf.l.wrap.b32 	%r11883, %r11880, %r11880, 14;
	xor.b32  	%r11884, %r11883, %r11882;
	shf.l.wrap.b32 	%r11885, %r11882, %r11882, 10;
	xor.b32  	%r11886, %r11885, %r11884;
	shf.l.wrap.b32 	%r11887, %r11884, %r11884, 1;
	xor.b32  	%r11888, %r11861, %r696;
	xor.b32  	%r11889, %r11888, %r11860;
	xor.b32  	%r11890, %r11862, %r699;
	or.b32  	%r11891, %r11869, %r11889;
	xor.b32  	%r11892, %r11878, %r11886;
	xor.b32  	%r11893, %r11891, %r11886;
	and.b32  	%r11894, %r11886, %r11889;
	xor.b32  	%r11895, %r11869, %r11894;
	not.b32 	%r11896, %r11895;
	xor.b32  	%r11897, %r11892, %r11894;
	and.b32  	%r11898, %r11893, %r11892;
	xor.b32  	%r11899, %r11898, %r11896;
	or.b32  	%r11900, %r11897, %r11896;
	xor.b32  	%r11901, %r11900, %r11889;
	xor.b32  	%r11902, %r11897, %r11899;
	and.b32  	%r11903, %r11899, %r11900;
	xor.b32  	%r11904, %r11893, %r11900;
	not.b32 	%r11905, %r11904;
	or.b32  	%r11906, %r11879, %r11870;
	xor.b32  	%r11907, %r11887, %r11890;
	xor.b32  	%r11908, %r11906, %r11890;
	and.b32  	%r11909, %r11890, %r11870;
	xor.b32  	%r11910, %r11879, %r11909;
	not.b32 	%r11911, %r11910;
	xor.b32  	%r11912, %r11907, %r11909;
	and.b32  	%r11913, %r11908, %r11907;
	xor.b32  	%r11914, %r11913, %r11911;
	or.b32  	%r11915, %r11912, %r11911;
	xor.b32  	%r11916, %r11915, %r11870;
	xor.b32  	%r11917, %r11912, %r11914;
	and.b32  	%r11918, %r11914, %r11915;
	xor.b32  	%r11919, %r11908, %r11915;
	xor.b32  	%r11920, %r11917, %r11901;
	shf.l.wrap.b32 	%r11921, %r11901, %r11901, 2;
	xor.b32  	%r11922, %r11920, %r11921;
	shf.l.wrap.b32 	%r11923, %r11920, %r11920, 14;
	xor.b32  	%r11924, %r11923, %r11922;
	shf.l.wrap.b32 	%r11925, %r11922, %r11922, 10;
	shf.l.wrap.b32 	%r11926, %r11924, %r11924, 1;
	xor.b32  	%r11927, %r11916, %r11905;
	shf.l.wrap.b32 	%r11928, %r11905, %r11905, 2;
	xor.b32  	%r11929, %r11927, %r11928;
	shf.l.wrap.b32 	%r11930, %r11927, %r11927, 14;
	xor.b32  	%r11931, %r11930, %r11929;
	shf.l.wrap.b32 	%r11932, %r11929, %r11929, 10;
	xor.b32  	%r11933, %r11932, %r11931;
	shf.l.wrap.b32 	%r11934, %r11931, %r11931, 1;
	xor.b32  	%r11935, %r11919, %r11903;
	not.b32 	%r11936, %r11935;
	shf.l.wrap.b32 	%r11937, %r11903, %r11903, 2;
	xor.b32  	%r11938, %r11937, %r11936;
	shf.l.wrap.b32 	%r11939, %r11936, %r11936, 14;
	xor.b32  	%r11940, %r11939, %r11938;
	shf.l.wrap.b32 	%r11941, %r11938, %r11938, 10;
	xor.b32  	%r11942, %r11941, %r11940;
	shf.l.wrap.b32 	%r11943, %r11940, %r11940, 1;
	xor.b32  	%r11944, %r11918, %r11902;
	shf.l.wrap.b32 	%r11945, %r11902, %r11902, 2;
	xor.b32  	%r11946, %r11944, %r11945;
	shf.l.wrap.b32 	%r11947, %r11944, %r11944, 14;
	xor.b32  	%r11948, %r11947, %r11946;
	shf.l.wrap.b32 	%r11949, %r11946, %r11946, 10;
	xor.b32  	%r11950, %r11949, %r11948;
	shf.l.wrap.b32 	%r11951, %r11948, %r11948, 1;
	xor.b32  	%r11952, %r11925, %r762;
	xor.b32  	%r11953, %r11952, %r11924;
	xor.b32  	%r11954, %r11926, %r765;
	or.b32  	%r11955, %r11933, %r11953;
	xor.b32  	%r11956, %r11942, %r11950;
	xor.b32  	%r11957, %r11955, %r11950;
	and.b32  	%r11958, %r11950, %r11953;
	xor.b32  	%r11959, %r11933, %r11958;
	not.b32 	%r11960, %r11959;
	xor.b32  	%r11961, %r11956, %r11958;
	and.b32  	%r11962, %r11957, %r11956;
	xor.b32  	%r11963, %r11962, %r11960;
	or.b32  	%r11964, %r11961, %r11960;
	xor.b32  	%r11965, %r11964, %r11953;
	xor.b32  	%r11966, %r11961, %r11963;
	and.b32  	%r11967, %r11963, %r11964;
	xor.b32  	%r11968, %r11957, %r11964;
	not.b32 	%r11969, %r11968;
	or.b32  	%r11970, %r11943, %r11934;
	xor.b32  	%r11971, %r11951, %r11954;
	xor.b32  	%r11972, %r11970, %r11954;
	and.b32  	%r11973, %r11954, %r11934;
	xor.b32  	%r11974, %r11943, %r11973;
	not.b32 	%r11975, %r11974;
	xor.b32  	%r11976, %r11971, %r11973;
	and.b32  	%r11977, %r11972, %r11971;
	xor.b32  	%r11978, %r11977, %r11975;
	or.b32  	%r11979, %r11976, %r11975;
	xor.b32  	%r11980, %r11979, %r11934;
	xor.b32  	%r11981, %r11976, %r11978;
	and.b32  	%r11982, %r11978, %r11979;
	xor.b32  	%r11983, %r11972, %r11979;
	xor.b32  	%r11984, %r11981, %r11965;
	shf.l.wrap.b32 	%r11985, %r11965, %r11965, 2;
	xor.b32  	%r11986, %r11984, %r11985;
	shf.l.wrap.b32 	%r11987, %r11984, %r11984, 14;
	xor.b32  	%r11988, %r11987, %r11986;
	shf.l.wrap.b32 	%r11989, %r11986, %r11986, 10;
	shf.l.wrap.b32 	%r11990, %r11988, %r11988, 1;
	xor.b32  	%r11991, %r11980, %r11969;
	shf.l.wrap.b32 	%r11992, %r11969, %r11969, 2;
	xor.b32  	%r11993, %r11991, %r11992;
	shf.l.wrap.b32 	%r11994, %r11991, %r11991, 14;
	xor.b32  	%r11995, %r11994, %r11993;
	xor.b32  	%r11996, %r11983, %r11967;
	not.b32 	%r11997, %r11996;
	shf.l.wrap.b32 	%r11998, %r11967, %r11967, 2;
	xor.b32  	%r11999, %r11998, %r11997;
	shf.l.wrap.b32 	%r12000, %r11997, %r11997, 14;
	xor.b32  	%r12001, %r12000, %r11999;
	xor.b32  	%r12002, %r11982, %r11966;
	shf.l.wrap.b32 	%r12003, %r11966, %r11966, 2;
	xor.b32  	%r12004, %r12002, %r12003;
	shf.l.wrap.b32 	%r12005, %r12002, %r12002, 14;
	xor.b32  	%r12006, %r12005, %r12004;
	xor.b32  	%r12007, %r11989, %r825;
	xor.b32  	%r12008, %r11990, %r828;
	shf.l.wrap.b32 	%r12009, %r11479, %r11479, 1;
	shf.l.wrap.b32 	%r12010, %r11480, %r11480, 1;
	shf.l.wrap.b32 	%r12011, %r11481, %r11481, 1;
	shf.l.wrap.b32 	%r12012, %r11482, %r11482, 1;
	or.b32  	%r12013, %r11476, %r11475;
	xor.b32  	%r12014, %r11477, %r11478;
	xor.b32  	%r12015, %r12013, %r11478;
	and.b32  	%r12016, %r11478, %r11475;
	xor.b32  	%r12017, %r11476, %r12016;
	not.b32 	%r12018, %r12017;
	xor.b32  	%r12019, %r12014, %r12016;
	and.b32  	%r12020, %r12015, %r12014;
	xor.b32  	%r12021, %r12020, %r12018;
	or.b32  	%r12022, %r12019, %r12018;
	xor.b32  	%r12023, %r12022, %r11475;
	xor.b32  	%r12024, %r12019, %r12021;
	and.b32  	%r12025, %r12021, %r12022;
	xor.b32  	%r12026, %r12015, %r12022;
	not.b32 	%r12027, %r12026;
	or.b32  	%r12028, %r12011, %r12010;
	xor.b32  	%r12029, %r12012, %r12009;
	xor.b32  	%r12030, %r12028, %r12009;
	and.b32  	%r12031, %r12009, %r12010;
	xor.b32  	%r12032, %r12011, %r12031;
	not.b32 	%r12033, %r12032;
	xor.b32  	%r12034, %r12029, %r12031;
	and.b32  	%r12035, %r12030, %r12029;
	xor.b32  	%r12036, %r12035, %r12033;
	or.b32  	%r12037, %r12034, %r12033;
	xor.b32  	%r12038, %r12037, %r12010;
	xor.b32  	%r12039, %r12034, %r12036;
	and.b32  	%r12040, %r12036, %r12037;
	xor.b32  	%r12041, %r12030, %r12037;
	xor.b32  	%r12042, %r12039, %r12023;
	shf.l.wrap.b32 	%r12043, %r12023, %r12023, 2;
	xor.b32  	%r12044, %r12042, %r12043;
	shf.l.wrap.b32 	%r12045, %r12042, %r12042, 14;
	xor.b32  	%r12046, %r12045, %r12044;
	shf.l.wrap.b32 	%r12047, %r12044, %r12044, 10;
	shf.l.wrap.b32 	%r12048, %r12046, %r12046, 1;
	xor.b32  	%r12049, %r12038, %r12027;
	shf.l.wrap.b32 	%r12050, %r12027, %r12027, 2;
	xor.b32  	%r12051, %r12049, %r12050;
	shf.l.wrap.b32 	%r12052, %r12049, %r12049, 14;
	xor.b32  	%r12053, %r12052, %r12051;
	shf.l.wrap.b32 	%r12054, %r12051, %r12051, 10;
	xor.b32  	%r12055, %r12054, %r12053;
	shf.l.wrap.b32 	%r12056, %r12053, %r12053, 1;
	xor.b32  	%r12057, %r12041, %r12025;
	not.b32 	%r12058, %r12057;
	shf.l.wrap.b32 	%r12059, %r12025, %r12025, 2;
	xor.b32  	%r12060, %r12059, %r12058;
	shf.l.wrap.b32 	%r12061, %r12058, %r12058, 14;
	xor.b32  	%r12062, %r12061, %r12060;
	shf.l.wrap.b32 	%r12063, %r12060, %r12060, 10;
	xor.b32  	%r12064, %r12063, %r12062;
	shf.l.wrap.b32 	%r12065, %r12062, %r12062, 1;
	xor.b32  	%r12066, %r12040, %r12024;
	shf.l.wrap.b32 	%r12067, %r12024, %r12024, 2;
	xor.b32  	%r12068, %r12066, %r12067;
	shf.l.wrap.b32 	%r12069, %r12066, %r12066, 14;
	xor.b32  	%r12070, %r12069, %r12068;
	shf.l.wrap.b32 	%r12071, %r12068, %r12068, 10;
	xor.b32  	%r12072, %r12071, %r12070;
	shf.l.wrap.b32 	%r12073, %r12070, %r12070, 1;
	xor.b32  	%r12074, %r12047, %r898;
	xor.b32  	%r12075, %r12074, %r12046;
	xor.b32  	%r12076, %r12048, %r901;
	or.b32  	%r12077, %r12055, %r12075;
	xor.b32  	%r12078, %r12064, %r12072;
	xor.b32  	%r12079, %r12077, %r12072;
	and.b32  	%r12080, %r12072, %r12075;
	xor.b32  	%r12081, %r12055, %r12080;
	not.b32 	%r12082, %r12081;
	xor.b32  	%r12083, %r12078, %r12080;
	and.b32  	%r12084, %r12079, %r12078;
	xor.b32  	%r12085, %r12084, %r12082;
	or.b32  	%r12086, %r12083, %r12082;
	xor.b32  	%r12087, %r12086, %r12075;
	xor.b32  	%r12088, %r12083, %r12085;
	and.b32  	%r12089, %r12085, %r12086;
	xor.b32  	%r12090, %r12079, %r12086;
	not.b32 	%r12091, %r12090;
	or.b32  	%r12092, %r12065, %r12056;
	xor.b32  	%r12093, %r12073, %r12076;
	xor.b32  	%r12094, %r12092, %r12076;
	and.b32  	%r12095, %r12076, %r12056;
	xor.b32  	%r12096, %r12065, %r12095;
	not.b32 	%r12097, %r12096;
	xor.b32  	%r12098, %r12093, %r12095;
	and.b32  	%r12099, %r12094, %r12093;
	xor.b32  	%r12100, %r12099, %r12097;
	or.b32  	%r12101, %r12098, %r12097;
	xor.b32  	%r12102, %r12101, %r12056;
	xor.b32  	%r12103, %r12098, %r12100;
	and.b32  	%r12104, %r12100, %r12101;
	xor.b32  	%r12105, %r12094, %r12101;
	xor.b32  	%r12106, %r12103, %r12087;
	shf.l.wrap.b32 	%r12107, %r12087, %r12087, 2;
	xor.b32  	%r12108, %r12106, %r12107;
	shf.l.wrap.b32 	%r12109, %r12106, %r12106, 14;
	xor.b32  	%r12110, %r12109, %r12108;
	shf.l.wrap.b32 	%r12111, %r12108, %r12108, 10;
	shf.l.wrap.b32 	%r12112, %r12110, %r12110, 1;
	xor.b32  	%r12113, %r12102, %r12091;
	shf.l.wrap.b32 	%r12114, %r12091, %r12091, 2;
	xor.b32  	%r12115, %r12113, %r12114;
	shf.l.wrap.b32 	%r12116, %r12113, %r12113, 14;
	xor.b32  	%r12117, %r12116, %r12115;
	shf.l.wrap.b32 	%r12118, %r12115, %r12115, 10;
	xor.b32  	%r12119, %r12118, %r12117;
	shf.l.wrap.b32 	%r12120, %r12117, %r12117, 1;
	xor.b32  	%r12121, %r12105, %r12089;
	not.b32 	%r12122, %r12121;
	shf.l.wrap.b32 	%r12123, %r12089, %r12089, 2;
	xor.b32  	%r12124, %r12123, %r12122;
	shf.l.wrap.b32 	%r12125, %r12122, %r12122, 14;
	xor.b32  	%r12126, %r12125, %r12124;
	shf.l.wrap.b32 	%r12127, %r12124, %r12124, 10;
	xor.b32  	%r12128, %r12127, %r12126;
	shf.l.wrap.b32 	%r12129, %r12126, %r12126, 1;
	xor.b32  	%r12130, %r12104, %r12088;
	shf.l.wrap.b32 	%r12131, %r12088, %r12088, 2;
	xor.b32  	%r12132, %r12130, %r12131;
	shf.l.wrap.b32 	%r12133, %r12130, %r12130, 14;
	xor.b32  	%r12134, %r12133, %r12132;
	shf.l.wrap.b32 	%r12135, %r12132, %r12132, 10;
	xor.b32  	%r12136, %r12135, %r12134;
	shf.l.wrap.b32 	%r12137, %r12134, %r12134, 1;
	xor.b32  	%r12138, %r12111, %r964;
	xor.b32  	%r12139, %r12138, %r12110;
	xor.b32  	%r12140, %r12112, %r967;
	or.b32  	%r12141, %r12119, %r12139;
	xor.b32  	%r12142, %r12128, %r12136;
	xor.b32  	%r12143, %r12141, %r12136;
	and.b32  	%r12144, %r12136, %r12139;
	xor.b32  	%r12145, %r12119, %r12144;
	not.b32 	%r12146, %r12145;
	xor.b32  	%r12147, %r12142, %r12144;
	and.b32  	%r12148, %r12143, %r12142;
	xor.b32  	%r12149, %r12148, %r12146;
	or.b32  	%r12150, %r12147, %r12146;
	xor.b32  	%r12151, %r12150, %r12139;
	xor.b32  	%r12152, %r12147, %r12149;
	and.b32  	%r12153, %r12149, %r12150;
	xor.b32  	%r12154, %r12143, %r12150;
	not.b32 	%r12155, %r12154;
	or.b32  	%r12156, %r12129, %r12120;
	xor.b32  	%r12157, %r12137, %r12140;
	xor.b32  	%r12158, %r12156, %r12140;
	and.b32  	%r12159, %r12140, %r12120;
	xor.b32  	%r12160, %r12129, %r12159;
	not.b32 	%r12161, %r12160;
	xor.b32  	%r12162, %r12157, %r12159;
	and.b32  	%r12163, %r12158, %r12157;
	xor.b32  	%r12164, %r12163, %r12161;
	or.b32  	%r12165, %r12162, %r12161;
	xor.b32  	%r12166, %r12165, %r12120;
	xor.b32  	%r12167, %r12162, %r12164;
	and.b32  	%r12168, %r12164, %r12165;
	xor.b32  	%r12169, %r12158, %r12165;
	xor.b32  	%r12170, %r12167, %r12151;
	shf.l.wrap.b32 	%r12171, %r12151, %r12151, 2;
	xor.b32  	%r12172, %r12170, %r12171;
	shf.l.wrap.b32 	%r12173, %r12170, %r12170, 14;
	xor.b32  	%r12174, %r12173, %r12172;
	shf.l.wrap.b32 	%r12175, %r12172, %r12172, 10;
	shf.l.wrap.b32 	%r12176, %r12174, %r12174, 1;
	xor.b32  	%r12177, %r12166, %r12155;
	shf.l.wrap.b32 	%r12178, %r12155, %r12155, 2;
	xor.b32  	%r12179, %r12177, %r12178;
	shf.l.wrap.b32 	%r12180, %r12177, %r12177, 14;
	xor.b32  	%r12181, %r12180, %r12179;
	shf.l.wrap.b32 	%r12182, %r12179, %r12179, 10;
	xor.b32  	%r12183, %r12182, %r12181;
	shf.l.wrap.b32 	%r12184, %r12181, %r12181, 1;
	xor.b32  	%r12185, %r12169, %r12153;
	not.b32 	%r12186, %r12185;
	shf.l.wrap.b32 	%r12187, %r12153, %r12153, 2;
	xor.b32  	%r12188, %r12187, %r12186;
	shf.l.wrap.b32 	%r12189, %r12186, %r12186, 14;
	xor.b32  	%r12190, %r12189, %r12188;
	shf.l.wrap.b32 	%r12191, %r12188, %r12188, 10;
	xor.b32  	%r12192, %r12191, %r12190;
	shf.l.wrap.b32 	%r12193, %r12190, %r12190, 1;
	xor.b32  	%r12194, %r12168, %r12152;
	shf.l.wrap.b32 	%r12195, %r12152, %r12152, 2;
	xor.b32  	%r12196, %r12194, %r12195;
	shf.l.wrap.b32 	%r12197, %r12194, %r12194, 14;
	xor.b32  	%r12198, %r12197, %r12196;
	shf.l.wrap.b32 	%r12199, %r12196, %r12196, 10;
	xor.b32  	%r12200, %r12199, %r12198;
	shf.l.wrap.b32 	%r12201, %r12198, %r12198, 1;
	xor.b32  	%r12202, %r12175, %r1030;
	xor.b32  	%r12203, %r12202, %r12174;
	xor.b32  	%r12204, %r12176, %r1033;
	or.b32  	%r12205, %r12183, %r12203;
	xor.b32  	%r12206, %r12192, %r12200;
	xor.b32  	%r12207, %r12205, %r12200;
	and.b32  	%r12208, %r12200, %r12203;
	xor.b32  	%r12209, %r12183, %r12208;
	not.b32 	%r12210, %r12209;
	xor.b32  	%r12211, %r12206, %r12208;
	and.b32  	%r12212, %r12207, %r12206;
	xor.b32  	%r12213, %r12212, %r12210;
	or.b32  	%r12214, %r12211, %r12210;
	xor.b32  	%r12215, %r12214, %r12203;
	xor.b32  	%r12216, %r12211, %r12213;
	and.b32  	%r12217, %r12213, %r12214;
	xor.b32  	%r12218, %r12207, %r12214;
	not.b32 	%r12219, %r12218;
	or.b32  	%r12220, %r12193, %r12184;
	xor.b32  	%r12221, %r12201, %r12204;
	xor.b32  	%r12222, %r12220, %r12204;
	and.b32  	%r12223, %r12204, %r12184;
	xor.b32  	%r12224, %r12193, %r12223;
	not.b32 	%r12225, %r12224;
	xor.b32  	%r12226, %r12221, %r12223;
	and.b32  	%r12227, %r12222, %r12221;
	xor.b32  	%r12228, %r12227, %r12225;
	or.b32  	%r12229, %r12226, %r12225;
	xor.b32  	%r12230, %r12229, %r12184;
	xor.b32  	%r12231, %r12226, %r12228;
	and.b32  	%r12232, %r12228, %r12229;
	xor.b32  	%r12233, %r12222, %r12229;
	xor.b32  	%r12234, %r12231, %r12215;
	shf.l.wrap.b32 	%r12235, %r12215, %r12215, 2;
	xor.b32  	%r12236, %r12234, %r12235;
	shf.l.wrap.b32 	%r12237, %r12234, %r12234, 14;
	xor.b32  	%r12238, %r12237, %r12236;
	shf.l.wrap.b32 	%r12239, %r12236, %r12236, 10;
	shf.l.wrap.b32 	%r12240, %r12238, %r12238, 1;
	xor.b32  	%r12241, %r12230, %r12219;
	shf.l.wrap.b32 	%r12242, %r12219, %r12219, 2;
	xor.b32  	%r12243, %r12241, %r12242;
	shf.l.wrap.b32 	%r12244, %r12241, %r12241, 14;
	xor.b32  	%r12245, %r12244, %r12243;
	shf.l.wrap.b32 	%r12246, %r12243, %r12243, 10;
	xor.b32  	%r12247, %r12246, %r12245;
	shf.l.wrap.b32 	%r12248, %r12245, %r12245, 1;
	xor.b32  	%r12249, %r12233, %r12217;
	not.b32 	%r12250, %r12249;
	shf.l.wrap.b32 	%r12251, %r12217, %r12217, 2;
	xor.b32  	%r12252, %r12251, %r12250;
	shf.l.wrap.b32 	%r12253, %r12250, %r12250, 14;
	xor.b32  	%r12254, %r12253, %r12252;
	shf.l.wrap.b32 	%r12255, %r12252, %r12252, 10;
	xor.b32  	%r12256, %r12255, %r12254;
	shf.l.wrap.b32 	%r12257, %r12254, %r12254, 1;
	xor.b32  	%r12258, %r12232, %r12216;
	shf.l.wrap.b32 	%r12259, %r12216, %r12216, 2;
	xor.b32  	%r12260, %r12258, %r12259;
	shf.l.wrap.b32 	%r12261, %r12258, %r12258, 14;
	xor.b32  	%r12262, %r12261, %r12260;
	shf.l.wrap.b32 	%r12263, %r12260, %r12260, 10;
	xor.b32  	%r12264, %r12263, %r12262;
	shf.l.wrap.b32 	%r12265, %r12262, %r12262, 1;
	xor.b32  	%r12266, %r12239, %r1096;
	xor.b32  	%r12267, %r12266, %r12238;
	xor.b32  	%r12268, %r12240, %r1099;
	or.b32  	%r12269, %r12247, %r12267;
	xor.b32  	%r12270, %r12256, %r12264;
	xor.b32  	%r12271, %r12269, %r12264;
	and.b32  	%r12272, %r12264, %r12267;
	xor.b32  	%r12273, %r12247, %r12272;
	not.b32 	%r12274, %r12273;
	xor.b32  	%r12275, %r12270, %r12272;
	and.b32  	%r12276, %r12271, %r12270;
	xor.b32  	%r12277, %r12276, %r12274;
	or.b32  	%r12278, %r12275, %r12274;
	xor.b32  	%r12279, %r12278, %r12267;
	xor.b32  	%r12280, %r12275, %r12277;
	and.b32  	%r12281, %r12277, %r12278;
	xor.b32  	%r12282, %r12271, %r12278;
	not.b32 	%r12283, %r12282;
	or.b32  	%r12284, %r12257, %r12248;
	xor.b32  	%r12285, %r12265, %r12268;
	xor.b32  	%r12286, %r12284, %r12268;
	and.b32  	%r12287, %r12268, %r12248;
	xor.b32  	%r12288, %r12257, %r12287;
	not.b32 	%r12289, %r12288;
	xor.b32  	%r12290, %r12285, %r12287;
	and.b32  	%r12291, %r12286, %r12285;
	xor.b32  	%r12292, %r12291, %r12289;
	or.b32  	%r12293, %r12290, %r12289;
	xor.b32  	%r12294, %r12293, %r12248;
	xor.b32  	%r12295, %r12290, %r12292;
	and.b32  	%r12296, %r12292, %r12293;
	xor.b32  	%r12297, %r12286, %r12293;
	xor.b32  	%r12298, %r12295, %r12279;
	shf.l.wrap.b32 	%r12299, %r12279, %r12279, 2;
	xor.b32  	%r12300, %r12298, %r12299;
	shf.l.wrap.b32 	%r12301, %r12298, %r12298, 14;
	xor.b32  	%r12302, %r12301, %r12300;
	shf.l.wrap.b32 	%r12303, %r12300, %r12300, 10;
	shf.l.wrap.b32 	%r12304, %r12302, %r12302, 1;
	xor.b32  	%r12305, %r12294, %r12283;
	shf.l.wrap.b32 	%r12306, %r12283, %r12283, 2;
	xor.b32  	%r12307, %r12305, %r12306;
	shf.l.wrap.b32 	%r12308, %r12305, %r12305, 14;
	xor.b32  	%r12309, %r12308, %r12307;
	shf.l.wrap.b32 	%r12310, %r12307, %r12307, 10;
	xor.b32  	%r12311, %r12310, %r12309;
	shf.l.wrap.b32 	%r12312, %r12309, %r12309, 1;
	xor.b32  	%r12313, %r12297, %r12281;
	not.b32 	%r12314, %r12313;
	shf.l.wrap.b32 	%r12315, %r12281, %r12281, 2;
	xor.b32  	%r12316, %r12315, %r12314;
	shf.l.wrap.b32 	%r12317, %r12314, %r12314, 14;
	xor.b32  	%r12318, %r12317, %r12316;
	shf.l.wrap.b32 	%r12319, %r12316, %r12316, 10;
	xor.b32  	%r12320, %r12319, %r12318;
	shf.l.wrap.b32 	%r12321, %r12318, %r12318, 1;
	xor.b32  	%r12322, %r12296, %r12280;
	shf.l.wrap.b32 	%r12323, %r12280, %r12280, 2;
	xor.b32  	%r12324, %r12322, %r12323;
	shf.l.wrap.b32 	%r12325, %r12322, %r12322, 14;
	xor.b32  	%r12326, %r12325, %r12324;
	shf.l.wrap.b32 	%r12327, %r12324, %r12324, 10;
	xor.b32  	%r12328, %r12327, %r12326;
	shf.l.wrap.b32 	%r12329, %r12326, %r12326, 1;
	xor.b32  	%r12330, %r12303, %r1162;
	xor.b32  	%r12331, %r12330, %r12302;
	xor.b32  	%r12332, %r12304, %r1165;
	or.b32  	%r12333, %r12311, %r12331;
	xor.b32  	%r12334, %r12320, %r12328;
	xor.b32  	%r12335, %r12333, %r12328;
	and.b32  	%r12336, %r12328, %r12331;
	xor.b32  	%r12337, %r12311, %r12336;
	not.b32 	%r12338, %r12337;
	xor.b32  	%r12339, %r12334, %r12336;
	and.b32  	%r12340, %r12335, %r12334;
	xor.b32  	%r12341, %r12340, %r12338;
	or.b32  	%r12342, %r12339, %r12338;
	xor.b32  	%r12343, %r12342, %r12331;
	xor.b32  	%r12344, %r12339, %r12341;
	and.b32  	%r12345, %r12341, %r12342;
	xor.b32  	%r12346, %r12335, %r12342;
	not.b32 	%r12347, %r12346;
	or.b32  	%r12348, %r12321, %r12312;
	xor.b32  	%r12349, %r12329, %r12332;
	xor.b32  	%r12350, %r12348, %r12332;
	and.b32  	%r12351, %r12332, %r12312;
	xor.b32  	%r12352, %r12321, %r12351;
	not.b32 	%r12353, %r12352;
	xor.b32  	%r12354, %r12349, %r12351;
	and.b32  	%r12355, %r12350, %r12349;
	xor.b32  	%r12356, %r12355, %r12353;
	or.b32  	%r12357, %r12354, %r12353;
	xor.b32  	%r12358, %r12357, %r12312;
	xor.b32  	%r12359, %r12354, %r12356;
	and.b32  	%r12360, %r12356, %r12357;
	xor.b32  	%r12361, %r12350, %r12357;
	xor.b32  	%r12362, %r12359, %r12343;
	shf.l.wrap.b32 	%r12363, %r12343, %r12343, 2;
	xor.b32  	%r12364, %r12362, %r12363;
	shf.l.wrap.b32 	%r12365, %r12362, %r12362, 14;
	xor.b32  	%r12366, %r12365, %r12364;
	shf.l.wrap.b32 	%r12367, %r12364, %r12364, 10;
	shf.l.wrap.b32 	%r12368, %r12366, %r12366, 1;
	xor.b32  	%r12369, %r12358, %r12347;
	shf.l.wrap.b32 	%r12370, %r12347, %r12347, 2;
	xor.b32  	%r12371, %r12369, %r12370;
	shf.l.wrap.b32 	%r12372, %r12369, %r12369, 14;
	xor.b32  	%r12373, %r12372, %r12371;
	shf.l.wrap.b32 	%r12374, %r12371, %r12371, 10;
	xor.b32  	%r12375, %r12374, %r12373;
	shf.l.wrap.b32 	%r12376, %r12373, %r12373, 1;
	xor.b32  	%r12377, %r12361, %r12345;
	not.b32 	%r12378, %r12377;
	shf.l.wrap.b32 	%r12379, %r12345, %r12345, 2;
	xor.b32  	%r12380, %r12379, %r12378;
	shf.l.wrap.b32 	%r12381, %r12378, %r12378, 14;
	xor.b32  	%r12382, %r12381, %r12380;
	shf.l.wrap.b32 	%r12383, %r12380, %r12380, 10;
	xor.b32  	%r12384, %r12383, %r12382;
	shf.l.wrap.b32 	%r12385, %r12382, %r12382, 1;
	xor.b32  	%r12386, %r12360, %r12344;
	shf.l.wrap.b32 	%r12387, %r12344, %r12344, 2;
	xor.b32  	%r12388, %r12386, %r12387;
	shf.l.wrap.b32 	%r12389, %r12386, %r12386, 14;
	xor.b32  	%r12390, %r12389, %r12388;
	shf.l.wrap.b32 	%r12391, %r12388, %r12388, 10;
	xor.b32  	%r12392, %r12391, %r12390;
	shf.l.wrap.b32 	%r12393, %r12390, %r12390, 1;
	xor.b32  	%r12394, %r12367, %r1228;
	xor.b32  	%r12395, %r12394, %r12366;
	xor.b32  	%r12396, %r12368, %r1231;
	or.b32  	%r12397, %r12375, %r12395;
	xor.b32  	%r12398, %r12384, %r12392;
	xor.b32  	%r12399, %r12397, %r12392;
	and.b32  	%r12400, %r12392, %r12395;
	xor.b32  	%r12401, %r12375, %r12400;
	not.b32 	%r12402, %r12401;
	xor.b32  	%r12403, %r12398, %r12400;
	and.b32  	%r12404, %r12399, %r12398;
	xor.b32  	%r12405, %r12404, %r12402;
	or.b32  	%r12406, %r12403, %r12402;
	xor.b32  	%r12407, %r12406, %r12395;
	xor.b32  	%r12408, %r12403, %r12405;
	and.b32  	%r12409, %r12405, %r12406;
	xor.b32  	%r12410, %r12399, %r12406;
	not.b32 	%r12411, %r12410;
	or.b32  	%r12412, %r12385, %r12376;
	xor.b32  	%r12413, %r12393, %r12396;
	xor.b32  	%r12414, %r12412, %r12396;
	and.b32  	%r12415, %r12396, %r12376;
	xor.b32  	%r12416, %r12385, %r12415;
	not.b32 	%r12417, %r12416;
	xor.b32  	%r12418, %r12413, %r12415;
	and.b32  	%r12419, %r12414, %r12413;
	xor.b32  	%r12420, %r12419, %r12417;
	or.b32  	%r12421, %r12418, %r12417;
	xor.b32  	%r12422, %r12421, %r12376;
	xor.b32  	%r12423, %r12418, %r12420;
	and.b32  	%r12424, %r12420, %r12421;
	xor.b32  	%r12425, %r12414, %r12421;
	xor.b32  	%r12426, %r12423, %r12407;
	shf.l.wrap.b32 	%r12427, %r12407, %r12407, 2;
	xor.b32  	%r12428, %r12426, %r12427;
	shf.l.wrap.b32 	%r12429, %r12426, %r12426, 14;
	xor.b32  	%r12430, %r12429, %r12428;
	shf.l.wrap.b32 	%r12431, %r12428, %r12428, 10;
	shf.l.wrap.b32 	%r12432, %r12430, %r12430, 1;
	xor.b32  	%r12433, %r12422, %r12411;
	shf.l.wrap.b32 	%r12434, %r12411, %r12411, 2;
	xor.b32  	%r12435, %r12433, %r12434;
	shf.l.wrap.b32 	%r12436, %r12433, %r12433, 14;
	xor.b32  	%r12437, %r12436, %r12435;
	shf.l.wrap.b32 	%r12438, %r12435, %r12435, 10;
	xor.b32  	%r12439, %r12438, %r12437;
	shf.l.wrap.b32 	%r12440, %r12437, %r12437, 1;
	xor.b32  	%r12441, %r12425, %r12409;
	not.b32 	%r12442, %r12441;
	shf.l.wrap.b32 	%r12443, %r12409, %r12409, 2;
	xor.b32  	%r12444, %r12443, %r12442;
	shf.l.wrap.b32 	%r12445, %r12442, %r12442, 14;
	xor.b32  	%r12446, %r12445, %r12444;
	shf.l.wrap.b32 	%r12447, %r12444, %r12444, 10;
	xor.b32  	%r12448, %r12447, %r12446;
	shf.l.wrap.b32 	%r12449, %r12446, %r12446, 1;
	xor.b32  	%r12450, %r12424, %r12408;
	shf.l.wrap.b32 	%r12451, %r12408, %r12408, 2;
	xor.b32  	%r12452, %r12450, %r12451;
	shf.l.wrap.b32 	%r12453, %r12450, %r12450, 14;
	xor.b32  	%r12454, %r12453, %r12452;
	shf.l.wrap.b32 	%r12455, %r12452, %r12452, 10;
	xor.b32  	%r12456, %r12455, %r12454;
	shf.l.wrap.b32 	%r12457, %r12454, %r12454, 1;
	xor.b32  	%r12458, %r12431, %r1294;
	xor.b32  	%r12459, %r12458, %r12430;
	xor.b32  	%r12460, %r12432, %r1297;
	or.b32  	%r12461, %r12439, %r12459;
	xor.b32  	%r12462, %r12448, %r12456;
	xor.b32  	%r12463, %r12461, %r12456;
	and.b32  	%r12464, %r12456, %r12459;
	xor.b32  	%r12465, %r12439, %r12464;
	not.b32 	%r12466, %r12465;
	xor.b32  	%r12467, %r12462, %r12464;
	and.b32  	%r12468, %r12463, %r12462;
	xor.b32  	%r12469, %r12468, %r12466;
	or.b32  	%r12470, %r12467, %r12466;
	xor.b32  	%r12471, %r12470, %r12459;
	xor.b32  	%r12472, %r12467, %r12469;
	and.b32  	%r12473, %r12469, %r12470;
	xor.b32  	%r12474, %r12463, %r12470;
	not.b32 	%r12475, %r12474;
	or.b32  	%r12476, %r12449, %r12440;
	xor.b32  	%r12477, %r12457, %r12460;
	xor.b32  	%r12478, %r12476, %r12460;
	and.b32  	%r12479, %r12460, %r12440;
	xor.b32  	%r12480, %r12449, %r12479;
	not.b32 	%r12481, %r12480;
	xor.b32  	%r12482, %r12477, %r12479;
	and.b32  	%r12483, %r12478, %r12477;
	xor.b32  	%r12484, %r12483, %r12481;
	or.b32  	%r12485, %r12482, %r12481;
	xor.b32  	%r12486, %r12485, %r12440;
	xor.b32  	%r12487, %r12482, %r12484;
	and.b32  	%r12488, %r12484, %r12485;
	xor.b32  	%r12489, %r12478, %r12485;
	xor.b32  	%r12490, %r12487, %r12471;
	shf.l.wrap.b32 	%r12491, %r12471, %r12471, 2;
	xor.b32  	%r12492, %r12490, %r12491;
	shf.l.wrap.b32 	%r12493, %r12490, %r12490, 14;
	xor.b32  	%r12494, %r12493, %r12492;
	shf.l.wrap.b32 	%r12495, %r12492, %r12492, 10;
	shf.l.wrap.b32 	%r12496, %r12494, %r12494, 1;
	xor.b32  	%r12497, %r12486, %r12475;
	shf.l.wrap.b32 	%r12498, %r12475, %r12475, 2;
	xor.b32  	%r12499, %r12497, %r12498;
	shf.l.wrap.b32 	%r12500, %r12497, %r12497, 14;
	xor.b32  	%r12501, %r12500, %r12499;
	xor.b32  	%r12502, %r12489, %r12473;
	not.b32 	%r12503, %r12502;
	shf.l.wrap.b32 	%r12504, %r12473, %r12473, 2;
	xor.b32  	%r12505, %r12504, %r12503;
	shf.l.wrap.b32 	%r12506, %r12503, %r12503, 14;
	xor.b32  	%r12507, %r12506, %r12505;
	xor.b32  	%r12508, %r12488, %r12472;
	shf.l.wrap.b32 	%r12509, %r12472, %r12472, 2;
	xor.b32  	%r12510, %r12508, %r12509;
	shf.l.wrap.b32 	%r12511, %r12508, %r12508, 14;
	xor.b32  	%r12512, %r12511, %r12510;
	xor.b32  	%r12513, %r12495, %r1357;
	xor.b32  	%r12514, %r12513, %r12494;
	xor.b32  	%r12515, %r12496, %r1360;
	shf.l.wrap.b32 	%r12516, %r11487, %r11487, 2;
	shf.l.wrap.b32 	%r12517, %r11488, %r11488, 2;
	shf.l.wrap.b32 	%r12518, %r11489, %r11489, 2;
	shf.l.wrap.b32 	%r12519, %r11490, %r11490, 2;
	or.b32  	%r12520, %r11484, %r11483;
	xor.b32  	%r12521, %r11485, %r11486;
	xor.b32  	%r12522, %r12520, %r11486;
	and.b32  	%r12523, %r11486, %r11483;
	xor.b32  	%r12524, %r11484, %r12523;
	not.b32 	%r12525, %r12524;
	xor.b32  	%r12526, %r12521, %r12523;
	and.b32  	%r12527, %r12522, %r12521;
	xor.b32  	%r12528, %r12527, %r12525;
	or.b32  	%r12529, %r12526, %r12525;
	xor.b32  	%r12530, %r12529, %r11483;
	xor.b32  	%r12531, %r12526, %r12528;
	and.b32  	%r12532, %r12528, %r12529;
	xor.b32  	%r12533, %r12522, %r12529;
	not.b32 	%r12534, %r12533;
	or.b32  	%r12535, %r12518, %r12517;
	xor.b32  	%r12536, %r12519, %r12516;
	xor.b32  	%r12537, %r12535, %r12516;
	and.b32  	%r12538, %r12516, %r12517;
	xor.b32  	%r12539, %r12518, %r12538;
	not.b32 	%r12540, %r12539;
	xor.b32  	%r12541, %r12536, %r12538;
	and.b32  	%r12542, %r12537, %r12536;
	xor.b32  	%r12543, %r12542, %r12540;
	or.b32  	%r12544, %r12541, %r12540;
	xor.b32  	%r12545, %r12544, %r12517;
	xor.b32  	%r12546, %r12541, %r12543;
	and.b32  	%r12547, %r12543, %r12544;
	xor.b32  	%r12548, %r12537, %r12544;
	xor.b32  	%r12549, %r12546, %r12530;
	shf.l.wrap.b32 	%r12550, %r12530, %r12530, 2;
	xor.b32  	%r12551, %r12549, %r12550;
	shf.l.wrap.b32 	%r12552, %r12549, %r12549, 14;
	xor.b32  	%r12553, %r12552, %r12551;
	shf.l.wrap.b32 	%r12554, %r12551, %r12551, 10;
	shf.l.wrap.b32 	%r12555, %r12553, %r12553, 1;
	xor.b32  	%r12556, %r12545, %r12534;
	shf.l.wrap.b32 	%r12557, %r12534, %r12534, 2;
	xor.b32  	%r12558, %r12556, %r12557;
	shf.l.wrap.b32 	%r12559, %r12556, %r12556, 14;
	xor.b32  	%r12560, %r12559, %r12558;
	shf.l.wrap.b32 	%r12561, %r12558, %r12558, 10;
	xor.b32  	%r12562, %r12561, %r12560;
	shf.l.wrap.b32 	%r12563, %r12560, %r12560, 1;
	xor.b32  	%r12564, %r12548, %r12532;
	not.b32 	%r12565, %r12564;
	shf.l.wrap.b32 	%r12566, %r12532, %r12532, 2;
	xor.b32  	%r12567, %r12566, %r12565;
	shf.l.wrap.b32 	%r12568, %r12565, %r12565, 14;
	xor.b32  	%r12569, %r12568, %r12567;
	shf.l.wrap.b32 	%r12570, %r12567, %r12567, 10;
	xor.b32  	%r12571, %r12570, %r12569;
	shf.l.wrap.b32 	%r12572, %r12569, %r12569, 1;
	xor.b32  	%r12573, %r12547, %r12531;
	shf.l.wrap.b32 	%r12574, %r12531, %r12531, 2;
	xor.b32  	%r12575, %r12573, %r12574;
	shf.l.wrap.b32 	%r12576, %r12573, %r12573, 14;
	xor.b32  	%r12577, %r12576, %r12575;
	shf.l.wrap.b32 	%r12578, %r12575, %r12575, 10;
	xor.b32  	%r12579, %r12578, %r12577;
	shf.l.wrap.b32 	%r12580, %r12577, %r12577, 1;
	xor.b32  	%r12581, %r12554, %r1430;
	xor.b32  	%r12582, %r12581, %r12553;
	xor.b32  	%r12583, %r12555, %r1433;
	or.b32  	%r12584, %r12562, %r12582;
	xor.b32  	%r12585, %r12571, %r12579;
	xor.b32  	%r12586, %r12584, %r12579;
	and.b32  	%r12587, %r12579, %r12582;
	xor.b32  	%r12588, %r12562, %r12587;
	not.b32 	%r12589, %r12588;
	xor.b32  	%r12590, %r12585, %r12587;
	and.b32  	%r12591, %r12586, %r12585;
	xor.b32  	%r12592, %r12591, %r12589;
	or.b32  	%r12593, %r12590, %r12589;
	xor.b32  	%r12594, %r12593, %r12582;
	xor.b32  	%r12595, %r12590, %r12592;
	and.b32  	%r12596, %r12592, %r12593;
	xor.b32  	%r12597, %r12586, %r12593;
	not.b32 	%r12598, %r12597;
	or.b32  	%r12599, %r12572, %r12563;
	xor.b32  	%r12600, %r12580, %r12583;
	xor.b32  	%r12601, %r12599, %r12583;
	and.b32  	%r12602, %r12583, %r12563;
	xor.b32  	%r12603, %r12572, %r12602;
	not.b32 	%r12604, %r12603;
	xor.b32  	%r12605, %r12600, %r12602;
	and.b32  	%r12606, %r12601, %r12600;
	xor.b32  	%r12607, %r12606, %r12604;
	or.b32  	%r12608, %r12605, %r12604;
	xor.b32  	%r12609, %r12608, %r12563;
	xor.b32  	%r12610, %r12605, %r12607;
	and.b32  	%r12611, %r12607, %r12608;
	xor.b32  	%r12612, %r12601, %r12608;
	xor.b32  	%r12613, %r12610, %r12594;
	shf.l.wrap.b32 	%r12614, %r12594, %r12594, 2;
	xor.b32  	%r12615, %r12613, %r12614;
	shf.l.wrap.b32 	%r12616, %r12613, %r12613, 14;
	xor.b32  	%r12617, %r12616, %r12615;
	shf.l.wrap.b32 	%r12618, %r12615, %r12615, 10;
	shf.l.wrap.b32 	%r12619, %r12617, %r12617, 1;
	xor.b32  	%r12620, %r12609, %r12598;
	shf.l.wrap.b32 	%r12621, %r12598, %r12598, 2;
	xor.b32  	%r12622, %r12620, %r12621;
	shf.l.wrap.b32 	%r12623, %r12620, %r12620, 14;
	xor.b32  	%r12624, %r12623, %r12622;
	shf.l.wrap.b32 	%r12625, %r12622, %r12622, 10;
	xor.b32  	%r12626, %r12625, %r12624;
	shf.l.wrap.b32 	%r12627, %r12624, %r12624, 1;
	xor.b32  	%r12628, %r12612, %r12596;
	not.b32 	%r12629, %r12628;
	shf.l.wrap.b32 	%r12630, %r12596, %r12596, 2;
	xor.b32  	%r12631, %r12630, %r12629;
	shf.l.wrap.b32 	%r12632, %r12629, %r12629, 14;
	xor.b32  	%r12633, %r12632, %r12631;
	shf.l.wrap.b32 	%r12634, %r12631, %r12631, 10;
	xor.b32  	%r12635, %r12634, %r12633;
	shf.l.wrap.b32 	%r12636, %r12633, %r12633, 1;
	xor.b32  	%r12637, %r12611, %r12595;
	shf.l.wrap.b32 	%r12638, %r12595, %r12595, 2;
	xor.b32  	%r12639, %r12637, %r12638;
	shf.l.wrap.b32 	%r12640, %r12637, %r12637, 14;
	xor.b32  	%r12641, %r12640, %r12639;
	shf.l.wrap.b32 	%r12642, %r12639, %r12639, 10;
	xor.b32  	%r12643, %r12642, %r12641;
	shf.l.wrap.b32 	%r12644, %r12641, %r12641, 1;
	xor.b32  	%r12645, %r12618, %r1496;
	xor.b32  	%r12646, %r12645, %r12617;
	xor.b32  	%r12647, %r12619, %r1499;
	or.b32  	%r12648, %r12626, %r12646;
	xor.b32  	%r12649, %r12635, %r12643;
	xor.b32  	%r12650, %r12648, %r12643;
	and.b32  	%r12651, %r12643, %r12646;
	xor.b32  	%r12652, %r12626, %r12651;
	not.b32 	%r12653, %r12652;
	xor.b32  	%r12654, %r12649, %r12651;
	and.b32  	%r12655, %r12650, %r12649;
	xor.b32  	%r12656, %r12655, %r12653;
	or.b32  	%r12657, %r12654, %r12653;
	xor.b32  	%r12658, %r12657, %r12646;
	xor.b32  	%r12659, %r12654, %r12656;
	and.b32  	%r12660, %r12656, %r12657;
	xor.b32  	%r12661, %r12650, %r12657;
	not.b32 	%r12662, %r12661;
	or.b32  	%r12663, %r12636, %r12627;
	xor.b32  	%r12664, %r12644, %r12647;
	xor.b32  	%r12665, %r12663, %r12647;
	and.b32  	%r12666, %r12647, %r12627;
	xor.b32  	%r12667, %r12636, %r12666;
	not.b32 	%r12668, %r12667;
	xor.b32  	%r12669, %r12664, %r12666;
	and.b32  	%r12670, %r12665, %r12664;
	xor.b32  	%r12671, %r12670, %r12668;
	or.b32  	%r12672, %r12669, %r12668;
	xor.b32  	%r12673, %r12672, %r12627;
	xor.b32  	%r12674, %r12669, %r12671;
	and.b32  	%r12675, %r12671, %r12672;
	xor.b32  	%r12676, %r12665, %r12672;
	xor.b32  	%r12677, %r12674, %r12658;
	shf.l.wrap.b32 	%r12678, %r12658, %r12658, 2;
	xor.b32  	%r12679, %r12677, %r12678;
	shf.l.wrap.b32 	%r12680, %r12677, %r12677, 14;
	xor.b32  	%r12681, %r12680, %r12679;
	shf.l.wrap.b32 	%r12682, %r12679, %r12679, 10;
	shf.l.wrap.b32 	%r12683, %r12681, %r12681, 1;
	xor.b32  	%r12684, %r12673, %r12662;
	shf.l.wrap.b32 	%r12685, %r12662, %r12662, 2;
	xor.b32  	%r12686, %r12684, %r12685;
	shf.l.wrap.b32 	%r12687, %r12684, %r12684, 14;
	xor.b32  	%r12688, %r12687, %r12686;
	shf.l.wrap.b32 	%r12689, %r12686, %r12686, 10;
	xor.b32  	%r12690, %r12689, %r12688;
	shf.l.wrap.b32 	%r12691, %r12688, %r12688, 1;
	xor.b32  	%r12692, %r12676, %r12660;
	not.b32 	%r12693, %r12692;
	shf.l.wrap.b32 	%r12694, %r12660, %r12660, 2;
	xor.b32  	%r12695, %r12694, %r12693;
	shf.l.wrap.b32 	%r12696, %r12693, %r12693, 14;
	xor.b32  	%r12697, %r12696, %r12695;
	shf.l.wrap.b32 	%r12698, %r12695, %r12695, 10;
	xor.b32  	%r12699, %r12698, %r12697;
	shf.l.wrap.b32 	%r12700, %r12697, %r12697, 1;
	xor.b32  	%r12701, %r12675, %r12659;
	shf.l.wrap.b32 	%r12702, %r12659, %r12659, 2;
	xor.b32  	%r12703, %r12701, %r12702;
	shf.l.wrap.b32 	%r12704, %r12701, %r12701, 14;
	xor.b32  	%r12705, %r12704, %r12703;
	shf.l.wrap.b32 	%r12706, %r12703, %r12703, 10;
	xor.b32  	%r12707, %r12706, %r12705;
	shf.l.wrap.b32 	%r12708, %r12705, %r12705, 1;
	xor.b32  	%r12709, %r12682, %r1562;
	xor.b32  	%r12710, %r12709, %r12681;
	xor.b32  	%r12711, %r12683, %r1565;
	or.b32  	%r12712, %r12690, %r12710;
	xor.b32  	%r12713, %r12699, %r12707;
	xor.b32  	%r12714, %r12712, %r12707;
	and.b32  	%r12715, %r12707, %r12710;
	xor.b32  	%r12716, %r12690, %r12715;
	not.b32 	%r12717, %r12716;
	xor.b32  	%r12718, %r12713, %r12715;
	and.b32  	%r12719, %r12714, %r12713;
	xor.b32  	%r12720, %r12719, %r12717;
	or.b32  	%r12721, %r12718, %r12717;
	xor.b32  	%r12722, %r12721, %r12710;
	xor.b32  	%r12723, %r12718, %r12720;
	and.b32  	%r12724, %r12720, %r12721;
	xor.b32  	%r12725, %r12714, %r12721;
	not.b32 	%r12726, %r12725;
	or.b32  	%r12727, %r12700, %r12691;
	xor.b32  	%r12728, %r12708, %r12711;
	xor.b32  	%r12729, %r12727, %r12711;
	and.b32  	%r12730, %r12711, %r12691;
	xor.b32  	%r12731, %r12700, %r12730;
	not.b32 	%r12732, %r12731;
	xor.b32  	%r12733, %r12728, %r12730;
	and.b32  	%r12734, %r12729, %r12728;
	xor.b32  	%r12735, %r12734, %r12732;
	or.b32  	%r12736, %r12733, %r12732;
	xor.b32  	%r12737, %r12736, %r12691;
	xor.b32  	%r12738, %r12733, %r12735;
	and.b32  	%r12739, %r12735, %r12736;
	xor.b32  	%r12740, %r12729, %r12736;
	xor.b32  	%r12741, %r12738, %r12722;
	shf.l.wrap.b32 	%r12742, %r12722, %r12722, 2;
	xor.b32  	%r12743, %r12741, %r12742;
	shf.l.wrap.b32 	%r12744, %r12741, %r12741, 14;
	xor.b32  	%r12745, %r12744, %r12743;
	shf.l.wrap.b32 	%r12746, %r12743, %r12743, 10;
	shf.l.wrap.b32 	%r12747, %r12745, %r12745, 1;
	xor.b32  	%r12748, %r12737, %r12726;
	shf.l.wrap.b32 	%r12749, %r12726, %r12726, 2;
	xor.b32  	%r12750, %r12748, %r12749;
	shf.l.wrap.b32 	%r12751, %r12748, %r12748, 14;
	xor.b32  	%r12752, %r12751, %r12750;
	shf.l.wrap.b32 	%r12753, %r12750, %r12750, 10;
	xor.b32  	%r12754, %r12753, %r12752;
	shf.l.wrap.b32 	%r12755, %r12752, %r12752, 1;
	xor.b32  	%r12756, %r12740, %r12724;
	not.b32 	%r12757, %r12756;
	shf.l.wrap.b32 	%r12758, %r12724, %r12724, 2;
	xor.b32  	%r12759, %r12758, %r12757;
	shf.l.wrap.b32 	%r12760, %r12757, %r12757, 14;
	xor.b32  	%r12761, %r12760, %r12759;
	shf.l.wrap.b32 	%r12762, %r12759, %r12759, 10;
	xor.b32  	%r12763, %r12762, %r12761;
	shf.l.wrap.b32 	%r12764, %r12761, %r12761, 1;
	xor.b32  	%r12765, %r12739, %r12723;
	shf.l.wrap.b32 	%r12766, %r12723, %r12723, 2;
	xor.b32  	%r12767, %r12765, %r12766;
	shf.l.wrap.b32 	%r12768, %r12765, %r12765, 14;
	xor.b32  	%r12769, %r12768, %r12767;
	shf.l.wrap.b32 	%r12770, %r12767, %r12767, 10;
	xor.b32  	%r12771, %r12770, %r12769;
	shf.l.wrap.b32 	%r12772, %r12769, %r12769, 1;
	xor.b32  	%r12773, %r12746, %r1628;
	xor.b32  	%r12774, %r12773, %r12745;
	xor.b32  	%r12775, %r12747, %r1631;
	or.b32  	%r12776, %r12754, %r12774;
	xor.b32  	%r12777, %r12763, %r12771;
	xor.b32  	%r12778, %r12776, %r12771;
	and.b32  	%r12779, %r12771, %r12774;
	xor.b32  	%r12780, %r12754, %r12779;
	not.b32 	%r12781, %r12780;
	xor.b32  	%r12782, %r12777, %r12779;
	and.b32  	%r12783, %r12778, %r12777;
	xor.b32  	%r12784, %r12783, %r12781;
	or.b32  	%r12785, %r12782, %r12781;
	xor.b32  	%r12786, %r12785, %r12774;
	xor.b32  	%r12787, %r12782, %r12784;
	and.b32  	%r12788, %r12784, %r12785;
	xor.b32  	%r12789, %r12778, %r12785;
	not.b32 	%r12790, %r12789;
	or.b32  	%r12791, %r12764, %r12755;
	xor.b32  	%r12792, %r12772, %r12775;
	xor.b32  	%r12793, %r12791, %r12775;
	and.b32  	%r12794, %r12775, %r12755;
	xor.b32  	%r12795, %r12764, %r12794;
	not.b32 	%r12796, %r12795;
	xor.b32  	%r12797, %r12792, %r12794;
	and.b32  	%r12798, %r12793, %r12792;
	xor.b32  	%r12799, %r12798, %r12796;
	or.b32  	%r12800, %r12797, %r12796;
	xor.b32  	%r12801, %r12800, %r12755;
	xor.b32  	%r12802, %r12797, %r12799;
	and.b32  	%r12803, %r12799, %r12800;
	xor.b32  	%r12804, %r12793, %r12800;
	xor.b32  	%r12805, %r12802, %r12786;
	shf.l.wrap.b32 	%r12806, %r12786, %r12786, 2;
	xor.b32  	%r12807, %r12805, %r12806;
	shf.l.wrap.b32 	%r12808, %r12805, %r12805, 14;
	xor.b32  	%r12809, %r12808, %r12807;
	shf.l.wrap.b32 	%r12810, %r12807, %r12807, 10;
	shf.l.wrap.b32 	%r12811, %r12809, %r12809, 1;
	xor.b32  	%r12812, %r12801, %r12790;
	shf.l.wrap.b32 	%r12813, %r12790, %r12790, 2;
	xor.b32  	%r12814, %r12812, %r12813;
	shf.l.wrap.b32 	%r12815, %r12812, %r12812, 14;
	xor.b32  	%r12816, %r12815, %r12814;
	shf.l.wrap.b32 	%r12817, %r12814, %r12814, 10;
	xor.b32  	%r12818, %r12817, %r12816;
	shf.l.wrap.b32 	%r12819, %r12816, %r12816, 1;
	xor.b32  	%r12820, %r12804, %r12788;
	not.b32 	%r12821, %r12820;
	shf.l.wrap.b32 	%r12822, %r12788, %r12788, 2;
	xor.b32  	%r12823, %r12822, %r12821;
	shf.l.wrap.b32 	%r12824, %r12821, %r12821, 14;
	xor.b32  	%r12825, %r12824, %r12823;
	shf.l.wrap.b32 	%r12826, %r12823, %r12823, 10;
	xor.b32  	%r12827, %r12826, %r12825;
	shf.l.wrap.b32 	%r12828, %r12825, %r12825, 1;
	xor.b32  	%r12829, %r12803, %r12787;
	shf.l.wrap.b32 	%r12830, %r12787, %r12787, 2;
	xor.b32  	%r12831, %r12829, %r12830;
	shf.l.wrap.b32 	%r12832, %r12829, %r12829, 14;
	xor.b32  	%r12833, %r12832, %r12831;
	shf.l.wrap.b32 	%r12834, %r12831, %r12831, 10;
	xor.b32  	%r12835, %r12834, %r12833;
	shf.l.wrap.b32 	%r12836, %r12833, %r12833, 1;
	xor.b32  	%r12837, %r12810, %r1694;
	xor.b32  	%r12838, %r12837, %r12809;
	xor.b32  	%r12839, %r12811, %r1697;
	or.b32  	%r12840, %r12818, %r12838;
	xor.b32  	%r12841, %r12827, %r12835;
	xor.b32  	%r12842, %r12840, %r12835;
	and.b32  	%r12843, %r12835, %r12838;
	xor.b32  	%r12844, %r12818, %r12843;
	not.b32 	%r12845, %r12844;
	xor.b32  	%r12846, %r12841, %r12843;
	and.b32  	%r12847, %r12842, %r12841;
	xor.b32  	%r12848, %r12847, %r12845;
	or.b32  	%r12849, %r12846, %r12845;
	xor.b32  	%r12850, %r12849, %r12838;
	xor.b32  	%r12851, %r12846, %r12848;
	and.b32  	%r12852, %r12848, %r12849;
	xor.b32  	%r12853, %r12842, %r12849;
	not.b32 	%r12854, %r12853;
	or.b32  	%r12855, %r12828, %r12819;
	xor.b32  	%r12856, %r12836, %r12839;
	xor.b32  	%r12857, %r12855, %r12839;
	and.b32  	%r12858, %r12839, %r12819;
	xor.b32  	%r12859, %r12828, %r12858;
	not.b32 	%r12860, %r12859;
	xor.b32  	%r12861, %r12856, %r12858;
	and.b32  	%r12862, %r12857, %r12856;
	xor.b32  	%r12863, %r12862, %r12860;
	or.b32  	%r12864, %r12861, %r12860;
	xor.b32  	%r12865, %r12864, %r12819;
	xor.b32  	%r12866, %r12861, %r12863;
	and.b32  	%r12867, %r12863, %r12864;
	xor.b32  	%r12868, %r12857, %r12864;
	xor.b32  	%r12869, %r12866, %r12850;
	shf.l.wrap.b32 	%r12870, %r12850, %r12850, 2;
	xor.b32  	%r12871, %r12869, %r12870;
	shf.l.wrap.b32 	%r12872, %r12869, %r12869, 14;
	xor.b32  	%r12873, %r12872, %r12871;
	shf.l.wrap.b32 	%r12874, %r12871, %r12871, 10;
	shf.l.wrap.b32 	%r12875, %r12873, %r12873, 1;
	xor.b32  	%r12876, %r12865, %r12854;
	shf.l.wrap.b32 	%r12877, %r12854, %r12854, 2;
	xor.b32  	%r12878, %r12876, %r12877;
	shf.l.wrap.b32 	%r12879, %r12876, %r12876, 14;
	xor.b32  	%r12880, %r12879, %r12878;
	shf.l.wrap.b32 	%r12881, %r12878, %r12878, 10;
	xor.b32  	%r12882, %r12881, %r12880;
	shf.l.wrap.b32 	%r12883, %r12880, %r12880, 1;
	xor.b32  	%r12884, %r12868, %r12852;
	not.b32 	%r12885, %r12884;
	shf.l.wrap.b32 	%r12886, %r12852, %r12852, 2;
	xor.b32  	%r12887, %r12886, %r12885;
	shf.l.wrap.b32 	%r12888, %r12885, %r12885, 14;
	xor.b32  	%r12889, %r12888, %r12887;
	shf.l.wrap.b32 	%r12890, %r12887, %r12887, 10;
	xor.b32  	%r12891, %r12890, %r12889;
	shf.l.wrap.b32 	%r12892, %r12889, %r12889, 1;
	xor.b32  	%r12893, %r12867, %r12851;
	shf.l.wrap.b32 	%r12894, %r12851, %r12851, 2;
	xor.b32  	%r12895, %r12893, %r12894;
	shf.l.wrap.b32 	%r12896, %r12893, %r12893, 14;
	xor.b32  	%r12897, %r12896, %r12895;
	shf.l.wrap.b32 	%r12898, %r12895, %r12895, 10;
	xor.b32  	%r12899, %r12898, %r12897;
	shf.l.wrap.b32 	%r12900, %r12897, %r12897, 1;
	xor.b32  	%r12901, %r12874, %r1760;
	xor.b32  	%r12902, %r12901, %r12873;
	xor.b32  	%r12903, %r12875, %r1763;
	or.b32  	%r12904, %r12882, %r12902;
	xor.b32  	%r12905, %r12891, %r12899;
	xor.b32  	%r12906, %r12904, %r12899;
	and.b32  	%r12907, %r12899, %r12902;
	xor.b32  	%r12908, %r12882, %r12907;
	not.b32 	%r12909, %r12908;
	xor.b32  	%r12910, %r12905, %r12907;
	and.b32  	%r12911, %r12906, %r12905;
	xor.b32  	%r12912, %r12911, %r12909;
	or.b32  	%r12913, %r12910, %r12909;
	xor.b32  	%r12914, %r12913, %r12902;
	xor.b32  	%r12915, %r12910, %r12912;
	and.b32  	%r12916, %r12912, %r12913;
	xor.b32  	%r12917, %r12906, %r12913;
	not.b32 	%r12918, %r12917;
	or.b32  	%r12919, %r12892, %r12883;
	xor.b32  	%r12920, %r12900, %r12903;
	xor.b32  	%r12921, %r12919, %r12903;
	and.b32  	%r12922, %r12903, %r12883;
	xor.b32  	%r12923, %r12892, %r12922;
	not.b32 	%r12924, %r12923;
	xor.b32  	%r12925, %r12920, %r12922;
	and.b32  	%r12926, %r12921, %r12920;
	xor.b32  	%r12927, %r12926, %r12924;
	or.b32  	%r12928, %r12925, %r12924;
	xor.b32  	%r12929, %r12928, %r12883;
	xor.b32  	%r12930, %r12925, %r12927;
	and.b32  	%r12931, %r12927, %r12928;
	xor.b32  	%r12932, %r12921, %r12928;
	xor.b32  	%r12933, %r12930, %r12914;
	shf.l.wrap.b32 	%r12934, %r12914, %r12914, 2;
	xor.b32  	%r12935, %r12933, %r12934;
	shf.l.wrap.b32 	%r12936, %r12933, %r12933, 14;
	xor.b32  	%r12937, %r12936, %r12935;
	shf.l.wrap.b32 	%r12938, %r12935, %r12935, 10;
	shf.l.wrap.b32 	%r12939, %r12937, %r12937, 1;
	xor.b32  	%r12940, %r12929, %r12918;
	shf.l.wrap.b32 	%r12941, %r12918, %r12918, 2;
	xor.b32  	%r12942, %r12940, %r12941;
	shf.l.wrap.b32 	%r12943, %r12940, %r12940, 14;
	xor.b32  	%r12944, %r12943, %r12942;
	shf.l.wrap.b32 	%r12945, %r12942, %r12942, 10;
	xor.b32  	%r12946, %r12945, %r12944;
	shf.l.wrap.b32 	%r12947, %r12944, %r12944, 1;
	xor.b32  	%r12948, %r12932, %r12916;
	not.b32 	%r12949, %r12948;
	shf.l.wrap.b32 	%r12950, %r12916, %r12916, 2;
	xor.b32  	%r12951, %r12950, %r12949;
	shf.l.wrap.b32 	%r12952, %r12949, %r12949, 14;
	xor.b32  	%r12953, %r12952, %r12951;
	shf.l.wrap.b32 	%r12954, %r12951, %r12951, 10;
	xor.b32  	%r12955, %r12954, %r12953;
	shf.l.wrap.b32 	%r12956, %r12953, %r12953, 1;
	xor.b32  	%r12957, %r12931, %r12915;
	shf.l.wrap.b32 	%r12958, %r12915, %r12915, 2;
	xor.b32  	%r12959, %r12957, %r12958;
	shf.l.wrap.b32 	%r12960, %r12957, %r12957, 14;
	xor.b32  	%r12961, %r12960, %r12959;
	shf.l.wrap.b32 	%r12962, %r12959, %r12959, 10;
	xor.b32  	%r12963, %r12962, %r12961;
	shf.l.wrap.b32 	%r12964, %r12961, %r12961, 1;
	xor.b32  	%r12965, %r12938, %r1826;
	xor.b32  	%r12966, %r12965, %r12937;
	xor.b32  	%r12967, %r12939, %r1829;
	or.b32  	%r12968, %r12946, %r12966;
	xor.b32  	%r12969, %r12955, %r12963;
	xor.b32  	%r12970, %r12968, %r12963;
	and.b32  	%r12971, %r12963, %r12966;
	xor.b32  	%r12972, %r12946, %r12971;
	not.b32 	%r12973, %r12972;
	xor.b32  	%r12974, %r12969, %r12971;
	and.b32  	%r12975, %r12970, %r12969;
	xor.b32  	%r12976, %r12975, %r12973;
	or.b32  	%r12977, %r12974, %r12973;
	xor.b32  	%r12978, %r12977, %r12966;
	xor.b32  	%r12979, %r12974, %r12976;
	and.b32  	%r12980, %r12976, %r12977;
	xor.b32  	%r12981, %r12970, %r12977;
	not.b32 	%r12982, %r12981;
	or.b32  	%r12983, %r12956, %r12947;
	xor.b32  	%r12984, %r12964, %r12967;
	xor.b32  	%r12985, %r12983, %r12967;
	and.b32  	%r12986, %r12967, %r12947;
	xor.b32  	%r12987, %r12956, %r12986;
	not.b32 	%r12988, %r12987;
	xor.b32  	%r12989, %r12984, %r12986;
	and.b32  	%r12990, %r12985, %r12984;
	xor.b32  	%r12991, %r12990, %r12988;
	or.b32  	%r12992, %r12989, %r12988;
	xor.b32  	%r12993, %r12992, %r12947;
	xor.b32  	%r12994, %r12989, %r12991;
	and.b32  	%r12995, %r12991, %r12992;
	xor.b32  	%r12996, %r12985, %r12992;
	xor.b32  	%r12997, %r12994, %r12978;
	shf.l.wrap.b32 	%r12998, %r12978, %r12978, 2;
	xor.b32  	%r12999, %r12997, %r12998;
	shf.l.wrap.b32 	%r13000, %r12997, %r12997, 14;
	xor.b32  	%r13001, %r13000, %r12999;
	shf.l.wrap.b32 	%r13002, %r12999, %r12999, 10;
	shf.l.wrap.b32 	%r13003, %r13001, %r13001, 1;
	xor.b32  	%r13004, %r12993, %r12982;
	shf.l.wrap.b32 	%r13005, %r12982, %r12982, 2;
	xor.b32  	%r13006, %r13004, %r13005;
	shf.l.wrap.b32 	%r13007, %r13004, %r13004, 14;
	xor.b32  	%r13008, %r13007, %r13006;
	xor.b32  	%r13009, %r12996, %r12980;
	not.b32 	%r13010, %r13009;
	shf.l.wrap.b32 	%r13011, %r12980, %r12980, 2;
	xor.b32  	%r13012, %r13011, %r13010;
	shf.l.wrap.b32 	%r13013, %r13010, %r13010, 14;
	xor.b32  	%r13014, %r13013, %r13012;
	xor.b32  	%r13015, %r12995, %r12979;
	shf.l.wrap.b32 	%r13016, %r12979, %r12979, 2;
	xor.b32  	%r13017, %r13015, %r13016;
	shf.l.wrap.b32 	%r13018, %r13015, %r13015, 14;
	xor.b32  	%r13019, %r13018, %r13017;
	xor.b32  	%r13020, %r13002, %r1889;
	xor.b32  	%r13021, %r13020, %r13001;
	xor.b32  	%r13022, %r13003, %r1892;
	shf.l.wrap.b32 	%r13023, %r11495, %r11495, 3;
	shf.l.wrap.b32 	%r13024, %r11496, %r11496, 3;
	shf.l.wrap.b32 	%r13025, %r11497, %r11497, 3;
	shf.l.wrap.b32 	%r13026, %r11498, %r11498, 3;
	or.b32  	%r13027, %r11492, %r11491;
	xor.b32  	%r13028, %r11493, %r11494;
	xor.b32  	%r13029, %r13027, %r11494;
	and.b32  	%r13030, %r11494, %r11491;
	xor.b32  	%r13031, %r11492, %r13030;
	not.b32 	%r13032, %r13031;
	xor.b32  	%r13033, %r13028, %r13030;
	and.b32  	%r13034, %r13029, %r13028;
	xor.b32  	%r13035, %r13034, %r13032;
	or.b32  	%r13036, %r13033, %r13032;
	xor.b32  	%r13037, %r13036, %r11491;
	xor.b32  	%r13038, %r13033, %r13035;
	and.b32  	%r13039, %r13035, %r13036;
	xor.b32  	%r13040, %r13029, %r13036;
	not.b32 	%r13041, %r13040;
	or.b32  	%r13042, %r13025, %r13024;
	xor.b32  	%r13043, %r13026, %r13023;
	xor.b32  	%r13044, %r13042, %r13023;
	and.b32  	%r13045, %r13023, %r13024;
	xor.b32  	%r13046, %r13025, %r13045;
	not.b32 	%r13047, %r13046;
	xor.b32  	%r13048, %r13043, %r13045;
	and.b32  	%r13049, %r13044, %r13043;
	xor.b32  	%r13050, %r13049, %r13047;
	or.b32  	%r13051, %r13048, %r13047;
	xor.b32  	%r13052, %r13051, %r13024;
	xor.b32  	%r13053, %r13048, %r13050;
	and.b32  	%r13054, %r13050, %r13051;
	xor.b32  	%r13055, %r13044, %r13051;
	xor.b32  	%r13056, %r13053, %r13037;
	shf.l.wrap.b32 	%r13057, %r13037, %r13037, 2;
	xor.b32  	%r13058, %r13056, %r13057;
	shf.l.wrap.b32 	%r13059, %r13056, %r13056, 14;
	xor.b32  	%r13060, %r13059, %r13058;
	shf.l.wrap.b32 	%r13061, %r13058, %r13058, 10;
	shf.l.wrap.b32 	%r13062, %r13060, %r13060, 1;
	xor.b32  	%r13063, %r13052, %r13041;
	shf.l.wrap.b32 	%r13064, %r13041, %r13041, 2;
	xor.b32  	%r13065, %r13063, %r13064;
	shf.l.wrap.b32 	%r13066, %r13063, %r13063, 14;
	xor.b32  	%r13067, %r13066, %r13065;
	shf.l.wrap.b32 	%r13068, %r13065, %r13065, 10;
	xor.b32  	%r13069, %r13068, %r13067;
	shf.l.wrap.b32 	%r13070, %r13067, %r13067, 1;
	xor.b32  	%r13071, %r13055, %r13039;
	not.b32 	%r13072, %r13071;
	shf.l.wrap.b32 	%r13073, %r13039, %r13039, 2;
	xor.b32  	%r13074, %r13073, %r13072;
	shf.l.wrap.b32 	%r13075, %r13072, %r13072, 14;
	xor.b32  	%r13076, %r13075, %r13074;
	shf.l.wrap.b32 	%r13077, %r13074, %r13074, 10;
	xor.b32  	%r13078, %r13077, %r13076;
	shf.l.wrap.b32 	%r13079, %r13076, %r13076, 1;
	xor.b32  	%r13080, %r13054, %r13038;
	shf.l.wrap.b32 	%r13081, %r13038, %r13038, 2;
	xor.b32  	%r13082, %r13080, %r13081;
	shf.l.wrap.b32 	%r13083, %r13080, %r13080, 14;
	xor.b32  	%r13084, %r13083, %r13082;
	shf.l.wrap.b32 	%r13085, %r13082, %r13082, 10;
	xor.b32  	%r13086, %r13085, %r13084;
	shf.l.wrap.b32 	%r13087, %r13084, %r13084, 1;
	xor.b32  	%r13088, %r13061, %r1962;
	xor.b32  	%r13089, %r13088, %r13060;
	xor.b32  	%r13090, %r13062, %r1965;
	or.b32  	%r13091, %r13069, %r13089;
	xor.b32  	%r13092, %r13078, %r13086;
	xor.b32  	%r13093, %r13091, %r13086;
	and.b32  	%r13094, %r13086, %r13089;
	xor.b32  	%r13095, %r13069, %r13094;
	not.b32 	%r13096, %r13095;
	xor.b32  	%r13097, %r13092, %r13094;
	and.b32  	%r13098, %r13093, %r13092;
	xor.b32  	%r13099, %r13098, %r13096;
	or.b32  	%r13100, %r13097, %r13096;
	xor.b32  	%r13101, %r13100, %r13089;
	xor.b32  	%r13102, %r13097, %r13099;
	and.b32  	%r13103, %r13099, %r13100;
	xor.b32  	%r13104, %r13093, %r13100;
	not.b32 	%r13105, %r13104;
	or.b32  	%r13106, %r13079, %r13070;
	xor.b32  	%r13107, %r13087, %r13090;
	xor.b32  	%r13108, %r13106, %r13090;
	and.b32  	%r13109, %r13090, %r13070;
	xor.b32  	%r13110, %r13079, %r13109;
	not.b32 	%r13111, %r13110;
	xor.b32  	%r13112, %r13107, %r13109;
	and.b32  	%r13113, %r13108, %r13107;
	xor.b32  	%r13114, %r13113, %r13111;
	or.b32  	%r13115, %r13112, %r13111;
	xor.b32  	%r13116, %r13115, %r13070;
	xor.b32  	%r13117, %r13112, %r13114;
	and.b32  	%r13118, %r13114, %r13115;
	xor.b32  	%r13119, %r13108, %r13115;
	xor.b32  	%r13120, %r13117, %r13101;
	shf.l.wrap.b32 	%r13121, %r13101, %r13101, 2;
	xor.b32  	%r13122, %r13120, %r13121;
	shf.l.wrap.b32 	%r13123, %r13120, %r13120, 14;
	xor.b32  	%r13124, %r13123, %r13122;
	shf.l.wrap.b32 	%r13125, %r13122, %r13122, 10;
	shf.l.wrap.b32 	%r13126, %r13124, %r13124, 1;
	xor.b32  	%r13127, %r13116, %r13105;
	shf.l.wrap.b32 	%r13128, %r13105, %r13105, 2;
	xor.b32  	%r13129, %r13127, %r13128;
	shf.l.wrap.b32 	%r13130, %r13127, %r13127, 14;
	xor.b32  	%r13131, %r13130, %r13129;
	shf.l.wrap.b32 	%r13132, %r13129, %r13129, 10;
	xor.b32  	%r13133, %r13132, %r13131;
	shf.l.wrap.b32 	%r13134, %r13131, %r13131, 1;
	xor.b32  	%r13135, %r13119, %r13103;
	not.b32 	%r13136, %r13135;
	shf.l.wrap.b32 	%r13137, %r13103, %r13103, 2;
	xor.b32  	%r13138, %r13137, %r13136;
	shf.l.wrap.b32 	%r13139, %r13136, %r13136, 14;
	xor.b32  	%r13140, %r13139, %r13138;
	shf.l.wrap.b32 	%r13141, %r13138, %r13138, 10;
	xor.b32  	%r13142, %r13141, %r13140;
	shf.l.wrap.b32 	%r13143, %r13140, %r13140, 1;
	xor.b32  	%r13144, %r13118, %r13102;
	shf.l.wrap.b32 	%r13145, %r13102, %r13102, 2;
	xor.b32  	%r13146, %r13144, %r13145;
	shf.l.wrap.b32 	%r13147, %r13144, %r13144, 14;
	xor.b32  	%r13148, %r13147, %r13146;
	shf.l.wrap.b32 	%r13149, %r13146, %r13146, 10;
	xor.b32  	%r13150, %r13149, %r13148;
	shf.l.wrap.b32 	%r13151, %r13148, %r13148, 1;
	xor.b32  	%r13152, %r13125, %r2028;
	xor.b32  	%r13153, %r13152, %r13124;
	xor.b32  	%r13154, %r13126, %r2031;
	or.b32  	%r13155, %r13133, %r13153;
	xor.b32  	%r13156, %r13142, %r13150;
	xor.b32  	%r13157, %r13155, %r13150;
	and.b32  	%r13158, %r13150, %r13153;
	xor.b32  	%r13159, %r13133, %r13158;
	not.b32 	%r13160, %r13159;
	xor.b32  	%r13161, %r13156, %r13158;
	and.b32  	%r13162, %r13157, %r13156;
	xor.b32  	%r13163, %r13162, %r13160;
	or.b32  	%r13164, %r13161, %r13160;
	xor.b32  	%r13165, %r13164, %r13153;
	xor.b32  	%r13166, %r13161, %r13163;
	and.b32  	%r13167, %r13163, %r13164;
	xor.b32  	%r13168, %r13157, %r13164;
	not.b32 	%r13169, %r13168;
	or.b32  	%r13170, %r13143, %r13134;
	xor.b32  	%r13171, %r13151, %r13154;
	xor.b32  	%r13172, %r13170, %r13154;
	and.b32  	%r13173, %r13154, %r13134;
	xor.b32  	%r13174, %r13143, %r13173;
	not.b32 	%r13175, %r13174;
	xor.b32  	%r13176, %r13171, %r13173;
	and.b32  	%r13177, %r13172, %r13171;
	xor.b32  	%r13178, %r13177, %r13175;
	or.b32  	%r13179, %r13176, %r13175;
	xor.b32  	%r13180, %r13179, %r13134;
	xor.b32  	%r13181, %r13176, %r13178;
	and.b32  	%r13182, %r13178, %r13179;
	xor.b32  	%r13183, %r13172, %r13179;
	xor.b32  	%r13184, %r13181, %r13165;
	shf.l.wrap.b32 	%r13185, %r13165, %r13165, 2;
	xor.b32  	%r13186, %r13184, %r13185;
	shf.l.wrap.b32 	%r13187, %r13184, %r13184, 14;
	xor.b32  	%r13188, %r13187, %r13186;
	shf.l.wrap.b32 	%r13189, %r13186, %r13186, 10;
	shf.l.wrap.b32 	%r13190, %r13188, %r13188, 1;
	xor.b32  	%r13191, %r13180, %r13169;
	shf.l.wrap.b32 	%r13192, %r13169, %r13169, 2;
	xor.b32  	%r13193, %r13191, %r13192;
	shf.l.wrap.b32 	%r13194, %r13191, %r13191, 14;
	xor.b32  	%r13195, %r13194, %r13193;
	shf.l.wrap.b32 	%r13196, %r13193, %r13193, 10;
	xor.b32  	%r13197, %r13196, %r13195;
	shf.l.wrap.b32 	%r13198, %r13195, %r13195, 1;
	xor.b32  	%r13199, %r13183, %r13167;
	not.b32 	%r13200, %r13199;
	shf.l.wrap.b32 	%r13201, %r13167, %r13167, 2;
	xor.b32  	%r13202, %r13201, %r13200;
	shf.l.wrap.b32 	%r13203, %r13200, %r13200, 14;
	xor.b32  	%r13204, %r13203, %r13202;
	shf.l.wrap.b32 	%r13205, %r13202, %r13202, 10;
	xor.b32  	%r13206, %r13205, %r13204;
	shf.l.wrap.b32 	%r13207, %r13204, %r13204, 1;
	xor.b32  	%r13208, %r13182, %r13166;
	shf.l.wrap.b32 	%r13209, %r13166, %r13166, 2;
	xor.b32  	%r13210, %r13208, %r13209;
	shf.l.wrap.b32 	%r13211, %r13208, %r13208, 14;
	xor.b32  	%r13212, %r13211, %r13210;
	shf.l.wrap.b32 	%r13213, %r13210, %r13210, 10;
	xor.b32  	%r13214, %r13213, %r13212;
	shf.l.wrap.b32 	%r13215, %r13212, %r13212, 1;
	xor.b32  	%r13216, %r13189, %r2094;
	xor.b32  	%r13217, %r13216, %r13188;
	xor.b32  	%r13218, %r13190, %r2097;
	or.b32  	%r13219, %r13197, %r13217;
	xor.b32  	%r13220, %r13206, %r13214;
	xor.b32  	%r13221, %r13219, %r13214;
	and.b32  	%r13222, %r13214, %r13217;
	xor.b32  	%r13223, %r13197, %r13222;
	not.b32 	%r13224, %r13223;
	xor.b32  	%r13225, %r13220, %r13222;
	and.b32  	%r13226, %r13221, %r13220;
	xor.b32  	%r13227, %r13226, %r13224;
	or.b32  	%r13228, %r13225, %r13224;
	xor.b32  	%r13229, %r13228, %r13217;
	xor.b32  	%r13230, %r13225, %r13227;
	and.b32  	%r13231, %r13227, %r13228;
	xor.b32  	%r13232, %r13221, %r13228;
	not.b32 	%r13233, %r13232;
	or.b32  	%r13234, %r13207, %r13198;
	xor.b32  	%r13235, %r13215, %r13218;
	xor.b32  	%r13236, %r13234, %r13218;
	and.b32  	%r13237, %r13218, %r13198;
	xor.b32  	%r13238, %r13207, %r13237;
	not.b32 	%r13239, %r13238;
	xor.b32  	%r13240, %r13235, %r13237;
	and.b32  	%r13241, %r13236, %r13235;
	xor.b32  	%r13242, %r13241, %r13239;
	or.b32  	%r13243, %r13240, %r13239;
	xor.b32  	%r13244, %r13243, %r13198;
	xor.b32  	%r13245, %r13240, %r13242;
	and.b32  	%r13246, %r13242, %r13243;
	xor.b32  	%r13247, %r13236, %r13243;
	xor.b32  	%r13248, %r13245, %r13229;
	shf.l.wrap.b32 	%r13249, %r13229, %r13229, 2;
	xor.b32  	%r13250, %r13248, %r13249;
	shf.l.wrap.b32 	%r13251, %r13248, %r13248, 14;
	xor.b32  	%r13252, %r13251, %r13250;
	shf.l.wrap.b32 	%r13253, %r13250, %r13250, 10;
	shf.l.wrap.b32 	%r13254, %r13252, %r13252, 1;
	xor.b32  	%r13255, %r13244, %r13233;
	shf.l.wrap.b32 	%r13256, %r13233, %r13233, 2;
	xor.b32  	%r13257, %r13255, %r13256;
	shf.l.wrap.b32 	%r13258, %r13255, %r13255, 14;
	xor.b32  	%r13259, %r13258, %r13257;
	shf.l.wrap.b32 	%r13260, %r13257, %r13257, 10;
	xor.b32  	%r13261, %r13260, %r13259;
	shf.l.wrap.b32 	%r13262, %r13259, %r13259, 1;
	xor.b32  	%r13263, %r13247, %r13231;
	not.b32 	%r13264, %r13263;
	shf.l.wrap.b32 	%r13265, %r13231, %r13231, 2;
	xor.b32  	%r13266, %r13265, %r13264;
	shf.l.wrap.b32 	%r13267, %r13264, %r13264, 14;
	xor.b32  	%r13268, %r13267, %r13266;
	shf.l.wrap.b32 	%r13269, %r13266, %r13266, 10;
	xor.b32  	%r13270, %r13269, %r13268;
	shf.l.wrap.b32 	%r13271, %r13268, %r13268, 1;
	xor.b32  	%r13272, %r13246, %r13230;
	shf.l.wrap.b32 	%r13273, %r13230, %r13230, 2;
	xor.b32  	%r13274, %r13272, %r13273;
	shf.l.wrap.b32 	%r13275, %r13272, %r13272, 14;
	xor.b32  	%r13276, %r13275, %r13274;
	shf.l.wrap.b32 	%r13277, %r13274, %r13274, 10;
	xor.b32  	%r13278, %r13277, %r13276;
	shf.l.wrap.b32 	%r13279, %r13276, %r13276, 1;
	xor.b32  	%r13280, %r13253, %r2160;
	xor.b32  	%r13281, %r13280, %r13252;
	xor.b32  	%r13282, %r13254, %r2163;
	or.b32  	%r13283, %r13261, %r13281;
	xor.b32  	%r13284, %r13270, %r13278;
	xor.b32  	%r13285, %r13283, %r13278;
	and.b32  	%r13286, %r13278, %r13281;
	xor.b32  	%r13287, %r13261, %r13286;
	not.b32 	%r13288, %r13287;
	xor.b32  	%r13289, %r13284, %r13286;
	and.b32  	%r13290, %r13285, %r13284;
	xor.b32  	%r13291, %r13290, %r13288;
	or.b32  	%r13292, %r13289, %r13288;
	xor.b32  	%r13293, %r13292, %r13281;
	xor.b32  	%r13294, %r13289, %r13291;
	and.b32  	%r13295, %r13291, %r13292;
	xor.b32  	%r13296, %r13285, %r13292;
	not.b32 	%r13297, %r13296;
	or.b32  	%r13298, %r13271, %r13262;
	xor.b32  	%r13299, %r13279, %r13282;
	xor.b32  	%r13300, %r13298, %r13282;
	and.b32  	%r13301, %r13282, %r13262;
	xor.b32  	%r13302, %r13271, %r13301;
	not.b32 	%r13303, %r13302;
	xor.b32  	%r13304, %r13299, %r13301;
	and.b32  	%r13305, %r13300, %r13299;
	xor.b32  	%r13306, %r13305, %r13303;
	or.b32  	%r13307, %r13304, %r13303;
	xor.b32  	%r13308, %r13307, %r13262;
	xor.b32  	%r13309, %r13304, %r13306;
	and.b32  	%r13310, %r13306, %r13307;
	xor.b32  	%r13311, %r13300, %r13307;
	xor.b32  	%r13312, %r13309, %r13293;
	shf.l.wrap.b32 	%r13313, %r13293, %r13293, 2;
	xor.b32  	%r13314, %r13312, %r13313;
	shf.l.wrap.b32 	%r13315, %r13312, %r13312, 14;
	xor.b32  	%r13316, %r13315, %r13314;
	shf.l.wrap.b32 	%r13317, %r13314, %r13314, 10;
	shf.l.wrap.b32 	%r13318, %r13316, %r13316, 1;
	xor.b32  	%r13319, %r13308, %r13297;
	shf.l.wrap.b32 	%r13320, %r13297, %r13297, 2;
	xor.b32  	%r13321, %r13319, %r13320;
	shf.l.wrap.b32 	%r13322, %r13319, %r13319, 14;
	xor.b32  	%r13323, %r13322, %r13321;
	shf.l.wrap.b32 	%r13324, %r13321, %r13321, 10;
	xor.b32  	%r13325, %r13324, %r13323;
	shf.l.wrap.b32 	%r13326, %r13323, %r13323, 1;
	xor.b32  	%r13327, %r13311, %r13295;
	not.b32 	%r13328, %r13327;
	shf.l.wrap.b32 	%r13329, %r13295, %r13295, 2;
	xor.b32  	%r13330, %r13329, %r13328;
	shf.l.wrap.b32 	%r13331, %r13328, %r13328, 14;
	xor.b32  	%r13332, %r13331, %r13330;
	shf.l.wrap.b32 	%r13333, %r13330, %r13330, 10;
	xor.b32  	%r13334, %r13333, %r13332;
	shf.l.wrap.b32 	%r13335, %r13332, %r13332, 1;
	xor.b32  	%r13336, %r13310, %r13294;
	shf.l.wrap.b32 	%r13337, %r13294, %r13294, 2;
	xor.b32  	%r13338, %r13336, %r13337;
	shf.l.wrap.b32 	%r13339, %r13336, %r13336, 14;
	xor.b32  	%r13340, %r13339, %r13338;
	shf.l.wrap.b32 	%r13341, %r13338, %r13338, 10;
	xor.b32  	%r13342, %r13341, %r13340;
	shf.l.wrap.b32 	%r13343, %r13340, %r13340, 1;
	xor.b32  	%r13344, %r13317, %r2226;
	xor.b32  	%r13345, %r13344, %r13316;
	xor.b32  	%r13346, %r13318, %r2229;
	or.b32  	%r13347, %r13325, %r13345;
	xor.b32  	%r13348, %r13334, %r13342;
	xor.b32  	%r13349, %r13347, %r13342;
	and.b32  	%r13350, %r13342, %r13345;
	xor.b32  	%r13351, %r13325, %r13350;
	not.b32 	%r13352, %r13351;
	xor.b32  	%r13353, %r13348, %r13350;
	and.b32  	%r13354, %r13349, %r13348;
	xor.b32  	%r13355, %r13354, %r13352;
	or.b32  	%r13356, %r13353, %r13352;
	xor.b32  	%r13357, %r13356, %r13345;
	xor.b32  	%r13358, %r13353, %r13355;
	and.b32  	%r13359, %r13355, %r13356;
	xor.b32  	%r13360, %r13349, %r13356;
	not.b32 	%r13361, %r13360;
	or.b32  	%r13362, %r13335, %r13326;
	xor.b32  	%r13363, %r13343, %r13346;
	xor.b32  	%r13364, %r13362, %r13346;
	and.b32  	%r13365, %r13346, %r13326;
	xor.b32  	%r13366, %r13335, %r13365;
	not.b32 	%r13367, %r13366;
	xor.b32  	%r13368, %r13363, %r13365;
	and.b32  	%r13369, %r13364, %r13363;
	xor.b32  	%r13370, %r13369, %r13367;
	or.b32  	%r13371, %r13368, %r13367;
	xor.b32  	%r13372, %r13371, %r13326;
	xor.b32  	%r13373, %r13368, %r13370;
	and.b32  	%r13374, %r13370, %r13371;
	xor.b32  	%r13375, %r13364, %r13371;
	xor.b32  	%r13376, %r13373, %r13357;
	shf.l.wrap.b32 	%r13377, %r13357, %r13357, 2;
	xor.b32  	%r13378, %r13376, %r13377;
	shf.l.wrap.b32 	%r13379, %r13376, %r13376, 14;
	xor.b32  	%r13380, %r13379, %r13378;
	shf.l.wrap.b32 	%r13381, %r13378, %r13378, 10;
	shf.l.wrap.b32 	%r13382, %r13380, %r13380, 1;
	xor.b32  	%r13383, %r13372, %r13361;
	shf.l.wrap.b32 	%r13384, %r13361, %r13361, 2;
	xor.b32  	%r13385, %r13383, %r13384;
	shf.l.wrap.b32 	%r13386, %r13383, %r13383, 14;
	xor.b32  	%r13387, %r13386, %r13385;
	shf.l.wrap.b32 	%r13388, %r13385, %r13385, 10;
	xor.b32  	%r13389, %r13388, %r13387;
	shf.l.wrap.b32 	%r13390, %r13387, %r13387, 1;
	xor.b32  	%r13391, %r13375, %r13359;
	not.b32 	%r13392, %r13391;
	shf.l.wrap.b32 	%r13393, %r13359, %r13359, 2;
	xor.b32  	%r13394, %r13393, %r13392;
	shf.l.wrap.b32 	%r13395, %r13392, %r13392, 14;
	xor.b32  	%r13396, %r13395, %r13394;
	shf.l.wrap.b32 	%r13397, %r13394, %r13394, 10;
	xor.b32  	%r13398, %r13397, %r13396;
	shf.l.wrap.b32 	%r13399, %r13396, %r13396, 1;
	xor.b32  	%r13400, %r13374, %r13358;
	shf.l.wrap.b32 	%r13401, %r13358, %r13358, 2;
	xor.b32  	%r13402, %r13400, %r13401;
	shf.l.wrap.b32 	%r13403, %r13400, %r13400, 14;
	xor.b32  	%r13404, %r13403, %r13402;
	shf.l.wrap.b32 	%r13405, %r13402, %r13402, 10;
	xor.b32  	%r13406, %r13405, %r13404;
	shf.l.wrap.b32 	%r13407, %r13404, %r13404, 1;
	xor.b32  	%r13408, %r13381, %r2292;
	xor.b32  	%r13409, %r13408, %r13380;
	xor.b32  	%r13410, %r13382, %r2295;
	or.b32  	%r13411, %r13389, %r13409;
	xor.b32  	%r13412, %r13398, %r13406;
	xor.b32  	%r13413, %r13411, %r13406;
	and.b32  	%r13414, %r13406, %r13409;
	xor.b32  	%r13415, %r13389, %r13414;
	not.b32 	%r13416, %r13415;
	xor.b32  	%r13417, %r13412, %r13414;
	and.b32  	%r13418, %r13413, %r13412;
	xor.b32  	%r13419, %r13418, %r13416;
	or.b32  	%r13420, %r13417, %r13416;
	xor.b32  	%r13421, %r13420, %r13409;
	xor.b32  	%r13422, %r13417, %r13419;
	and.b32  	%r13423, %r13419, %r13420;
	xor.b32  	%r13424, %r13413, %r13420;
	not.b32 	%r13425, %r13424;
	or.b32  	%r13426, %r13399, %r13390;
	xor.b32  	%r13427, %r13407, %r13410;
	xor.b32  	%r13428, %r13426, %r13410;
	and.b32  	%r13429, %r13410, %r13390;
	xor.b32  	%r13430, %r13399, %r13429;
	not.b32 	%r13431, %r13430;
	xor.b32  	%r13432, %r13427, %r13429;
	and.b32  	%r13433, %r13428, %r13427;
	xor.b32  	%r13434, %r13433, %r13431;
	or.b32  	%r13435, %r13432, %r13431;
	xor.b32  	%r13436, %r13435, %r13390;
	xor.b32  	%r13437, %r13432, %r13434;
	and.b32  	%r13438, %r13434, %r13435;
	xor.b32  	%r13439, %r13428, %r13435;
	xor.b32  	%r13440, %r13437, %r13421;
	shf.l.wrap.b32 	%r13441, %r13421, %r13421, 2;
	xor.b32  	%r13442, %r13440, %r13441;
	shf.l.wrap.b32 	%r13443, %r13440, %r13440, 14;
	xor.b32  	%r13444, %r13443, %r13442;
	shf.l.wrap.b32 	%r13445, %r13442, %r13442, 10;
	shf.l.wrap.b32 	%r13446, %r13444, %r13444, 1;
	xor.b32  	%r13447, %r13436, %r13425;
	shf.l.wrap.b32 	%r13448, %r13425, %r13425, 2;
	xor.b32  	%r13449, %r13447, %r13448;
	shf.l.wrap.b32 	%r13450, %r13447, %r13447, 14;
	xor.b32  	%r13451, %r13450, %r13449;
	shf.l.wrap.b32 	%r13452, %r13449, %r13449, 10;
	xor.b32  	%r13453, %r13452, %r13451;
	shf.l.wrap.b32 	%r13454, %r13451, %r13451, 1;
	xor.b32  	%r13455, %r13439, %r13423;
	not.b32 	%r13456, %r13455;
	shf.l.wrap.b32 	%r13457, %r13423, %r13423, 2;
	xor.b32  	%r13458, %r13457, %r13456;
	shf.l.wrap.b32 	%r13459, %r13456, %r13456, 14;
	xor.b32  	%r13460, %r13459, %r13458;
	shf.l.wrap.b32 	%r13461, %r13458, %r13458, 10;
	xor.b32  	%r13462, %r13461, %r13460;
	shf.l.wrap.b32 	%r13463, %r13460, %r13460, 1;
	xor.b32  	%r13464, %r13438, %r13422;
	shf.l.wrap.b32 	%r13465, %r13422, %r13422, 2;
	xor.b32  	%r13466, %r13464, %r13465;
	shf.l.wrap.b32 	%r13467, %r13464, %r13464, 14;
	xor.b32  	%r13468, %r13467, %r13466;
	shf.l.wrap.b32 	%r13469, %r13466, %r13466, 10;
	xor.b32  	%r13470, %r13469, %r13468;
	shf.l.wrap.b32 	%r13471, %r13468, %r13468, 1;
	xor.b32  	%r13472, %r13445, %r2358;
	xor.b32  	%r13473, %r13472, %r13444;
	xor.b32  	%r13474, %r13446, %r2361;
	or.b32  	%r13475, %r13453, %r13473;
	xor.b32  	%r13476, %r13462, %r13470;
	xor.b32  	%r13477, %r13475, %r13470;
	and.b32  	%r13478, %r13470, %r13473;
	xor.b32  	%r13479, %r13453, %r13478;
	not.b32 	%r13480, %r13479;
	xor.b32  	%r13481, %r13476, %r13478;
	and.b32  	%r13482, %r13477, %r13476;
	xor.b32  	%r13483, %r13482, %r13480;
	or.b32  	%r13484, %r13481, %r13480;
	xor.b32  	%r13485, %r13484, %r13473;
	xor.b32  	%r13486, %r13481, %r13483;
	and.b32  	%r13487, %r13483, %r13484;
	xor.b32  	%r13488, %r13477, %r13484;
	not.b32 	%r13489, %r13488;
	or.b32  	%r13490, %r13463, %r13454;
	xor.b32  	%r13491, %r13471, %r13474;
	xor.b32  	%r13492, %r13490, %r13474;
	and.b32  	%r13493, %r13474, %r13454;
	xor.b32  	%r13494, %r13463, %r13493;
	not.b32 	%r13495, %r13494;
	xor.b32  	%r13496, %r13491, %r13493;
	and.b32  	%r13497, %r13492, %r13491;
	xor.b32  	%r13498, %r13497, %r13495;
	or.b32  	%r13499, %r13496, %r13495;
	xor.b32  	%r13500, %r13499, %r13454;
	xor.b32  	%r13501, %r13496, %r13498;
	and.b32  	%r13502, %r13498, %r13499;
	xor.b32  	%r13503, %r13492, %r13499;
	xor.b32  	%r13504, %r13501, %r13485;
	shf.l.wrap.b32 	%r13505, %r13485, %r13485, 2;
	xor.b32  	%r13506, %r13504, %r13505;
	shf.l.wrap.b32 	%r13507, %r13504, %r13504, 14;
	xor.b32  	%r13508, %r13507, %r13506;
	shf.l.wrap.b32 	%r13509, %r13506, %r13506, 10;
	shf.l.wrap.b32 	%r13510, %r13508, %r13508, 1;
	xor.b32  	%r13511, %r13500, %r13489;
	shf.l.wrap.b32 	%r13512, %r13489, %r13489, 2;
	xor.b32  	%r13513, %r13511, %r13512;
	shf.l.wrap.b32 	%r13514, %r13511, %r13511, 14;
	xor.b32  	%r13515, %r13514, %r13513;
	xor.b32  	%r13516, %r13503, %r13487;
	not.b32 	%r13517, %r13516;
	shf.l.wrap.b32 	%r13518, %r13487, %r13487, 2;
	xor.b32  	%r13519, %r13518, %r13517;
	shf.l.wrap.b32 	%r13520, %r13517, %r13517, 14;
	xor.b32  	%r13521, %r13520, %r13519;
	xor.b32  	%r13522, %r13502, %r13486;
	shf.l.wrap.b32 	%r13523, %r13486, %r13486, 2;
	xor.b32  	%r13524, %r13522, %r13523;
	shf.l.wrap.b32 	%r13525, %r13522, %r13522, 14;
	xor.b32  	%r13526, %r13525, %r13524;
	xor.b32  	%r13527, %r13509, %r2421;
	xor.b32  	%r13528, %r13527, %r13508;
	xor.b32  	%r13529, %r13510, %r2424;
	shf.l.wrap.b32 	%r13530, %r11503, %r11503, 4;
	shf.l.wrap.b32 	%r13531, %r11504, %r11504, 4;
	shf.l.wrap.b32 	%r13532, %r11505, %r11505, 4;
	shf.l.wrap.b32 	%r13533, %r11506, %r11506, 4;
	or.b32  	%r13534, %r11500, %r11499;
	xor.b32  	%r13535, %r11501, %r11502;
	xor.b32  	%r13536, %r13534, %r11502;
	and.b32  	%r13537, %r11502, %r11499;
	xor.b32  	%r13538, %r11500, %r13537;
	not.b32 	%r13539, %r13538;
	xor.b32  	%r13540, %r13535, %r13537;
	and.b32  	%r13541, %r13536, %r13535;
	xor.b32  	%r13542, %r13541, %r13539;
	or.b32  	%r13543, %r13540, %r13539;
	xor.b32  	%r13544, %r13543, %r11499;
	xor.b32  	%r13545, %r13540, %r13542;
	and.b32  	%r13546, %r13542, %r13543;
	xor.b32  	%r13547, %r13536, %r13543;
	not.b32 	%r13548, %r13547;
	or.b32  	%r13549, %r13532, %r13531;
	xor.b32  	%r13550, %r13533, %r13530;
	xor.b32  	%r13551, %r13549, %r13530;
	and.b32  	%r13552, %r13530, %r13531;
	xor.b32  	%r13553, %r13532, %r13552;
	not.b32 	%r13554, %r13553;
	xor.b32  	%r13555, %r13550, %r13552;
	and.b32  	%r13556, %r13551, %r13550;
	xor.b32  	%r13557, %r13556, %r13554;
	or.b32  	%r13558, %r13555, %r13554;
	xor.b32  	%r13559, %r13558, %r13531;
	xor.b32  	%r13560, %r13555, %r13557;
	and.b32  	%r13561, %r13557, %r13558;
	xor.b32  	%r13562, %r13551, %r13558;
	xor.b32  	%r13563, %r13560, %r13544;
	shf.l.wrap.b32 	%r13564, %r13544, %r13544, 2;
	xor.b32  	%r13565, %r13563, %r13564;
	shf.l.wrap.b32 	%r13566, %r13563, %r13563, 14;
	xor.b32  	%r13567, %r13566, %r13565;
	shf.l.wrap.b32 	%r13568, %r13565, %r13565, 10;
	shf.l.wrap.b32 	%r13569, %r13567, %r13567, 1;
	xor.b32  	%r13570, %r13559, %r13548;
	shf.l.wrap.b32 	%r13571, %r13548, %r13548, 2;
	xor.b32  	%r13572, %r13570, %r13571;
	shf.l.wrap.b32 	%r13573, %r13570, %r13570, 14;
	xor.b32  	%r13574, %r13573, %r13572;
	shf.l.wrap.b32 	%r13575, %r13572, %r13572, 10;
	xor.b32  	%r13576, %r13575, %r13574;
	shf.l.wrap.b32 	%r13577, %r13574, %r13574, 1;
	xor.b32  	%r13578, %r13562, %r13546;
	not.b32 	%r13579, %r13578;
	shf.l.wrap.b32 	%r13580, %r13546, %r13546, 2;
	xor.b32  	%r13581, %r13580, %r13579;
	shf.l.wrap.b32 	%r13582, %r13579, %r13579, 14;
	xor.b32  	%r13583, %r13582, %r13581;
	shf.l.wrap.b32 	%r13584, %r13581, %r13581, 10;
	xor.b32  	%r13585, %r13584, %r13583;
	shf.l.wrap.b32 	%r13586, %r13583, %r13583, 1;
	xor.b32  	%r13587, %r13561, %r13545;
	shf.l.wrap.b32 	%r13588, %r13545, %r13545, 2;
	xor.b32  	%r13589, %r13587, %r13588;
	shf.l.wrap.b32 	%r13590, %r13587, %r13587, 14;
	xor.b32  	%r13591, %r13590, %r13589;
	shf.l.wrap.b32 	%r13592, %r13589, %r13589, 10;
	xor.b32  	%r13593, %r13592, %r13591;
	shf.l.wrap.b32 	%r13594, %r13591, %r13591, 1;
	xor.b32  	%r13595, %r13568, %r2494;
	xor.b32  	%r13596, %r13595, %r13567;
	xor.b32  	%r13597, %r13569, %r2497;
	or.b32  	%r13598, %r13576, %r13596;
	xor.b32  	%r13599, %r13585, %r13593;
	xor.b32  	%r13600, %r13598, %r13593;
	and.b32  	%r13601, %r13593, %r13596;
	xor.b32  	%r13602, %r13576, %r13601;
	not.b32 	%r13603, %r13602;
	xor.b32  	%r13604, %r13599, %r13601;
	and.b32  	%r13605, %r13600, %r13599;
	xor.b32  	%r13606, %r13605, %r13603;
	or.b32  	%r13607, %r13604, %r13603;
	xor.b32  	%r13608, %r13607, %r13596;
	xor.b32  	%r13609, %r13604, %r13606;
	and.b32  	%r13610, %r13606, %r13607;
	xor.b32  	%r13611, %r13600, %r13607;
	not.b32 	%r13612, %r13611;
	or.b32  	%r13613, %r13586, %r13577;
	xor.b32  	%r13614, %r13594, %r13597;
	xor.b32  	%r13615, %r13613, %r13597;
	and.b32  	%r13616, %r13597, %r13577;
	xor.b32  	%r13617, %r13586, %r13616;
	not.b32 	%r13618, %r13617;
	xor.b32  	%r13619, %r13614, %r13616;
	and.b32  	%r13620, %r13615, %r13614;
	xor.b32  	%r13621, %r13620, %r13618;
	or.b32  	%r13622, %r13619, %r13618;
	xor.b32  	%r13623, %r13622, %r13577;
	xor.b32  	%r13624, %r13619, %r13621;
	and.b32  	%r13625, %r13621, %r13622;
	xor.b32  	%r13626, %r13615, %r13622;
	xor.b32  	%r13627, %r13624, %r13608;
	shf.l.wrap.b32 	%r13628, %r13608, %r13608, 2;
	xor.b32  	%r13629, %r13627, %r13628;
	shf.l.wrap.b32 	%r13630, %r13627, %r13627, 14;
	xor.b32  	%r13631, %r13630, %r13629;
	shf.l.wrap.b32 	%r13632, %r13629, %r13629, 10;
	shf.l.wrap.b32 	%r13633, %r13631, %r13631, 1;
	xor.b32  	%r13634, %r13623, %r13612;
	shf.l.wrap.b32 	%r13635, %r13612, %r13612, 2;
	xor.b32  	%r13636, %r13634, %r13635;
	shf.l.wrap.b32 	%r13637, %r13634, %r13634, 14;
	xor.b32  	%r13638, %r13637, %r13636;
	shf.l.wrap.b32 	%r13639, %r13636, %r13636, 10;
	xor.b32  	%r13640, %r13639, %r13638;
	shf.l.wrap.b32 	%r13641, %r13638, %r13638, 1;
	xor.b32  	%r13642, %r13626, %r13610;
	not.b32 	%r13643, %r13642;
	shf.l.wrap.b32 	%r13644, %r13610, %r13610, 2;
	xor.b32  	%r13645, %r13644, %r13643;
	shf.l.wrap.b32 	%r13646, %r13643, %r13643, 14;
	xor.b32  	%r13647, %r13646, %r13645;
	shf.l.wrap.b32 	%r13648, %r13645, %r13645, 10;
	xor.b32  	%r13649, %r13648, %r13647;
	shf.l.wrap.b32 	%r13650, %r13647, %r13647, 1;
	xor.b32  	%r13651, %r13625, %r13609;
	shf.l.wrap.b32 	%r13652, %r13609, %r13609, 2;
	xor.b32  	%r13653, %r13651, %r13652;
	shf.l.wrap.b32 	%r13654, %r13651, %r13651, 14;
	xor.b32  	%r13655, %r13654, %r13653;
	shf.l.wrap.b32 	%r13656, %r13653, %r13653, 10;
	xor.b32  	%r13657, %r13656, %r13655;
	shf.l.wrap.b32 	%r13658, %r13655, %r13655, 1;
	xor.b32  	%r13659, %r13632, %r2560;
	xor.b32  	%r13660, %r13659, %r13631;
	xor.b32  	%r13661, %r13633, %r2563;
	or.b32  	%r13662, %r13640, %r13660;
	xor.b32  	%r13663, %r13649, %r13657;
	xor.b32  	%r13664, %r13662, %r13657;
	and.b32  	%r13665, %r13657, %r13660;
	xor.b32  	%r13666, %r13640, %r13665;
	not.b32 	%r13667, %r13666;
	xor.b32  	%r13668, %r13663, %r13665;
	and.b32  	%r13669, %r13664, %r13663;
	xor.b32  	%r13670, %r13669, %r13667;
	or.b32  	%r13671, %r13668, %r13667;
	xor.b32  	%r13672, %r13671, %r13660;
	xor.b32  	%r13673, %r13668, %r13670;
	and.b32  	%r13674, %r13670, %r13671;
	xor.b32  	%r13675, %r13664, %r13671;
	not.b32 	%r13676, %r13675;
	or.b32  	%r13677, %r13650, %r13641;
	xor.b32  	%r13678, %r13658, %r13661;
	xor.b32  	%r13679, %r13677, %r13661;
	and.b32  	%r13680, %r13661, %r13641;
	xor.b32  	%r13681, %r13650, %r13680;
	not.b32 	%r13682, %r13681;
	xor.b32  	%r13683, %r13678, %r13680;
	and.b32  	%r13684, %r13679, %r13678;
	xor.b32  	%r13685, %r13684, %r13682;
	or.b32  	%r13686, %r13683, %r13682;
	xor.b32  	%r13687, %r13686, %r13641;
	xor.b32  	%r13688, %r13683, %r13685;
	and.b32  	%r13689, %r13685, %r13686;
	xor.b32  	%r13690, %r13679, %r13686;
	xor.b32  	%r13691, %r13688, %r13672;
	shf.l.wrap.b32 	%r13692, %r13672, %r13672, 2;
	xor.b32  	%r13693, %r13691, %r13692;
	shf.l.wrap.b32 	%r13694, %r13691, %r13691, 14;
	xor.b32  	%r13695, %r13694, %r13693;
	shf.l.wrap.b32 	%r13696, %r13693, %r13693, 10;
	shf.l.wrap.b32 	%r13697, %r13695, %r13695, 1;
	xor.b32  	%r13698, %r13687, %r13676;
	shf.l.wrap.b32 	%r13699, %r13676, %r13676, 2;
	xor.b32  	%r13700, %r13698, %r13699;
	shf.l.wrap.b32 	%r13701, %r13698, %r13698, 14;
	xor.b32  	%r13702, %r13701, %r13700;
	shf.l.wrap.b32 	%r13703, %r13700, %r13700, 10;
	xor.b32  	%r13704, %r13703, %r13702;
	shf.l.wrap.b32 	%r13705, %r13702, %r13702, 1;
	xor.b32  	%r13706, %r13690, %r13674;
	not.b32 	%r13707, %r13706;
	shf.l.wrap.b32 	%r13708, %r13674, %r13674, 2;
	xor.b32  	%r13709, %r13708, %r13707;
	shf.l.wrap.b32 	%r13710, %r13707, %r13707, 14;
	xor.b32  	%r13711, %r13710, %r13709;
	shf.l.wrap.b32 	%r13712, %r13709, %r13709, 10;
	xor.b32  	%r13713, %r13712, %r13711;
	shf.l.wrap.b32 	%r13714, %r13711, %r13711, 1;
	xor.b32  	%r13715, %r13689, %r13673;
	shf.l.wrap.b32 	%r13716, %r13673, %r13673, 2;
	xor.b32  	%r13717, %r13715, %r13716;
	shf.l.wrap.b32 	%r13718, %r13715, %r13715, 14;
	xor.b32  	%r13719, %r13718, %r13717;
	shf.l.wrap.b32 	%r13720, %r13717, %r13717, 10;
	xor.b32  	%r13721, %r13720, %r13719;
	shf.l.wrap.b32 	%r13722, %r13719, %r13719, 1;
	xor.b32  	%r13723, %r13696, %r2626;
	xor.b32  	%r13724, %r13723, %r13695;
	xor.b32  	%r13725, %r13697, %r2629;
	or.b32  	%r13726, %r13704, %r13724;
	xor.b32  	%r13727, %r13713, %r13721;
	xor.b32  	%r13728, %r13726, %r13721;
	and.b32  	%r13729, %r13721, %r13724;
	xor.b32  	%r13730, %r13704, %r13729;
	not.b32 	%r13731, %r13730;
	xor.b32  	%r13732, %r13727, %r13729;
	and.b32  	%r13733, %r13728, %r13727;
	xor.b32  	%r13734, %r13733, %r13731;
	or.b32  	%r13735, %r13732, %r13731;
	xor.b32  	%r13736, %r13735, %r13724;
	xor.b32  	%r13737, %r13732, %r13734;
	and.b32  	%r13738, %r13734, %r13735;
	xor.b32  	%r13739, %r13728, %r13735;
	not.b32 	%r13740, %r13739;
	or.b32  	%r13741, %r13714, %r13705;
	xor.b32  	%r13742, %r13722, %r13725;
	xor.b32  	%r13743, %r13741, %r13725;
	and.b32  	%r13744, %r13725, %r13705;
	xor.b32  	%r13745, %r13714, %r13744;
	not.b32 	%r13746, %r13745;
	xor.b32  	%r13747, %r13742, %r13744;
	and.b32  	%r13748, %r13743, %r13742;
	xor.b32  	%r13749, %r13748, %r13746;
	or.b32  	%r13750, %r13747, %r13746;
	xor.b32  	%r13751, %r13750, %r13705;
	xor.b32  	%r13752, %r13747, %r13749;
	and.b32  	%r13753, %r13749, %r13750;
	xor.b32  	%r13754, %r13743, %r13750;
	xor.b32  	%r13755, %r13752, %r13736;
	shf.l.wrap.b32 	%r13756, %r13736, %r13736, 2;
	xor.b32  	%r13757, %r13755, %r13756;
	shf.l.wrap.b32 	%r13758, %r13755, %r13755, 14;
	xor.b32  	%r13759, %r13758, %r13757;
	shf.l.wrap.b32 	%r13760, %r13757, %r13757, 10;
	shf.l.wrap.b32 	%r13761, %r13759, %r13759, 1;
	xor.b32  	%r13762, %r13751, %r13740;
	shf.l.wrap.b32 	%r13763, %r13740, %r13740, 2;
	xor.b32  	%r13764, %r13762, %r13763;
	shf.l.wrap.b32 	%r13765, %r13762, %r13762, 14;
	xor.b32  	%r13766, %r13765, %r13764;
	shf.l.wrap.b32 	%r13767, %r13764, %r13764, 10;
	xor.b32  	%r13768, %r13767, %r13766;
	shf.l.wrap.b32 	%r13769, %r13766, %r13766, 1;
	xor.b32  	%r13770, %r13754, %r13738;
	not.b32 	%r13771, %r13770;
	shf.l.wrap.b32 	%r13772, %r13738, %r13738, 2;
	xor.b32  	%r13773, %r13772, %r13771;
	shf.l.wrap.b32 	%r13774, %r13771, %r13771, 14;
	xor.b32  	%r13775, %r13774, %r13773;
	shf.l.wrap.b32 	%r13776, %r13773, %r13773, 10;
	xor.b32  	%r13777, %r13776, %r13775;
	shf.l.wrap.b32 	%r13778, %r13775, %r13775, 1;
	xor.b32  	%r13779, %r13753, %r13737;
	shf.l.wrap.b32 	%r13780, %r13737, %r13737, 2;
	xor.b32  	%r13781, %r13779, %r13780;
	shf.l.wrap.b32 	%r13782, %r13779, %r13779, 14;
	xor.b32  	%r13783, %r13782, %r13781;
	shf.l.wrap.b32 	%r13784, %r13781, %r13781, 10;
	xor.b32  	%r13785, %r13784, %r13783;
	shf.l.wrap.b32 	%r13786, %r13783, %r13783, 1;
	xor.b32  	%r13787, %r13760, %r2692;
	xor.b32  	%r13788, %r13787, %r13759;
	xor.b32  	%r13789, %r13761, %r2695;
	or.b32  	%r13790, %r13768, %r13788;
	xor.b32  	%r13791, %r13777, %r13785;
	xor.b32  	%r13792, %r13790, %r13785;
	and.b32  	%r13793, %r13785, %r13788;
	xor.b32  	%r13794, %r13768, %r13793;
	not.b32 	%r13795, %r13794;
	xor.b32  	%r13796, %r13791, %r13793;
	and.b32  	%r13797, %r13792, %r13791;
	xor.b32  	%r13798, %r13797, %r13795;
	or.b32  	%r13799, %r13796, %r13795;
	xor.b32  	%r13800, %r13799, %r13788;
	xor.b32  	%r13801, %r13796, %r13798;
	and.b32  	%r13802, %r13798, %r13799;
	xor.b32  	%r13803, %r13792, %r13799;
	not.b32 	%r13804, %r13803;
	or.b32  	%r13805, %r13778, %r13769;
	xor.b32  	%r13806, %r13786, %r13789;
	xor.b32  	%r13807, %r13805, %r13789;
	and.b32  	%r13808, %r13789, %r13769;
	xor.b32  	%r13809, %r13778, %r13808;
	not.b32 	%r13810, %r13809;
	xor.b32  	%r13811, %r13806, %r13808;
	and.b32  	%r13812, %r13807, %r13806;
	xor.b32  	%r13813, %r13812, %r13810;
	or.b32  	%r13814, %r13811, %r13810;
	xor.b32  	%r13815, %r13814, %r13769;
	xor.b32  	%r13816, %r13811, %r13813;
	and.b32  	%r13817, %r13813, %r13814;
	xor.b32  	%r13818, %r13807, %r13814;
	xor.b32  	%r13819, %r13816, %r13800;
	shf.l.wrap.b32 	%r13820, %r13800, %r13800, 2;
	xor.b32  	%r13821, %r13819, %r13820;
	shf.l.wrap.b32 	%r13822, %r13819, %r13819, 14;
	xor.b32  	%r13823, %r13822, %r13821;
	shf.l.wrap.b32 	%r13824, %r13821, %r13821, 10;
	shf.l.wrap.b32 	%r13825, %r13823, %r13823, 1;
	xor.b32  	%r13826, %r13815, %r13804;
	shf.l.wrap.b32 	%r13827, %r13804, %r13804, 2;
	xor.b32  	%r13828, %r13826, %r13827;
	shf.l.wrap.b32 	%r13829, %r13826, %r13826, 14;
	xor.b32  	%r13830, %r13829, %r13828;
	shf.l.wrap.b32 	%r13831, %r13828, %r13828, 10;
	xor.b32  	%r13832, %r13831, %r13830;
	shf.l.wrap.b32 	%r13833, %r13830, %r13830, 1;
	xor.b32  	%r13834, %r13818, %r13802;
	not.b32 	%r13835, %r13834;
	shf.l.wrap.b32 	%r13836, %r13802, %r13802, 2;
	xor.b32  	%r13837, %r13836, %r13835;
	shf.l.wrap.b32 	%r13838, %r13835, %r13835, 14;
	xor.b32  	%r13839, %r13838, %r13837;
	shf.l.wrap.b32 	%r13840, %r13837, %r13837, 10;
	xor.b32  	%r13841, %r13840, %r13839;
	shf.l.wrap.b32 	%r13842, %r13839, %r13839, 1;
	xor.b32  	%r13843, %r13817, %r13801;
	shf.l.wrap.b32 	%r13844, %r13801, %r13801, 2;
	xor.b32  	%r13845, %r13843, %r13844;
	shf.l.wrap.b32 	%r13846, %r13843, %r13843, 14;
	xor.b32  	%r13847, %r13846, %r13845;
	shf.l.wrap.b32 	%r13848, %r13845, %r13845, 10;
	xor.b32  	%r13849, %r13848, %r13847;
	shf.l.wrap.b32 	%r13850, %r13847, %r13847, 1;
	xor.b32  	%r13851, %r13824, %r2758;
	xor.b32  	%r13852, %r13851, %r13823;
	xor.b32  	%r13853, %r13825, %r2761;
	or.b32  	%r13854, %r13832, %r13852;
	xor.b32  	%r13855, %r13841, %r13849;
	xor.b32  	%r13856, %r13854, %r13849;
	and.b32  	%r13857, %r13849, %r13852;
	xor.b32  	%r13858, %r13832, %r13857;
	not.b32 	%r13859, %r13858;
	xor.b32  	%r13860, %r13855, %r13857;
	and.b32  	%r13861, %r13856, %r13855;
	xor.b32  	%r13862, %r13861, %r13859;
	or.b32  	%r13863, %r13860, %r13859;
	xor.b32  	%r13864, %r13863, %r13852;
	xor.b32  	%r13865, %r13860, %r13862;
	and.b32  	%r13866, %r13862, %r13863;
	xor.b32  	%r13867, %r13856, %r13863;
	not.b32 	%r13868, %r13867;
	or.b32  	%r13869, %r13842, %r13833;
	xor.b32  	%r13870, %r13850, %r13853;
	xor.b32  	%r13871, %r13869, %r13853;
	and.b32  	%r13872, %r13853, %r13833;
	xor.b32  	%r13873, %r13842, %r13872;
	not.b32 	%r13874, %r13873;
	xor.b32  	%r13875, %r13870, %r13872;
	and.b32  	%r13876, %r13871, %r13870;
	xor.b32  	%r13877, %r13876, %r13874;
	or.b32  	%r13878, %r13875, %r13874;
	xor.b32  	%r13879, %r13878, %r13833;
	xor.b32  	%r13880, %r13875, %r13877;
	and.b32  	%r13881, %r13877, %r13878;
	xor.b32  	%r13882, %r13871, %r13878;
	xor.b32  	%r13883, %r13880, %r13864;
	shf.l.wrap.b32 	%r13884, %r13864, %r13864, 2;
	xor.b32  	%r13885, %r13883, %r13884;
	shf.l.wrap.b32 	%r13886, %r13883, %r13883, 14;
	xor.b32  	%r13887, %r13886, %r13885;
	shf.l.wrap.b32 	%r13888, %r13885, %r13885, 10;
	shf.l.wrap.b32 	%r13889, %r13887, %r13887, 1;
	xor.b32  	%r13890, %r13879, %r13868;
	shf.l.wrap.b32 	%r13891, %r13868, %r13868, 2;
	xor.b32  	%r13892, %r13890, %r13891;
	shf.l.wrap.b32 	%r13893, %r13890, %r13890, 14;
	xor.b32  	%r13894, %r13893, %r13892;
	shf.l.wrap.b32 	%r13895, %r13892, %r13892, 10;
	xor.b32  	%r13896, %r13895, %r13894;
	shf.l.wrap.b32 	%r13897, %r13894, %r13894, 1;
	xor.b32  	%r13898, %r13882, %r13866;
	not.b32 	%r13899, %r13898;
	shf.l.wrap.b32 	%r13900, %r13866, %r13866, 2;
	xor.b32  	%r13901, %r13900, %r13899;
	shf.l.wrap.b32 	%r13902, %r13899, %r13899, 14;
	xor.b32  	%r13903, %r13902, %r13901;
	shf.l.wrap.b32 	%r13904, %r13901, %r13901, 10;
	xor.b32  	%r13905, %r13904, %r13903;
	shf.l.wrap.b32 	%r13906, %r13903, %r13903, 1;
	xor.b32  	%r13907, %r13881, %r13865;
	shf.l.wrap.b32 	%r13908, %r13865, %r13865, 2;
	xor.b32  	%r13909, %r13907, %r13908;
	shf.l.wrap.b32 	%r13910, %r13907, %r13907, 14;
	xor.b32  	%r13911, %r13910, %r13909;
	shf.l.wrap.b32 	%r13912, %r13909, %r13909, 10;
	xor.b32  	%r13913, %r13912, %r13911;
	shf.l.wrap.b32 	%r13914, %r13911, %r13911, 1;
	xor.b32  	%r13915, %r13888, %r2824;
	xor.b32  	%r13916, %r13915, %r13887;
	xor.b32  	%r13917, %r13889, %r2827;
	or.b32  	%r13918, %r13896, %r13916;
	xor.b32  	%r13919, %r13905, %r13913;
	xor.b32  	%r13920, %r13918, %r13913;
	and.b32  	%r13921, %r13913, %r13916;
	xor.b32  	%r13922, %r13896, %r13921;
	not.b32 	%r13923, %r13922;
	xor.b32  	%r13924, %r13919, %r13921;
	and.b32  	%r13925, %r13920, %r13919;
	xor.b32  	%r13926, %r13925, %r13923;
	or.b32  	%r13927, %r13924, %r13923;
	xor.b32  	%r13928, %r13927, %r13916;
	xor.b32  	%r13929, %r13924, %r13926;
	and.b32  	%r13930, %r13926, %r13927;
	xor.b32  	%r13931, %r13920, %r13927;
	not.b32 	%r13932, %r13931;
	or.b32  	%r13933, %r13906, %r13897;
	xor.b32  	%r13934, %r13914, %r13917;
	xor.b32  	%r13935, %r13933, %r13917;
	and.b32  	%r13936, %r13917, %r13897;
	xor.b32  	%r13937, %r13906, %r13936;
	not.b32 	%r13938, %r13937;
	xor.b32  	%r13939, %r13934, %r13936;
	and.b32  	%r13940, %r13935, %r13934;
	xor.b32  	%r13941, %r13940, %r13938;
	or.b32  	%r13942, %r13939, %r13938;
	xor.b32  	%r13943, %r13942, %r13897;
	xor.b32  	%r13944, %r13939, %r13941;
	and.b32  	%r13945, %r13941, %r13942;
	xor.b32  	%r13946, %r13935, %r13942;
	xor.b32  	%r13947, %r13944, %r13928;
	shf.l.wrap.b32 	%r13948, %r13928, %r13928, 2;
	xor.b32  	%r13949, %r13947, %r13948;
	shf.l.wrap.b32 	%r13950, %r13947, %r13947, 14;
	xor.b32  	%r13951, %r13950, %r13949;
	shf.l.wrap.b32 	%r13952, %r13949, %r13949, 10;
	shf.l.wrap.b32 	%r13953, %r13951, %r13951, 1;
	xor.b32  	%r13954, %r13943, %r13932;
	shf.l.wrap.b32 	%r13955, %r13932, %r13932, 2;
	xor.b32  	%r13956, %r13954, %r13955;
	shf.l.wrap.b32 	%r13957, %r13954, %r13954, 14;
	xor.b32  	%r13958, %r13957, %r13956;
	shf.l.wrap.b32 	%r13959, %r13956, %r13956, 10;
	xor.b32  	%r13960, %r13959, %r13958;
	shf.l.wrap.b32 	%r13961, %r13958, %r13958, 1;
	xor.b32  	%r13962, %r13946, %r13930;
	not.b32 	%r13963, %r13962;
	shf.l.wrap.b32 	%r13964, %r13930, %r13930, 2;
	xor.b32  	%r13965, %r13964, %r13963;
	shf.l.wrap.b32 	%r13966, %r13963, %r13963, 14;
	xor.b32  	%r13967, %r13966, %r13965;
	shf.l.wrap.b32 	%r13968, %r13965, %r13965, 10;
	xor.b32  	%r13969, %r13968, %r13967;
	shf.l.wrap.b32 	%r13970, %r13967, %r13967, 1;
	xor.b32  	%r13971, %r13945, %r13929;
	shf.l.wrap.b32 	%r13972, %r13929, %r13929, 2;
	xor.b32  	%r13973, %r13971, %r13972;
	shf.l.wrap.b32 	%r13974, %r13971, %r13971, 14;
	xor.b32  	%r13975, %r13974, %r13973;
	shf.l.wrap.b32 	%r13976, %r13973, %r13973, 10;
	xor.b32  	%r13977, %r13976, %r13975;
	shf.l.wrap.b32 	%r13978, %r13975, %r13975, 1;
	xor.b32  	%r13979, %r13952, %r2890;
	xor.b32  	%r13980, %r13979, %r13951;
	xor.b32  	%r13981, %r13953, %r2893;
	or.b32  	%r13982, %r13960, %r13980;
	xor.b32  	%r13983, %r13969, %r13977;
	xor.b32  	%r13984, %r13982, %r13977;
	and.b32  	%r13985, %r13977, %r13980;
	xor.b32  	%r13986, %r13960, %r13985;
	not.b32 	%r13987, %r13986;
	xor.b32  	%r13988, %r13983, %r13985;
	and.b32  	%r13989, %r13984, %r13983;
	xor.b32  	%r13990, %r13989, %r13987;
	or.b32  	%r13991, %r13988, %r13987;
	xor.b32  	%r13992, %r13991, %r13980;
	xor.b32  	%r13993, %r13988, %r13990;
	and.b32  	%r13994, %r13990, %r13991;
	xor.b32  	%r13995, %r13984, %r13991;
	not.b32 	%r13996, %r13995;
	or.b32  	%r13997, %r13970, %r13961;
	xor.b32  	%r13998, %r13978, %r13981;
	xor.b32  	%r13999, %r13997, %r13981;
	and.b32  	%r14000, %r13981, %r13961;
	xor.b32  	%r14001, %r13970, %r14000;
	not.b32 	%r14002, %r14001;
	xor.b32  	%r14003, %r13998, %r14000;
	and.b32  	%r14004, %r13999, %r13998;
	xor.b32  	%r14005, %r14004, %r14002;
	or.b32  	%r14006, %r14003, %r14002;
	xor.b32  	%r14007, %r14006, %r13961;
	xor.b32  	%r14008, %r14003, %r14005;
	and.b32  	%r14009, %r14005, %r14006;
	xor.b32  	%r14010, %r13999, %r14006;
	xor.b32  	%r14011, %r14008, %r13992;
	shf.l.wrap.b32 	%r14012, %r13992, %r13992, 2;
	xor.b32  	%r14013, %r14011, %r14012;
	shf.l.wrap.b32 	%r14014, %r14011, %r14011, 14;
	xor.b32  	%r14015, %r14014, %r14013;
	shf.l.wrap.b32 	%r14016, %r14013, %r14013, 10;
	shf.l.wrap.b32 	%r14017, %r14015, %r14015, 1;
	xor.b32  	%r14018, %r14007, %r13996;
	shf.l.wrap.b32 	%r14019, %r13996, %r13996, 2;
	xor.b32  	%r14020, %r14018, %r14019;
	shf.l.wrap.b32 	%r14021, %r14018, %r14018, 14;
	xor.b32  	%r14022, %r14021, %r14020;
	xor.b32  	%r14023, %r14010, %r13994;
	not.b32 	%r14024, %r14023;
	shf.l.wrap.b32 	%r14025, %r13994, %r13994, 2;
	xor.b32  	%r14026, %r14025, %r14024;
	shf.l.wrap.b32 	%r14027, %r14024, %r14024, 14;
	xor.b32  	%r14028, %r14027, %r14026;
	xor.b32  	%r14029, %r14009, %r13993;
	shf.l.wrap.b32 	%r14030, %r13993, %r13993, 2;
	xor.b32  	%r14031, %r14029, %r14030;
	shf.l.wrap.b32 	%r14032, %r14029, %r14029, 14;
	xor.b32  	%r14033, %r14032, %r14031;
	xor.b32  	%r14034, %r14016, %r2953;
	xor.b32  	%r14035, %r14034, %r14015;
	xor.b32  	%r14036, %r14017, %r2956;
	xor.b32  	%r14037, %r12007, %r12514;
	xor.b32  	%r14038, %r14037, %r13021;
	xor.b32  	%r14039, %r14038, %r13528;
	xor.b32  	%r14040, %r14039, %r14035;
	xor.b32  	%r14041, %r14040, %r11988;
	prmt.b32 	%r14042, %r14041, %r14041, %r53;
	st.global.u32 	[%rd8+32], %r14042;
	xor.b32  	%r14043, %r12499, %r11993;
	xor.b32  	%r14044, %r13006, %r14043;
	xor.b32  	%r14045, %r13513, %r14044;
	xor.b32  	%r14046, %r14020, %r14045;
	shf.l.wrap.b32 	%r14047, %r14046, %r14046, 10;
	xor.b32  	%r14048, %r14047, %r14022;
	xor.b32  	%r14049, %r14048, %r13515;
	xor.b32  	%r14050, %r14049, %r13008;
	xor.b32  	%r14051, %r14050, %r12501;
	xor.b32  	%r14052, %r14051, %r11995;
	prmt.b32 	%r14053, %r14052, %r14052, %r53;
	st.global.u32 	[%rd8+36], %r14053;
	xor.b32  	%r14054, %r12505, %r11999;
	xor.b32  	%r14055, %r13012, %r14054;
	xor.b32  	%r14056, %r13519, %r14055;
	xor.b32  	%r14057, %r14026, %r14056;
	shf.l.wrap.b32 	%r14058, %r14057, %r14057, 10;
	xor.b32  	%r14059, %r14058, %r14028;
	xor.b32  	%r14060, %r14059, %r13521;
	xor.b32  	%r14061, %r14060, %r13014;
	xor.b32  	%r14062, %r14061, %r12507;
	xor.b32  	%r14063, %r14062, %r12001;
	prmt.b32 	%r14064, %r14063, %r14063, %r53;
	st.global.u32 	[%rd8+40], %r14064;
	xor.b32  	%r14065, %r12510, %r12004;
	xor.b32  	%r14066, %r13017, %r14065;
	xor.b32  	%r14067, %r13524, %r14066;
	xor.b32  	%r14068, %r14031, %r14067;
	shf.l.wrap.b32 	%r14069, %r14068, %r14068, 10;
	xor.b32  	%r14070, %r14069, %r14033;
	xor.b32  	%r14071, %r14070, %r13526;
	xor.b32  	%r14072, %r14071, %r13019;
	xor.b32  	%r14073, %r14072, %r12512;
	xor.b32  	%r14074, %r14073, %r12006;
	prmt.b32 	%r14075, %r14074, %r14074, %r53;
	st.global.u32 	[%rd8+44], %r14075;
	xor.b32  	%r14076, %r12008, %r12515;
	xor.b32  	%r14077, %r14076, %r13022;
	xor.b32  	%r14078, %r14077, %r13529;
	xor.b32  	%r14079, %r14078, %r14036;
	prmt.b32 	%r14080, %r14079, %r14079, %r53;
	st.global.u32 	[%rd8+48], %r14080;
	xor.b32  	%r14081, %r11995, %r12501;
	xor.b32  	%r14082, %r14081, %r13008;
	xor.b32  	%r14083, %r14082, %r13515;
	xor.b32  	%r14084, %r14083, %r14022;
	shf.l.wrap.b32 	%r14085, %r14084, %r14084, 1;
	prmt.b32 	%r14086, %r14085, %r14085, %r53;
	st.global.u32 	[%rd8+52], %r14086;
	xor.b32  	%r14087, %r12001, %r12507;
	xor.b32  	%r14088, %r14087, %r13014;
	xor.b32  	%r14089, %r14088, %r13521;
	xor.b32  	%r14090, %r14089, %r14028;
	shf.l.wrap.b32 	%r14091, %r14090, %r14090, 1;
	prmt.b32 	%r14092, %r14091, %r14091, %r53;
	st.global.u32 	[%rd8+56], %r14092;
	xor.b32  	%r14093, %r12006, %r12512;
	xor.b32  	%r14094, %r14093, %r13019;
	xor.b32  	%r14095, %r14094, %r13526;
	xor.b32  	%r14096, %r14095, %r14033;
	shf.l.wrap.b32 	%r14097, %r14096, %r14096, 1;
	prmt.b32 	%r14098, %r14097, %r14097, %r53;
	st.global.u32 	[%rd8+60], %r14098;
$L__BB0_5:
	ret;

}


// ===== COMPILED SASS (sm_100) =====

	.target	sm_100

	.elftype	@"ET_EXEC"


//--------------------- .note.nv.tkinfo           --------------------------
	.section	.note.nv.tkinfo,"",@"SHT_NOTE"
	.sectionflags	@"SHF_NOTE_NV_TKINFO"
	.tkinfo
        /*0018*/ 	.word	0x00000002
        /*0030*/ 	.string	""
        /*0030*/ 	.string	"ptxas"
        /*0030*/ 	.string	"Cuda compilation tools, release 13.0, V13.0.88"
        /*0030*/ 	.string	"Build cuda_13.0.r13.0/compiler.36424714_0"
        /*0030*/ 	.string	"-arch sm_100 -m 64 "



//--------------------- .note.nv.cuinfo           --------------------------
	.section	.note.nv.cuinfo,"",@"SHT_NOTE"
	.sectionflags	@"SHF_NOTE_NV_CUINFO"
        /*0018*/ 	.short	0x0002
        /*001a*/ 	.short	0x0064
        /*001c*/ 	.short	0x0082
	.zero		2


//--------------------- .nv.info                  --------------------------
	.section	.nv.info,"",@"SHT_CUDA_INFO"
	.align	4


	//----- nvinfo : EIATTR_REGCOUNT
	.align		4
        /*0000*/ 	.byte	0x04, 0x2f
        /*0002*/ 	.short	(.L_3 - .L_2)
	.align		4
.L_2:
        /*0004*/ 	.word	index@(_Z24x11_luffa512_gpu_hash_64ijPyPj)
        /*0008*/ 	.word	0x00000048


	//----- nvinfo : EIATTR_FRAME_SIZE
	.align		4
.L_3:
        /*000c*/ 	.byte	0x04, 0x11
        /*000e*/ 	.short	(.L_5 - .L_4)
	.align		4
.L_4:
        /*0010*/ 	.word	index@(_Z24x11_luffa512_gpu_hash_64ijPyPj)
        /*0014*/ 	.word	0x00000000


	//----- nvinfo : EIATTR_MIN_STACK_SIZE
	.align		4
.L_5:
        /*0018*/ 	.byte	0x04, 0x12
        /*001a*/ 	.short	(.L_7 - .L_6)
	.align		4
.L_6:
        /*001c*/ 	.word	index@(_Z24x11_luffa512_gpu_hash_64ijPyPj)
        /*0020*/ 	.word	0x00000000
.L_7:


//--------------------- .nv.compat                --------------------------
	.section	.nv.compat,"",@"SHT_CUDA_COMPAT_INFO"
	.align	4
        /*0000*/ 	.byte	0x02, 0x09, 0x00, 0x00, 0x02, 0x02, 0x01, 0x00, 0x02, 0x05, 0x05, 0x00, 0x03, 0x07, 0x01, 0x01
        /*0010*/ 	.byte	0x02, 0x03, 0x00, 0x00, 0x02, 0x06, 0x01, 0x00, 0x04, 0x0b, 0x08, 0x00, 0x09, 0x00, 0x00, 0x00
        /*0020*/ 	.byte	0x00, 0x00, 0x00, 0x00


//--------------------- .nv.info._Z24x11_luffa512_gpu_hash_64ijPyPj --------------------------
	.section	.nv.info._Z24x11_luffa512_gpu_hash_64ijPyPj,"",@"SHT_CUDA_INFO"
	.sectionflags	@""
	.align	4


	//----- nvinfo : EIATTR_CUDA_API_VERSION
	.align		4
        /*0000*/ 	.byte	0x04, 0x37
        /*0002*/ 	.short	(.L_9 - .L_8)
.L_8:
        /*0004*/ 	.word	0x00000082


	//----- nvinfo : EIATTR_KPARAM_INFO
	.align		4
.L_9:
        /*0008*/ 	.byte	0x04, 0x17
        /*000a*/ 	.short	(.L_11 - .L_10)
.L_10:
        /*000c*/ 	.word	0x00000000
        /*0010*/ 	.short	0x0003
        /*0012*/ 	.short	0x0010
        /*0014*/ 	.byte	0x00, 0xf5, 0x21, 0x00


	//----- nvinfo : EIATTR_KPARAM_INFO
	.align		4
.L_11:
        /*0018*/ 	.byte	0x04, 0x17
        /*001a*/ 	.short	(.L_13 - .L_12)
.L_12:
        /*001c*/ 	.word	0x00000000
        /*0020*/ 	.short	0x0002
        /*0022*/ 	.short	0x0008
        /*0024*/ 	.byte	0x00, 0xf5, 0x21, 0x00


	//----- nvinfo : EIATTR_KPARAM_INFO
	.align		4
.L_13:
        /*0028*/ 	.byte	0x04, 0x17
        /*002a*/ 	.short	(.L_15 - .L_14)
.L_14:
        /*002c*/ 	.word	0x00000000
        /*0030*/ 	.short	0x0001
        /*0032*/ 	.short	0x0004
        /*0034*/ 	.byte	0x00, 0xf0, 0x11, 0x00


	//----- nvinfo : EIATTR_KPARAM_INFO
	.align		4
.L_15:
        /*0038*/ 	.byte	0x04, 0x17
        /*003a*/ 	.short	(.L_17 - .L_16)
.L_16:
        /*003c*/ 	.word	0x00000000
        /*0040*/ 	.short	0x0000
        /*0042*/ 	.short	0x0000
        /*0044*/ 	.byte	0x00, 0xf0, 0x11, 0x00


	//----- nvinfo : EIATTR_SPARSE_MMA_MASK
	.align		4
.L_17:
        /*0048*/ 	.byte	0x03, 0x50
        /*004a*/ 	.short	0x0000


	//----- nvinfo : EIATTR_MAXREG_COUNT
	.align		4
        /*004c*/ 	.byte	0x03, 0x1b
        /*004e*/ 	.short	0x00ff


	//----- nvinfo : EIATTR_MERCURY_ISA_VERSION
	.align		4
        /*0050*/ 	.byte	0x03, 0x5f
        /*0052*/ 	.short	0x0101


	//----- nvinfo : EIATTR_VRC_CTA_INIT_COUNT
	.align		4
        /*0054*/ 	.byte	0x02, 0x4a
	.zero		1
	.zero		1


	//----- nvinfo : EIATTR_EXIT_INSTR_OFFSETS
	.align		4
        /*0058*/ 	.byte	0x04, 0x1c
        /*005a*/ 	.short	(.L_19 - .L_18)


	//   ....[0]....
.L_18:
        /*005c*/ 	.word	0x00000070


	//   ....[1]....
        /*0060*/ 	.word	0x0002bd90


	//----- nvinfo : EIATTR_CBANK_PARAM_SIZE
	.align		4
.L_19:
        /*0064*/ 	.byte	0x03, 0x19
        /*0066*/ 	.short	0x0018


	//----- nvinfo : EIATTR_PARAM_CBANK
	.align		4
        /*0068*/ 	.byte	0x04, 0x0a
        /*006a*/ 	.short	(.L_21 - .L_20)
	.align		4
.L_20:
        /*006c*/ 	.word	index@(.nv.constant0._Z24x11_luffa512_gpu_hash_64ijPyPj)
        /*0070*/ 	.short	0x0380
        /*0072*/ 	.short	0x0018


	//----- nvinfo : EIATTR_SW_WAR
	.align		4
.L_21:
        /*0074*/ 	.byte	0x04, 0x36
        /*0076*/ 	.short	(.L_23 - .L_22)
.L_22:
        /*0078*/ 	.word	0x00000008
.L_23:


//--------------------- .nv.callgraph             --------------------------
	.section	.nv.callgraph,"",@"SHT_CUDA_CALLGRAPH"
	.align	4
	.sectionentsize	8
	.align		4
        /*0000*/ 	.word	0x00000000
	.align		4
        /*0004*/ 	.word	0xffffffff
	.align		4
        /*0008*/ 	.word	0x00000000
	.align		4
        /*000c*/ 	.word	0xfffffffe
	.align		4
        /*0010*/ 	.word	0x00000000
	.align		4
        /*0014*/ 	.word	0xfffffffd
	.align		4
        /*0018*/ 	.word	0x00000000
	.align		4
        /*001c*/ 	.word	0xfffffffc


//--------------------- .nv.constant3             --------------------------
	.section	.nv.constant3,"a",@progbits
	.align	4
.nv.constant3:
	.type		c_IV,@object
	.size		c_IV,(c_CNS - c_IV)
c_IV:
	.zero		160
	.type		c_CNS,@object
	.size		c_CNS,(.L_1 - c_CNS)
c_CNS:
	.zero		320
.L_1:


//--------------------- .text._Z24x11_luffa512_gpu_hash_64ijPyPj --------------------------
	.section	.text._Z24x11_luffa512_gpu_hash_64ijPyPj,"ax",@progbits
	.align	128
        .global         _Z24x11_luffa512_gpu_hash_64ijPyPj
        .type           _Z24x11_luffa512_gpu_hash_64ijPyPj,@function
        .size           _Z24x11_luffa512_gpu_hash_64ijPyPj,(.L_x_1 - _Z24x11_luffa512_gpu_hash_64ijPyPj)
        .other          _Z24x11_luffa512_gpu_hash_64ijPyPj,@"STO_CUDA_ENTRY STV_DEFAULT"
_Z24x11_luffa512_gpu_hash_64ijPyPj:
.text._Z24x11_luffa512_gpu_hash_64ijPyPj:
[----:B------:R-:W-:Y:S01]  /*0000*/  LDC R1, c[0x0][0x37c] ;  /* 0x0000df00ff017b82 */ /* 0x000fe20000000800 */
[----:B------:R-:W0:Y:S01]  /*0010*/  S2R R7, SR_CTAID.X ;  /* 0x0000000000077919 */ /* 0x000e220000002500 */
[----:B------:R-:W0:Y:S01]  /*0020*/  LDCU UR4, c[0x0][0x360] ;  /* 0x00006c00ff0477ac */ /* 0x000e220008000800 */
[----:B------:R-:W0:Y:S01]  /*0030*/  S2R R0, SR_TID.X ;  /* 0x0000000000007919 */ /* 0x000e220000002100 */
[----:B------:R-:W1:Y:S01]  /*0040*/  LDCU UR5, c[0x0][0x380] ;  /* 0x00007000ff0577ac */ /* 0x000e620008000800 */
[----:B0-----:R-:W-:-:S05]  /*0050*/  IMAD R7, R7, UR4, R0 ;  /* 0x0000000407077c24 */ /* 0x001fca000f8e0200 */
[----:B-1----:R-:W-:-:S13]  /*0060*/  ISETP.GE.AND P0, PT, R7, UR5, PT ;  /* 0x0000000507007c0c */ /* 0x002fda000bf06270 */
[----:B------:R-:W-:Y:S05]  /*0070*/  @P0 EXIT ;  /* 0x000000000000094d */ /* 0x000fea0003800000 */
[----:B------:R-:W0:Y:S01]  /*0080*/  LDCU.64 UR4, c[0x0][0x390] ;  /* 0x00007200ff0477ac */ /* 0x000e220008000a00 */
[----:B------:R-:W1:Y:S01]  /*0090*/  LDC.64 R2, c[0x0][0x388] ;  /* 0x0000e200ff027b82 */ /* 0x000e620000000a00 */
[----:B------:R-:W2:Y:S01]  /*00a0*/  LDCU.64 UR76, c[0x0][0x358] ;  /* 0x00006b00ff4c77ac */ /* 0x000ea20008000a00 */
[----:B------:R-:W3:Y:S06]  /*00b0*/  LDCU.128 UR12, c[0x3][0x20] ;  /* 0x00c00400ff0c77ac */ /* 0x000eec0008000c00 */
[----:B------:R-:W4:Y:S01]  /*00c0*/  LDC.64 R26, c[0x3][0x30] ;  /* 0x00c00c00ff1a7b82 */ /* 0x000f220000000a00 */
[----:B------:R-:W3:Y:S01]  /*00d0*/  LDCU.128 UR8, c[0x3][URZ] ;  /* 0x00c00000ff0877ac */ /* 0x000ee20008000c00 */
[----:B------:R-:W3:Y:S06]  /*00e0*/  LDCU.128 UR16, c[0x3][0x40] ;  /* 0x00c00800ff1077ac */ /* 0x000eec0008000c00 */
[----:B------:R-:W4:Y:S01]  /*00f0*/  LDC.64 R18, c[0x3][0x10] ;  /* 0x00c00400ff127b82 */ /* 0x000f220000000a00 */
[----:B0-----:R-:W-:Y:S01]  /*0100*/  ISETP.NE.U32.AND P0, PT, RZ, UR4, PT ;  /* 0x00000004ff007c0c */ /* 0x001fe2000bf05070 */
[----:B------:R-:W0:Y:S03]  /*0110*/  LDCU UR4, c[0x0][0x384] ;  /* 0x00007080ff0477ac */ /* 0x000e260008000800 */
[----:B------:R-:W-:Y:S01]  /*0120*/  ISETP.NE.AND.EX P0, PT, RZ, UR5, PT, P0 ;  /* 0x00000005ff007c0c */ /* 0x000fe2000bf05300 */
[----:B------:R-:W5:Y:S02]  /*0130*/  LDCU.128 UR20, c[0x3][0x1a0] ;  /* 0x00c03400ff1477ac */ /* 0x000f640008000c00 */
[----:B------:R-:W4:Y:S01]  /*0140*/  LDC.64 R12, c[0x3][0x50] ;  /* 0x00c01400ff0c7b82 */ /* 0x000f220000000a00 */
[----:B------:R-:W5:Y:S01]  /*0150*/  LDCU.128 UR24, c[0x3][0xb0] ;  /* 0x00c01600ff1877ac */ /* 0x000f620008000c00 */
[----:B------:R-:W5:Y:S06]  /*0160*/  LDCU.128 UR28, c[0x3][0xf0] ;  /* 0x00c01e00ff1c77ac */ /* 0x000f6c0008000c00 */
[----:B------:R-:W3:Y:S01]  /*0170*/  LDC.64 R8, c[0x3][0x70] ;  /* 0x00c01c00ff087b82 */ /* 0x000ee20000000a00 */
[----:B------:R-:W5:Y:S01]  /*0180*/  LDCU.128 UR32, c[0x3][0x130] ;  /* 0x00c02600ff2077ac */ /* 0x000f620008000c00 */
[----:B------:R-:W5:Y:S06]  /*0190*/  LDCU.128 UR36, c[0x3][0x170] ;  /* 0x00c02e00ff2477ac */ /* 0x000f6c0008000c00 */
[----:B------:R-:W2:Y:S01]  /*01a0*/  @P0 LDC.64 R4, c[0x0][0x390] ;  /* 0x0000e400ff040b82 */ /* 0x000ea20000000a00 */
[----:B------:R-:W5:Y:S01]  /*01b0*/  LDCU.128 UR40, c[0x3][0x1b0] ;  /* 0x00c03600ff2877ac */ /* 0x000f620008000c00 */
[----:B------:R-:W5:Y:S06]  /*01c0*/  LDCU.128 UR44, c[0x3][0xc0] ;  /* 0x00c01800ff2c77ac */ /* 0x000f6c0008000c00 */
[----:B------:R-:W3:Y:S01]  /*01d0*/  LDC.64 R10, c[0x3][0x90] ;  /* 0x00c02400ff0a7b82 */ /* 0x000ee20000000a00 */
[----:B------:R-:W5:Y:S01]  /*01e0*/  LDCU.128 UR48, c[0x3][0x100] ;  /* 0x00c02000ff3077ac */ /* 0x000f620008000c00 */
[----:B------:R-:W5:Y:S06]  /*01f0*/  LDCU.128 UR52, c[0x3][0x140] ;  /* 0x00c02800ff3477ac */ /* 0x000f6c0008000c00 */
[----:B------:R-:W5:Y:S01]  /*0200*/  LDC.64 R42, c[0x3][0x58] ;  /* 0x00c01600ff2a7b82 */ /* 0x000f620000000a00 */
[----:B------:R-:W5:Y:S01]  /*0210*/  LDCU.128 UR56, c[0x3][0x180] ;  /* 0x00c03000ff3877ac */ /* 0x000f620008000c00 */
[----:B------:R-:W5:Y:S01]  /*0220*/  LDCU.128 UR60, c[0x3][0xd0] ;  /* 0x00c01a00ff3c77ac */ /* 0x000f620008000c00 */
[----:B--2---:R-:W-:-:S05]  /*0230*/  @P0 IMAD.WIDE R4, R7, 0x4, R4 ;  /* 0x0000000407040825 */ /* 0x004fca00078e0204 */
[----:B------:R-:W2:Y:S01]  /*0240*/  LDC.64 R24, c[0x3][0x78] ;  /* 0x00c01e00ff187b82 */ /* 0x000ea20000000a00 */
[----:B------:R-:W2:Y:S01]  /*0250*/  LDCU.128 UR64, c[0x3][0x110] ;  /* 0x00c02200ff4077ac */ /* 0x000ea20008000c00 */
[----:B------:R0:W5:Y:S01]  /*0260*/  @P0 LDG.E R0, desc[UR76][R4.64] ;  /* 0x0000004c04000981 */ /* 0x000162000c1e1900 */
[----:B------:R-:W2:Y:S05]  /*0270*/  LDCU.128 UR68, c[0x3][0x150] ;  /* 0x00c02a00ff4477ac */ /* 0x000eaa0008000c00 */
[----:B------:R-:W2:Y:S01]  /*0280*/  LDC.64 R16, c[0x3][0x98] ;  /* 0x00c02600ff107b82 */ /* 0x000ea20000000a00 */
[----:B------:R-:W2:Y:S07]  /*0290*/  LDCU.128 UR72, c[0x3][0x190] ;  /* 0x00c03200ff4877ac */ /* 0x000eae0008000c00 */
[----:B0-----:R-:W0:Y:S08]  /*02a0*/  LDC.64 R4, c[0x3][0x18] ;  /* 0x00c00600ff047b82 */ /* 0x001e300000000a00 */
[----:B------:R-:W2:Y:S08]  /*02b0*/  LDC.64 R22, c[0x3][0x68] ;  /* 0x00c01a00ff167b82 */ /* 0x000eb00000000a00 */
[----:B------:R-:W2:Y:S08]  /*02c0*/  LDC.64 R20, c[0x3][0x88] ;  /* 0x00c02200ff147b82 */ /* 0x000eb00000000a00 */
[----:B------:R-:W2:Y:S08]  /*02d0*/  LDC.64 R14, c[0x3][0x80] ;  /* 0x00c02000ff0e7b82 */ /* 0x000eb00000000a00 */
[----:B------:R-:W2:Y:S01]  /*02e0*/  LDC.64 R28, c[0x3][0x60] ;  /* 0x00c01800ff1c7b82 */ /* 0x000ea20000000a00 */
[----:B----4-:R-:W-:-:S02]  /*02f0*/  LOP3.LUT R35, R12, R18, R26, 0x96, !PT ;  /* 0x000000120c237212 */ /* 0x010fc400078e961a */
[----:B------:R-:W-:Y:S02]  /*0300*/  LOP3.LUT R40, R13, R19, R27, 0x96, !PT ;  /* 0x000000130d287212 */ /* 0x000fe400078e961b */
[----:B---3--:R-:W-:Y:S01]  /*0310*/  LOP3.LUT R38, R10, R35, R8, 0x96, !PT ;  /* 0x000000230a267212 */ /* 0x008fe200078e9608 */
[----:B------:R-:W-:-:S04]  /*0320*/  @!P0 VIADD R0, R7, UR4 ;  /* 0x0000000407008c36 */ /* 0x000fc80008000000 */
[----:B-----5:R-:W-:-:S04]  /*0330*/  VIADD R0, R0, -UR4 ;  /* 0x8000000400007c36 */ /* 0x020fc80008000000 */
[----:B------:R-:W-:-:S04]  /*0340*/  IMAD.SHL.U32 R7, R0, 0x8, RZ ;  /* 0x0000000800077824 */ /* 0x000fc800078e00ff */
[----:B-1----:R-:W-:Y:S02]  /*0350*/  IMAD.WIDE R2, R7, 0x8, R2 ;  /* 0x0000000807027825 */ /* 0x002fe400078e0202 */
[----:B------:R-:W0:Y:S03]  /*0360*/  LDC.64 R6, c[0x3][0x38] ;  /* 0x00c00e00ff067b82 */ /* 0x000e260000000a00 */
[----:B------:R-:W3:Y:S04]  /*0370*/  LDG.E R37, desc[UR76][R2.64+0x18] ;  /* 0x0000184c02257981 */ /* 0x000ee8000c1e1900 */
[----:B------:R-:W4:Y:S04]  /*0380*/  LDG.E R33, desc[UR76][R2.64+0x10] ;  /* 0x0000104c02217981 */ /* 0x000f28000c1e1900 */
[----:B------:R-:W5:Y:S04]  /*0390*/  LDG.E R30, desc[UR76][R2.64+0x14] ;  /* 0x0000144c021e7981 */ /* 0x000f68000c1e1900 */
[----:B------:R-:W5:Y:S04]  /*03a0*/  LDG.E R34, desc[UR76][R2.64] ;  /* 0x0000004c02227981 */ /* 0x000f68000c1e1900 */
[----:B------:R-:W5:Y:S04]  /*03b0*/  LDG.E R0, desc[UR76][R2.64+0x1c] ;  /* 0x00001c4c02007981 */ /* 0x000f68000c1e1900 */
[----:B------:R-:W5:Y:S04]  /*03c0*/  LDG.E R36, desc[UR76][R2.64+0x8] ;  /* 0x0000084c02247981 */ /* 0x000f68000c1e1900 */
[----:B------:R-:W5:Y:S04]  /*03d0*/  LDG.E R31, desc[UR76][R2.64+0x4] ;  /* 0x0000044c021f7981 */ /* 0x000f68000c1e1900 */
[----:B------:R-:W5:Y:S01]  /*03e0*/  LDG.E R32, desc[UR76][R2.64+0xc] ;  /* 0x00000c4c02207981 */ /* 0x000f62000c1e1900 */
[----:B------:R-:W-:Y:S01]  /*03f0*/  ULOP3.LUT UR4, UR18, UR10, UR14, 0x96, !UPT ;  /* 0x0000000a12047292 */ /* 0x000fe2000f8e960e */
[----:B0-----:R-:W-:Y:S01]  /*0400*/  LOP3.LUT R35, R42, R4, R6, 0x96, !PT ;  /* 0x000000042a237212 */ /* 0x001fe200078e9606 */
[----:B------:R-:W-:Y:S01]  /*0410*/  ULOP3.LUT UR5, UR17, UR9, UR13, 0x96, !UPT ;  /* 0x0000000911057292 */ /* 0x000fe2000f8e960d */
[----:B------:R-:W-:-:S02]  /*0420*/  LOP3.LUT R41, R11, R40, R9, 0x96, !PT ;  /* 0x000000280b297212 */ /* 0x000fc400078e9609 */
[C---:B------:R-:W-:Y:S02]  /*0430*/  LOP3.LUT R44, R38.reuse, R13, RZ, 0x3c, !PT ;  /* 0x0000000d262c7212 */ /* 0x040fe400078e3cff */
[----:B------:R-:W-:Y:S02]  /*0440*/  LOP3.LUT R48, R43, R5, R7, 0x96, !PT ;  /* 0x000000052b307212 */ /* 0x000fe400078e9607 */
[----:B------:R-:W-:Y:S02]  /*0450*/  LOP3.LUT R39, R38, R27, RZ, 0x3c, !PT ;  /* 0x0000001b26277212 */ /* 0x000fe400078e3cff */
[--C-:B--2---:R-:W-:Y:S02]  /*0460*/  LOP3.LUT R40, R16, R35, R24.reuse, 0x96, !PT ;  /* 0x0000002310287212 */ /* 0x104fe400078e9618 */
[----:B------:R-:W-:Y:S02]  /*0470*/  LOP3.LUT R47, R38, R11, RZ, 0x3c, !PT ;  /* 0x0000000b262f7212 */ /* 0x000fe400078e3cff */
[----:B------:R-:W-:-:S02]  /*0480*/  LOP3.LUT R35, R44, R41, R24, 0x96, !PT ;  /* 0x000000292c237212 */ /* 0x000fc400078e9618 */
[----:B------:R-:W-:Y:S02]  /*0490*/  LOP3.LUT R46, R41, R24, RZ, 0x3c, !PT ;  /* 0x00000018292e7212 */ /* 0x000fe400078e3cff */
[----:B------:R-:W-:Y:S02]  /*04a0*/  LOP3.LUT R24, R38, R19, RZ, 0x3c, !PT ;  /* 0x0000001326187212 */ /* 0x000fe400078e3cff */
[----:B------:R-:W-:Y:S02]  /*04b0*/  LOP3.LUT R39, R39, R41, R42, 0x96, !PT ;  /* 0x0000002927277212 */ /* 0x000fe400078e962a */
[----:B------:R-:W-:Y:S02]  /*04c0*/  LOP3.LUT R45, R41, R42, RZ, 0x3c, !PT ;  /* 0x0000002a292d7212 */ /* 0x000fe400078e3cff */
[----:B------:R-:W-:Y:S02]  /*04d0*/  LOP3.LUT R53, R17, R48, R25, 0x96, !PT ;  /* 0x0000003011357212 */ /* 0x000fe400078e9619 */
[----:B------:R-:W-:Y:S01]  /*04e0*/  LOP3.LUT R54, R20, UR4, R22, 0x96, !PT ;  /* 0x0000000414367c12 */ /* 0x000fe2000f8e9616 */
[----:B------:R-:W-:Y:S01]  /*04f0*/  ULOP3.LUT UR4, UR16, UR8, UR12, 0x96, !UPT ;  /* 0x0000000810047292 */ /* 0x000fe2000f8e960c */
[----:B------:R-:W-:-:S02]  /*0500*/  LOP3.LUT R42, R38, R9, RZ, 0x3c, !PT ;  /* 0x00000009262a7212 */ /* 0x000fc400078e3cff */
[----:B------:R-:W-:Y:S02]  /*0510*/  LOP3.LUT R44, R41, R4, RZ, 0x3c, !PT ;  /* 0x00000004292c7212 */ /* 0x000fe400078e3cff */
[-C--:B------:R-:W-:Y:S02]  /*0520*/  LOP3.LUT R4, R47, R41.reuse, R4, 0x96, !PT ;  /* 0x000000292f047212 */ /* 0x080fe400078e9604 */
[----:B------:R-:W-:Y:S02]  /*0530*/  LOP3.LUT R47, R15, UR5, R29, 0x96, !PT ;  /* 0x000000050f2f7c12 */ /* 0x000fe4000f8e961d */
[----:B------:R-:W-:Y:S02]  /*0540*/  LOP3.LUT R24, R24, R41, R6, 0x96, !PT ;  /* 0x0000002918187212 */ /* 0x000fe400078e9606 */
[----:B------:R-:W-:Y:S02]  /*0550*/  LOP3.LUT R51, R41, R6, RZ, 0x3c, !PT ;  /* 0x0000000629337212 */ /* 0x000fe400078e3cff */
[----:B------:R-:W-:-:S02]  /*0560*/  LOP3.LUT R54, R54, R53, RZ, 0x3c, !PT ;  /* 0x0000003536367212 */ /* 0x000fc400078e3cff */
[----:B------:R-:W-:Y:S02]  /*0570*/  LOP3.LUT R6, R42, R41, R16, 0x96, !PT ;  /* 0x000000292a067212 */ /* 0x000fe400078e9610 */
[----:B------:R-:W-:Y:S02]  /*0580*/  LOP3.LUT R49, R53, R14, RZ, 0x3c, !PT ;  /* 0x0000000e35317212 */ /* 0x000fe400078e3cff */
[----:B------:R-:W-:Y:S02]  /*0590*/  LOP3.LUT R42, R41, R16, RZ, 0x3c, !PT ;  /* 0x00000010292a7212 */ /* 0x000fe400078e3cff */
[----:B------:R-:W-:Y:S02]  /*05a0*/  LOP3.LUT R16, R53, UR16, RZ, 0x3c, !PT ;  /* 0x0000001035107c12 */ /* 0x000fe4000f8e3cff */
[----:B------:R-:W-:Y:S02]  /*05b0*/  LOP3.LUT R41, R47, UR18, RZ, 0x3c, !PT ;  /* 0x000000122f297c12 */ /* 0x000fe4000f8e3cff */
[----:B------:R-:W-:-:S02]  /*05c0*/  LOP3.LUT R14, R54, UR19, RZ, 0x3c, !PT ;  /* 0x00000013360e7c12 */ /* 0x000fc4000f8e3cff */
[----:B------:R-:W-:Y:S01]  /*05d0*/  LOP3.LUT R50, R49, UR4, R28, 0x96, !PT ;  /* 0x0000000431327c12 */ /* 0x000fe2000f8e961c */
[----:B------:R-:W-:Y:S01]  /*05e0*/  ULOP3.LUT UR4, UR19, UR11, UR15, 0x96, !UPT ;  /* 0x0000000b13047292 */ /* 0x000fe2000f8e960f */
[----:B------:R-:W-:Y:S02]  /*05f0*/  LOP3.LUT R48, R40, R43, RZ, 0x3c, !PT ;  /* 0x0000002b28307212 */ /* 0x000fe400078e3cff */
[-CC-:B------:R-:W-:Y:S02]  /*0600*/  LOP3.LUT R52, R16, R40.reuse, R43.reuse, 0x96, !PT ;  /* 0x0000002810347212 */ /* 0x180fe400078e962b */
[-CC-:B------:R-:W-:Y:S02]  /*0610*/  LOP3.LUT R55, R41, R40.reuse, R43.reuse, 0x96, !PT ;  /* 0x0000002829377212 */ /* 0x180fe400078e962b */
[-CC-:B------:R-:W-:Y:S02]  /*0620*/  LOP3.LUT R41, R14, R40.reuse, R43.reuse, 0x96, !PT ;  /* 0x000000280e297212 */ /* 0x180fe400078e962b */
[----:B------:R-:W-:-:S02]  /*0630*/  LOP3.LUT R16, R51, R40, R43, 0x96, !PT ;  /* 0x0000002833107212 */ /* 0x000fc400078e962b */
[----:B------:R-:W-:Y:S02]  /*0640*/  LOP3.LUT R43, R50, UR17, RZ, 0x3c, !PT ;  /* 0x00000011322b7c12 */ /* 0x000fe4000f8e3cff */
[----:B------:R-:W-:Y:S02]  /*0650*/  LOP3.LUT R14, R48, R53, R28, 0x96, !PT ;  /* 0x00000035300e7212 */ /* 0x000fe400078e961c */
[----:B------:R-:W-:Y:S02]  /*0660*/  LOP3.LUT R48, R53, R28, RZ, 0x3c, !PT ;  /* 0x0000001c35307212 */ /* 0x000fe400078e3cff */
[----:B------:R-:W-:Y:S02]  /*0670*/  LOP3.LUT R28, R52, R50, R29, 0x96, !PT ;  /* 0x00000032341c7212 */ /* 0x000fe400078e961d */
[----:B------:R-:W-:Y:S02]  /*0680*/  LOP3.LUT R51, R50, R29, RZ, 0x3c, !PT ;  /* 0x0000001d32337212 */ /* 0x000fe400078e3cff */
[----:B------:R-:W-:-:S02]  /*0690*/  LOP3.LUT R29, R43, R47, R22, 0x96, !PT ;  /* 0x0000002f2b1d7212 */ /* 0x000fc400078e9616 */
[----:B------:R-:W-:Y:S02]  /*06a0*/  LOP3.LUT R22, R47, R22, RZ, 0x3c, !PT ;  /* 0x000000162f167212 */ /* 0x000fe400078e3cff */
[----:B------:R-:W-:Y:S02]  /*06b0*/  LOP3.LUT R52, R54, R23, RZ, 0x3c, !PT ;  /* 0x0000001736347212 */ /* 0x000fe400078e3cff */
[----:B------:R-:W-:Y:S02]  /*06c0*/  LOP3.LUT R57, R22, R40, R25, 0x96, !PT ;  /* 0x0000002816397212 */ /* 0x000fe400078e9619 */
[--C-:B------:R-:W-:Y:S02]  /*06d0*/  LOP3.LUT R22, R55, R54, R23.reuse, 0x96, !PT ;  /* 0x0000003637167212 */ /* 0x100fe400078e9617 */
[----:B------:R-:W-:Y:S01]  /*06e0*/  LOP3.LUT R56, R21, UR4, R23, 0x96, !PT ;  /* 0x0000000415387c12 */ /* 0x000fe2000f8e9617 */
[----:B------:R-:W0:Y:S01]  /*06f0*/  LDCU.128 UR4, c[0x3][0xa0] ;  /* 0x00c01400ff0477ac */ /* 0x000e220008000c00 */
[----:B------:R-:W-:-:S02]  /*0700*/  LOP3.LUT R23, R51, R47, R20, 0x96, !PT ;  /* 0x0000002f33177212 */ /* 0x000fc400078e9614 */
[----:B------:R-:W-:Y:S02]  /*0710*/  LOP3.LUT R51, R47, R20, RZ, 0x3c, !PT ;  /* 0x000000142f337212 */ /* 0x000fe400078e3cff */
[-CC-:B------:R-:W-:Y:S02]  /*0720*/  LOP3.LUT R43, R45, R40.reuse, R25.reuse, 0x96, !PT ;  /* 0x000000282d2b7212 */ /* 0x180fe400078e9619 */
[-CC-:B------:R-:W-:Y:S02]  /*0730*/  LOP3.LUT R48, R48, R40.reuse, R25.reuse, 0x96, !PT ;  /* 0x0000002830307212 */ /* 0x180fe400078e9619 */
[-CC-:B------:R-:W-:Y:S02]  /*0740*/  LOP3.LUT R45, R52, R40.reuse, R25.reuse, 0x96, !PT ;  /* 0x00000028342d7212 */ /* 0x180fe400078e9619 */
[CC--:B------:R-:W-:Y:S02]  /*0750*/  LOP3.LUT R25, R49.reuse, R40.reuse, R25, 0x96, !PT ;  /* 0x0000002831197212 */ /* 0x0c0fe400078e9619 */
[----:B------:R-:W-:-:S02]  /*0760*/  LOP3.LUT R55, R49, R40, R17, 0x96, !PT ;  /* 0x0000002831377212 */ /* 0x000fc400078e9611 */
[----:B------:R-:W-:Y:S02]  /*0770*/  LOP3.LUT R49, R51, R40, R17, 0x96, !PT ;  /* 0x0000002833317212 */ /* 0x000fe400078e9611 */
[----:B------:R-:W-:Y:S02]  /*0780*/  LOP3.LUT R58, R54, R21, RZ, 0x3c, !PT ;  /* 0x00000015363a7212 */ /* 0x000fe400078e3cff */
[----:B------:R-:W-:Y:S02]  /*0790*/  LOP3.LUT R51, R53, UR12, RZ, 0x3c, !PT ;  /* 0x0000000c35337c12 */ /* 0x000fe4000f8e3cff */
[----:B------:R-:W-:Y:S02]  /*07a0*/  LOP3.LUT R20, R57, R54, R21, 0x96, !PT ;  /* 0x0000003639147212 */ /* 0x000fe400078e9615 */
[-CC-:B------:R-:W-:Y:S02]  /*07b0*/  LOP3.LUT R21, R46, R40.reuse, R17.reuse, 0x96, !PT ;  /* 0x000000282e157212 */ /* 0x180fe400078e9611 */
[----:B------:R-:W-:-:S02]  /*07c0*/  LOP3.LUT R58, R58, R40, R17, 0x96, !PT ;  /* 0x000000283a3a7212 */ /* 0x000fc400078e9611 */
[----:B------:R-:W-:Y:S02]  /*07d0*/  LOP3.LUT R60, R40, R17, RZ, 0x3c, !PT ;  /* 0x00000011283c7212 */ /* 0x000fe400078e3cff */
[-C--:B------:R-:W-:Y:S02]  /*07e0*/  LOP3.LUT R51, R51, R40.reuse, R7, 0x96, !PT ;  /* 0x0000002833337212 */ /* 0x080fe400078e9607 */
[----:B------:R-:W-:Y:S02]  /*07f0*/  LOP3.LUT R17, R53, UR8, RZ, 0x3c, !PT ;  /* 0x0000000835117c12 */ /* 0x000fe4000f8e3cff */
[----:B------:R-:W-:Y:S02]  /*0800*/  LOP3.LUT R57, R51, UR17, R50, 0x96, !PT ;  /* 0x0000001133397c12 */ /* 0x000fe4000f8e9632 */
[----:B------:R-:W-:Y:S02]  /*0810*/  LOP3.LUT R17, R17, R40, R5, 0x96, !PT ;  /* 0x0000002811117212 */ /* 0x000fe400078e9605 */
[----:B------:R-:W-:-:S02]  /*0820*/  LOP3.LUT R51, R47, UR14, RZ, 0x3c, !PT ;  /* 0x0000000e2f337c12 */ /* 0x000fc4000f8e3cff */
[----:B------:R-:W-:Y:S02]  /*0830*/  LOP3.LUT R46, R48, R50, R15, 0x96, !PT ;  /* 0x00000032302e7212 */ /* 0x000fe400078e960f */
[C---:B------:R-:W-:Y:S02]  /*0840*/  LOP3.LUT R66, R50.reuse, R15, RZ, 0x3c, !PT ;  /* 0x0000000f32427212 */ /* 0x040fe400078e3cff */
[C---:B------:R-:W-:Y:S02]  /*0850*/  LOP3.LUT R52, R50.reuse, UR9, RZ, 0x3c, !PT ;  /* 0x0000000932347c12 */ /* 0x040fe4000f8e3cff */
[----:B------:R-:W-:Y:S02]  /*0860*/  LOP3.LUT R64, R50, UR13, RZ, 0x3c, !PT ;  /* 0x0000000d32407c12 */ /* 0x000fe4000f8e3cff */
[----:B------:R-:W-:Y:S02]  /*0870*/  LOP3.LUT R15, R47, UR10, RZ, 0x3c, !PT ;  /* 0x0000000a2f0f7c12 */ /* 0x000fe4000f8e3cff */
[----:B------:R-:W-:-:S02]  /*0880*/  LOP3.LUT R62, R40, R5, RZ, 0x3c, !PT ;  /* 0x00000005283e7212 */ /* 0x000fc400078e3cff */
[--C-:B------:R-:W-:Y:S02]  /*0890*/  LOP3.LUT R48, R55, UR9, R50.reuse, 0x96, !PT ;  /* 0x0000000937307c12 */ /* 0x100fe4000f8e9632 */
[----:B------:R-:W-:Y:S02]  /*08a0*/  LOP3.LUT R17, R17, UR13, R50, 0x96, !PT ;  /* 0x0000000d11117c12 */ /* 0x000fe4000f8e9632 */
[----:B------:R-:W-:Y:S02]  /*08b0*/  LOP3.LUT R63, R51, R40, R7, 0x96, !PT ;  /* 0x00000028333f7212 */ /* 0x000fe400078e9607 */
[--C-:B------:R-:W-:Y:S02]  /*08c0*/  LOP3.LUT R50, R52, UR14, R47.reuse, 0x96, !PT ;  /* 0x0000000e34327c12 */ /* 0x100fe4000f8e962f */
[----:B------:R-:W-:Y:S02]  /*08d0*/  LOP3.LUT R51, R54, UR11, RZ, 0x3c, !PT ;  /* 0x0000000b36337c12 */ /* 0x000fe4000f8e3cff */
[----:B------:R-:W-:-:S02]  /*08e0*/  LOP3.LUT R55, R64, UR18, R47, 0x96, !PT ;  /* 0x0000001240377c12 */ /* 0x000fc4000f8e962f */
[----:B------:R-:W-:Y:S02]  /*08f0*/  LOP3.LUT R52, R66, UR10, R47, 0x96, !PT ;  /* 0x0000000a42347c12 */ /* 0x000fe4000f8e962f */
[----:B------:R-:W-:Y:S02]  /*0900*/  LOP3.LUT R61, R15, R40, R5, 0x96, !PT ;  /* 0x000000280f3d7212 */ /* 0x000fe400078e9605 */
[----:B------:R-:W-:Y:S02]  /*0910*/  LOP3.LUT R59, R56, R53, RZ, 0x3c, !PT ;  /* 0x00000035383b7212 */ /* 0x000fe400078e3cff */
[----:B------:R-:W-:Y:S02]  /*0920*/  LOP3.LUT R47, R62, UR12, R53, 0x96, !PT ;  /* 0x0000000c3e2f7c12 */ /* 0x000fe4000f8e9635 */
[----:B------:R-:W-:Y:S02]  /*0930*/  LOP3.LUT R56, R63, UR19, R54, 0x96, !PT ;  /* 0x000000133f387c12 */ /* 0x000fe4000f8e9636 */
[----:B------:R-:W-:-:S02]  /*0940*/  LOP3.LUT R62, R40, R7, RZ, 0x3c, !PT ;  /* 0x00000007283e7212 */ /* 0x000fc400078e3cff */
[--C-:B------:R-:W-:Y:S02]  /*0950*/  LOP3.LUT R15, R49, UR11, R54.reuse, 0x96, !PT ;  /* 0x0000000b310f7c12 */ /* 0x100fe4000f8e9636 */
[----:B------:R-:W-:Y:S02]  /*0960*/  LOP3.LUT R63, R51, R40, R5, 0x96, !PT ;  /* 0x00000028333f7212 */ /* 0x000fe400078e9605 */
[----:B------:R-:W-:Y:S02]  /*0970*/  LOP3.LUT R49, R61, UR15, R54, 0x96, !PT ;  /* 0x0000000f3d317c12 */ /* 0x000fe4000f8e9636 */
[----:B------:R-:W-:Y:S01]  /*0980*/  LOP3.LUT R61, R54, UR15, RZ, 0x3c, !PT ;  /* 0x0000000f363d7c12 */ /* 0x000fe2000f8e3cff */
[----:B------:R-:W1:Y:S01]  /*0990*/  LDCU.128 UR12, c[0x3][0x120] ;  /* 0x00c02400ff0c77ac */ /* 0x000e620008000c00 */
[--C-:B------:R-:W-:Y:S02]  /*09a0*/  LOP3.LUT R51, R60, UR8, R53.reuse, 0x96, !PT ;  /* 0x000000083c337c12 */ /* 0x100fe4000f8e9635 */
[----:B------:R-:W-:Y:S01]  /*09b0*/  LOP3.LUT R54, R62, UR16, R53, 0x96, !PT ;  /* 0x000000103e367c12 */ /* 0x000fe2000f8e9635 */
[----:B------:R-:W2:Y:S01]  /*09c0*/  LDCU.128 UR8, c[0x3][0xe0] ;  /* 0x00c01c00ff0877ac */ /* 0x000ea20008000c00 */
[----:B------:R-:W-:-:S02]  /*09d0*/  LOP3.LUT R53, R63, R59, R26, 0x96, !PT ;  /* 0x0000003b3f357212 */ /* 0x000fc400078e961a */
[----:B------:R-:W-:Y:S01]  /*09e0*/  LOP3.LUT R26, R59, R26, RZ, 0x3c, !PT ;  /* 0x0000001a3b1a7212 */ /* 0x000fe200078e3cff */
[----:B------:R-:W1:Y:S01]  /*09f0*/  LDCU.128 UR16, c[0x3][0x160] ;  /* 0x00c02c00ff1077ac */ /* 0x000e620008000c00 */
[-CC-:B------:R-:W-:Y:S02]  /*0a00*/  LOP3.LUT R61, R61, R40.reuse, R7.reuse, 0x96, !PT ;  /* 0x000000283d3d7212 */ /* 0x180fe400078e9607 */
[----:B------:R-:W-:Y:S02]  /*0a10*/  LOP3.LUT R44, R44, R40, R7, 0x96, !PT ;  /* 0x000000282c2c7212 */ /* 0x000fe400078e9607 */
[----:B------:R-:W-:Y:S02]  /*0a20*/  LOP3.LUT R13, R26, R38, R13, 0x96, !PT ;  /* 0x000000261a0d7212 */ /* 0x000fe400078e960d */
[----:B------:R-:W-:Y:S02]  /*0a30*/  LOP3.LUT R7, R58, R59, R18, 0x96, !PT ;  /* 0x0000003b3a077212 */ /* 0x000fe400078e9612 */
[C---:B------:R-:W-:Y:S01]  /*0a40*/  LOP3.LUT R26, R59.reuse, R12, RZ, 0x3c, !PT ;  /* 0x0000000c3b1a7212 */ /* 0x040fe200078e3cff */
[----:B------:R-:W2:Y:S01]  /*0a50*/  LDG.E R58, desc[UR76][R2.64+0x38] ;  /* 0x0000384c023a7981 */ /* 0x000ea2000c1e1900 */
[----:B------:R-:W-:-:S02]  /*0a60*/  LOP3.LUT R18, R59, R18, RZ, 0x3c, !PT ;  /* 0x000000123b127212 */ /* 0x000fc400078e3cff */
[----:B------:R-:W-:Y:S02]  /*0a70*/  LOP3.LUT R5, R42, R40, R5, 0x96, !PT ;  /* 0x000000282a057212 */ /* 0x000fe400078e9605 */
[-C--:B------:R-:W-:Y:S02]  /*0a80*/  LOP3.LUT R61, R61, R59.reuse, R12, 0x96, !PT ;  /* 0x0000003b3d3d7212 */ /* 0x080fe400078e960c */
[----:B------:R-:W-:Y:S02]  /*0a90*/  LOP3.LUT R12, R41, R59, R8, 0x96, !PT ;  /* 0x0000003b290c7212 */ /* 0x000fe400078e9608 */
[C---:B------:R-:W-:Y:S02]  /*0aa0*/  LOP3.LUT R40, R59.reuse, R8, RZ, 0x3c, !PT ;  /* 0x000000083b287212 */ /* 0x040fe400078e3cff */
[----:B------:R-:W-:Y:S02]  /*0ab0*/  LOP3.LUT R41, R59, R10, RZ, 0x3c, !PT ;  /* 0x0000000a3b297212 */ /* 0x000fe400078e3cff */
[----:B------:R-:W-:-:S02]  /*0ac0*/  LOP3.LUT R27, R18, R38, R27, 0x96, !PT ;  /* 0x00000026121b7212 */ /* 0x000fc400078e961b */
[-C--:B------:R-:W-:Y:S02]  /*0ad0*/  LOP3.LUT R8, R26, R38.reuse, R9, 0x96, !PT ;  /* 0x000000261a087212 */ /* 0x080fe400078e9609 */
[----:B------:R-:W-:Y:S02]  /*0ae0*/  LOP3.LUT R45, R45, R59, R10, 0x96, !PT ;  /* 0x0000003b2d2d7212 */ /* 0x000fe400078e960a */
[-C--:B------:R-:W-:Y:S02]  /*0af0*/  LOP3.LUT R18, R40, R38.reuse, R11, 0x96, !PT ;  /* 0x0000002628127212 */ /* 0x080fe400078e960b */
[----:B------:R-:W-:Y:S02]  /*0b00*/  LOP3.LUT R19, R41, R38, R19, 0x96, !PT ;  /* 0x0000002629137212 */ /* 0x000fe400078e9613 */
[----:B------:R-:W-:Y:S02]  /*0b10*/  LOP3.LUT R9, R4, R21, RZ, 0x3c, !PT ;  /* 0x0000001504097212 */ /* 0x000fe400078e3cff */
[----:B------:R-:W-:-:S02]  /*0b20*/  LOP3.LUT R11, R61, R22, R43, 0x96, !PT ;  /* 0x000000163d0b7212 */ /* 0x000fc400078e962b */
[-C--:B------:R-:W-:Y:S02]  /*0b30*/  LOP3.LUT R38, R22, R23.reuse, R21, 0x96, !PT ;  /* 0x0000001716267212 */ /* 0x080fe400078e9615 */
[C---:B------:R-:W-:Y:S02]  /*0b40*/  LOP3.LUT R23, R48.reuse, R23, RZ, 0x3c, !PT ;  /* 0x0000001730177212 */ /* 0x040fe400078e3cff */
[----:B------:R-:W-:Y:S02]  /*0b50*/  LOP3.LUT R48, R48, R47, R44, 0x96, !PT ;  /* 0x0000002f30307212 */ /* 0x000fe400078e962c */
[----:B---3--:R-:W-:Y:S02]  /*0b60*/  PRMT R37, R37, 0x123, R37 ;  /* 0x0000012325257816 */ /* 0x008fe40000000025 */
[----:B----4-:R-:W-:Y:S02]  /*0b70*/  PRMT R26, R33, 0x123, R33 ;  /* 0x00000123211a7816 */ /* 0x010fe40000000021 */
[----:B------:R-:W-:-:S02]  /*0b80*/  LOP3.LUT R10, R37, R27, R4, 0x96, !PT ;  /* 0x0000001b250a7212 */ /* 0x000fc400078e9604 */
[----:B-----5:R-:W-:Y:S02]  /*0b90*/  PRMT R30, R30, 0x123, R30 ;  /* 0x000001231e1e7816 */ /* 0x020fe4000000001e */
[----:B------:R-:W-:Y:S02]  /*0ba0*/  LOP3.LUT R4, R26, R61, R27, 0x96, !PT ;  /* 0x0000003d1a047212 */ /* 0x000fe400078e961b */
[----:B------:R-:W-:Y:S02]  /*0bb0*/  LOP3.LUT R40, R5, R30, R26, 0x96, !PT ;  /* 0x0000001e05287212 */ /* 0x000fe400078e961a */
[----:B------:R-:W-:Y:S02]  /*0bc0*/  LOP3.LUT R33, R17, R54, R16, 0x96, !PT ;  /* 0x0000003611217212 */ /* 0x000fe400078e9610 */
[----:B------:R-:W-:Y:S02]  /*0bd0*/  PRMT R41, R34, 0x123, R34 ;  /* 0x0000012322297816 */ /* 0x000fe40000000022 */
[----:B------:R-:W-:-:S02]  /*0be0*/  PRMT R22, R0, 0x123, R0 ;  /* 0x0000012300167816 */ /* 0x000fc40000000000 */
[----:B------:R-:W-:Y:S02]  /*0bf0*/  LOP3.LUT R27, R28, R55, RZ, 0x3c, !PT ;  /* 0x000000371c1b7212 */ /* 0x000fe400078e3cff */
[--C-:B------:R-:W-:Y:S02]  /*0c00*/  LOP3.LUT R0, R46, R40, R51.reuse, 0x96, !PT ;  /* 0x000000282e007212 */ /* 0x100fe400078e9633 */
[----:B------:R-:W-:Y:S02]  /*0c10*/  LOP3.LUT R51, R41, R44, R51, 0x96, !PT ;  /* 0x0000002c29337212 */ /* 0x000fe400078e9633 */
[-CC-:B------:R-:W-:Y:S02]  /*0c20*/  LOP3.LUT R33, R33, R41.reuse, R22.reuse, 0x96, !PT ;  /* 0x0000002921217212 */ /* 0x180fe400078e9616 */
[-CC-:B------:R-:W-:Y:S02]  /*0c30*/  LOP3.LUT R27, R27, R41.reuse, R22.reuse, 0x96, !PT ;  /* 0x000000291b1b7212 */ /* 0x180fe400078e9616 */
[----:B------:R-:W-:-:S02]  /*0c40*/  LOP3.LUT R41, R30, R41, R22, 0x96, !PT ;  /* 0x000000291e297212 */ /* 0x000fc400078e9616 */
[----:B------:R-:W-:Y:S02]  /*0c50*/  LOP3.LUT R40, R26, R22, R37, 0x96, !PT ;  /* 0x000000161a287212 */ /* 0x000fe400078e9625 */
[-C--:B------:R-:W-:Y:S02]  /*0c60*/  LOP3.LUT R34, R38, R41.reuse, RZ, 0x3c, !PT ;  /* 0x0000002926227212 */ /* 0x080fe400078e3cff */
[----:B------:R-:W-:Y:S02]  /*0c70*/  LOP3.LUT R42, R5, R41, R26, 0x96, !PT ;  /* 0x00000029052a7212 */ /* 0x000fe400078e961a */
[----:B------:R-:W-:Y:S02]  /*0c80*/  LOP3.LUT R41, R52, R5, R40, 0x96, !PT ;  /* 0x0000000534297212 */ /* 0x000fe400078e9628 */
[-C--:B------:R-:W-:Y:S02]  /*0c90*/  LOP3.LUT R46, R46, R29.reuse, RZ, 0x3c, !PT ;  /* 0x0000001d2e2e7212 */ /* 0x080fe400078e3cff */
[----:B------:R-:W-:-:S02]  /*0ca0*/  LOP3.LUT R40, R56, R29, R43, 0x96, !PT ;  /* 0x0000001d38287212 */ /* 0x000fc400078e962b */
[----:B------:R-:W-:Y:S02]  /*0cb0*/  LOP3.LUT R28, R28, R25, R21, 0x96, !PT ;  /* 0x000000191c1c7212 */ /* 0x000fe400078e9615 */
[----:B------:R-:W-:Y:S02]  /*0cc0*/  LOP3.LUT R29, R7, R49, R44, 0x96, !PT ;  /* 0x00000031071d7212 */ /* 0x000fe400078e962c */
[----:B------:R-:W-:Y:S02]  /*0cd0*/  LOP3.LUT R25, R26, R5, R25, 0x96, !PT ;  /* 0x000000051a197212 */ /* 0x000fe400078e9619 */
[----:B------:R-:W-:Y:S02]  /*0ce0*/  LOP3.LUT R38, R12, R20, R21, 0x96, !PT ;  /* 0x000000140c267212 */ /* 0x000fe400078e9615 */
[----:B------:R-:W-:Y:S02]  /*0cf0*/  LOP3.LUT R5, R22, R24, R5, 0x96, !PT ;  /* 0x0000001816057212 */ /* 0x000fe400078e9605 */
[----:B------:R-:W-:-:S02]  /*0d00*/  LOP3.LUT R21, R30, R21, R14, 0x96, !PT ;  /* 0x000000151e157212 */ /* 0x000fc400078e960e */
[----:B------:R-:W-:Y:S02]  /*0d10*/  LOP3.LUT R55, R49, R55, R16, 0x96, !PT ;  /* 0x0000003731377212 */ /* 0x000fe400078e9610 */
[----:B------:R-:W-:Y:S02]  /*0d20*/  LOP3.LUT R24, R30, R13, R24, 0x96, !PT ;  /* 0x0000000d1e187212 */ /* 0x000fe400078e9618 */
[----:B------:R-:W-:Y:S02]  /*0d30*/  LOP3.LUT R14, R57, R14, R43, 0x96, !PT ;  /* 0x0000000e390e7212 */ /* 0x000fe400078e962b */
[----:B------:R-:W-:Y:S02]  /*0d40*/  PRMT R49, R36, 0x123, R36 ;  /* 0x0000012324317816 */ /* 0x000fe40000000024 */
[----:B------:R-:W-:Y:S02]  /*0d50*/  LOP3.LUT R54, R37, R43, R54, 0x96, !PT ;  /* 0x0000002b25367212 */ /* 0x000fe400078e9636 */
[----:B------:R-:W-:-:S02]  /*0d60*/  LOP3.LUT R13, R12, R13, RZ, 0x3c, !PT ;  /* 0x0000000d0c0d7212 */ /* 0x000fc400078e3cff */
[----:B------:R-:W-:Y:S02]  /*0d70*/  LOP3.LUT R29, R29, R26, RZ, 0x3c, !PT ;  /* 0x0000001a1d1d7212 */ /* 0x000fe400078e3cff */
[C---:B------:R-:W-:Y:S02]  /*0d80*/  LOP3.LUT R43, R26.reuse, R6, R43, 0x96, !PT ;  /* 0x000000061a2b7212 */ /* 0x040fe400078e962b */
[----:B------:R-:W-:Y:S02]  /*0d90*/  LOP3.LUT R12, R45, R42, R15, 0x96, !PT ;  /* 0x0000002a2d0c7212 */ /* 0x000fe400078e960f */
[----:B------:R-:W-:Y:S02]  /*0da0*/  LOP3.LUT R26, R26, R8, R39, 0x96, !PT ;  /* 0x000000081a1a7212 */ /* 0x000fe400078e9627 */
[--C-:B------:R-:W-:Y:S02]  /*0db0*/  LOP3.LUT R15, R15, R50, R44.reuse, 0x96, !PT ;  /* 0x000000320f0f7212 */ /* 0x100fe400078e962c */
[----:B------:R-:W-:-:S02]  /*0dc0*/  LOP3.LUT R39, R37, R39, R44, 0x96, !PT ;  /* 0x0000002725277212 */ /* 0x000fc400078e962c */
[----:B------:R-:W-:Y:S02]  /*0dd0*/  LOP3.LUT R44, R37, R49, R22, 0x96, !PT ;  /* 0x00000031252c7212 */ /* 0x000fe400078e9616 */
[----:B------:R-:W-:Y:S02]  /*0de0*/  LOP3.LUT R42, R30, R53, R19, 0x96, !PT ;  /* 0x000000351e2a7212 */ /* 0x000fe400078e9613 */
[C---:B------:R-:W-:Y:S02]  /*0df0*/  LOP3.LUT R8, R44.reuse, R45, R8, 0x96, !PT ;  /* 0x0000002d2c087212 */ /* 0x040fe400078e9608 */
[----:B------:R-:W-:Y:S02]  /*0e00*/  PRMT R45, R31, 0x123, R31 ;  /* 0x000001231f2d7816 */ /* 0x000fe4000000001f */
[----:B------:R-:W-:Y:S02]  /*0e10*/  LOP3.LUT R6, R44, R19, R6, 0x96, !PT ;  /* 0x000000132c067212 */ /* 0x000fe400078e9606 */
[----:B------:R-:W-:-:S02]  /*0e20*/  LOP3.LUT R31, R30, R35, R16, 0x96, !PT ;  /* 0x000000231e1f7212 */ /* 0x000fc400078e9610 */
[----:B------:R-:W-:Y:S02]  /*0e30*/  PRMT R19, R32, 0x123, R32 ;  /* 0x0000012320137816 */ /* 0x000fe40000000020 */
[----:B------:R-:W-:Y:S02]  /*0e40*/  LOP3.LUT R52, R49, R17, R52, 0x96, !PT ;  /* 0x0000001131347212 */ /* 0x000fe400078e9634 */
[----:B------:R-:W-:Y:S02]  /*0e50*/  LOP3.LUT R35, R18, R35, RZ, 0x3c, !PT ;  /* 0x0000002312237212 */ /* 0x000fe400078e3cff */
[----:B------:R-:W-:Y:S02]  /*0e60*/  LOP3.LUT R20, R41, R20, RZ, 0x3c, !PT ;  /* 0x0000001429147212 */ /* 0x000fe400078e3cff */
[----:B------:R-:W-:Y:S02]  /*0e70*/  LOP3.LUT R17, R11, R44, RZ, 0x3c, !PT ;  /* 0x0000002c0b117212 */ /* 0x000fe400078e3cff */
[----:B------:R-:W-:-:S02]  /*0e80*/  LOP3.LUT R11, R46, R22, R37, 0x96, !PT ;  /* 0x000000162e0b7212 */ /* 0x000fc400078e9625 */
[-CC-:B------:R-:W-:Y:S02]  /*0e90*/  LOP3.LUT R28, R28, R37.reuse, R30.reuse, 0x96, !PT ;  /* 0x000000251c1c7212 */ /* 0x180fe400078e961e */
[--C-:B------:R-:W-:Y:S02]  /*0ea0*/  LOP3.LUT R41, R14, R22, R37.reuse, 0x96, !PT ;  /* 0x000000160e297212 */ /* 0x100fe400078e9625 */
[----:B------:R-:W-:Y:S02]  /*0eb0*/  LOP3.LUT R23, R23, R37, R30, 0x96, !PT ;  /* 0x0000002517177212 */ /* 0x000fe400078e961e */
[-CC-:B------:R-:W-:Y:S02]  /*0ec0*/  LOP3.LUT R40, R40, R45.reuse, R37.reuse, 0x96, !PT ;  /* 0x0000002d28287212 */ /* 0x180fe400078e9625 */
[----:B------:R-:W-:Y:S02]  /*0ed0*/  LOP3.LUT R56, R53, R56, R16, 0x96, !PT ;  /* 0x0000003835387212 */ /* 0x000fe400078e9610 */
[----:B------:R-:W-:-:S02]  /*0ee0*/  LOP3.LUT R37, R30, R45, R37, 0x96, !PT ;  /* 0x0000002d1e257212 */ /* 0x000fc400078e9625 */
[-CC-:B------:R-:W-:Y:S02]  /*0ef0*/  LOP3.LUT R14, R13, R19.reuse, R22.reuse, 0x96, !PT ;  /* 0x000000130d0e7212 */ /* 0x180fe400078e9616 */
[----:B------:R-:W-:Y:S02]  /*0f00*/  LOP3.LUT R15, R15, R19, RZ, 0x3c, !PT ;  /* 0x000000130f0f7212 */ /* 0x000fe400078e3cff */
[----:B------:R-:W-:Y:S02]  /*0f10*/  LOP3.LUT R47, R22, R16, R47, 0x96, !PT ;  /* 0x00000010162f7212 */ /* 0x000fe400078e962f */
[----:B------:R-:W-:Y:S02]  /*0f20*/  LOP3.LUT R48, R48, R45, RZ, 0x3c, !PT ;  /* 0x0000002d30307212 */ /* 0x000fe400078e3cff */
[----:B------:R-:W-:Y:S02]  /*0f30*/  LOP3.LUT R13, R35, R19, R22, 0x96, !PT ;  /* 0x00000013230d7212 */ /* 0x000fe400078e9616 */
[----:B------:R-:W-:-:S02]  /*0f40*/  LOP3.LUT R5, R5, R29, RZ, 0x3c, !PT ;  /* 0x0000001d05057212 */ /* 0x000fc400078e3cff */
[--C-:B------:R-:W-:Y:S02]  /*0f50*/  LOP3.LUT R16, R29, R10, R42.reuse, 0x1e, !PT ;  /* 0x0000000a1d107212 */ /* 0x100fe400078e1e2a */
[----:B------:R-:W-:Y:S02]  /*0f60*/  LOP3.LUT R35, R10, R29, R42, 0x78, !PT ;  /* 0x0000001d0a237212 */ /* 0x000fe400078e782a */
[----:B------:R-:W-:Y:S02]  /*0f70*/  LOP3.LUT R7, R37, R7, R18, 0x96, !PT ;  /* 0x0000000725077212 */ /* 0x000fe400078e9612 */
[-CC-:B------:R-:W-:Y:S02]  /*0f80*/  LOP3.LUT R56, R56, R19.reuse, R22.reuse, 0x96, !PT ;  /* 0x0000001338387212 */ /* 0x180fe400078e9616 */
[----:B------:R-:W-:Y:S02]  /*0f90*/  LOP3.LUT R9, R9, R19, R22, 0x96, !PT ;  /* 0x0000001309097212 */ /* 0x000fe400078e9616 */
[----:B------:R-:W-:-:S02]  /*0fa0*/  LOP3.LUT R52, R52, R15, RZ, 0x3c, !PT ;  /* 0x0000000f34347212 */ /* 0x000fc400078e3cff */
[----:B------:R-:W-:Y:S02]  /*0fb0*/  LOP3.LUT R36, R55, R49, R22, 0x96, !PT ;  /* 0x0000003137247212 */ /* 0x000fe400078e9616 */
[--C-:B------:R-:W-:Y:S02]  /*0fc0*/  LOP3.LUT R19, R15, R48, R51.reuse, 0x1e, !PT ;  /* 0x000000300f137212 */ /* 0x100fe400078e1e33 */
[----:B------:R-:W-:Y:S02]  /*0fd0*/  LOP3.LUT R18, R48, R15, R51, 0x78, !PT ;  /* 0x0000000f30127212 */ /* 0x000fe400078e7833 */
[----:B------:R-:W-:Y:S02]  /*0fe0*/  LOP3.LUT R10, R5, R29, R42, 0x78, !PT ;  /* 0x0000001d050a7212 */ /* 0x000fe400078e782a */
[----:B------:R-:W-:Y:S02]  /*0ff0*/  LOP3.LUT R22, R35, R16, R5, 0x87, !PT ;  /* 0x0000001023167212 */ /* 0x000fe400078e8705 */
[----:B------:R-:W-:-:S02]  /*1000*/  LOP3.LUT R29, R52, R15, R51, 0x78, !PT ;  /* 0x0000000f341d7212 */ /* 0x000fc400078e7833 */
[----:B------:R-:W-:Y:S02]  /*1010*/  LOP3.LUT R52, R18, R19, R52, 0x87, !PT ;  /* 0x0000001312347212 */ /* 0x000fe400078e8734 */
[-CC-:B------:R-:W-:Y:S02]  /*1020*/  LOP3.LUT R5, R42, R10.reuse, R35.reuse, 0x2d, !PT ;  /* 0x0000000a2a057212 */ /* 0x180fe400078e2d23 */
[-CC-:B------:R-:W-:Y:S02]  /*1030*/  LOP3.LUT R15, R16, R10.reuse, R35.reuse, 0x2d, !PT ;  /* 0x0000000a100f7212 */ /* 0x180fe400078e2d23 */
[----:B------:R-:W-:Y:S02]  /*1040*/  LOP3.LUT R35, R22, R10, R35, 0xd0, !PT ;  /* 0x0000000a16237212 */ /* 0x000fe400078ed023 */
[-CC-:B------:R-:W-:Y:S02]  /*1050*/  LOP3.LUT R51, R51, R29.reuse, R18.reuse, 0x2d, !PT ;  /* 0x0000001d33337212 */ /* 0x180fe400078e2d12 */
[----:B------:R-:W-:-:S02]  /*1060*/  LOP3.LUT R16, R19, R29, R18, 0x2d, !PT ;  /* 0x0000001d13107212 */ /* 0x000fc400078e2d12 */
[----:B------:R-:W-:Y:S02]  /*1070*/  LOP3.LUT R57, R45, R57, R50, 0x96, !PT ;  /* 0x000000392d397212 */ /* 0x000fe400078e9632 */
[-C--:B------:R-:W-:Y:S02]  /*1080*/  LOP3.LUT R18, R52, R29.reuse, R18, 0xd0, !PT ;  /* 0x0000001d34127212 */ /* 0x080fe400078ed012 */
[----:B------:R-:W-:Y:S02]  /*1090*/  LOP3.LUT R19, R29, R52, RZ, 0x3c, !PT ;  /* 0x000000341d137212 */ /* 0x000fe400078e3cff */
[----:B------:R-:W-:Y:S02]  /*10a0*/  LOP3.LUT R29, R35, R29, R52, 0x96, !PT ;  /* 0x0000001d231d7212 */ /* 0x000fe400078e9634 */
[----:B------:R-:W-:Y:S02]  /*10b0*/  SHF.L.W.U32.HI R39, R39, 0x1, R39 ;  /* 0x0000000127277819 */ /* 0x000fe40000010e27 */
[----:B------:R-:W-:-:S02]  /*10c0*/  SHF.L.W.U32.HI R56, R56, 0x1, R56 ;  /* 0x0000000138387819 */ /* 0x000fc40000010e38 */
[----:B------:R-:W-:Y:S02]  /*10d0*/  SHF.L.W.U32.HI R24, R24, 0x1, R24 ;  /* 0x0000000118187819 */ /* 0x000fe40000010e18 */
[----:B------:R-:W-:Y:S02]  /*10e0*/  SHF.L.W.U32.HI R35, R4, 0x1, R4 ;  /* 0x0000000104237819 */ /* 0x000fe40000010e04 */
[----:B------:R-:W-:Y:S02]  /*10f0*/  LOP3.LUT R57, R57, R36, RZ, 0x3c, !PT ;  /* 0x0000002439397212 */ /* 0x000fe400078e3cff */
[----:B------:R-:W-:Y:S02]  /*1100*/  LOP3.LUT R39, R39, R56, RZ, 0x3c, !PT ;  /* 0x0000003827277212 */ /* 0x000fe400078e3cff */
[--C-:B------:R-:W-:Y:S02]  /*1110*/  LOP3.LUT R42, R56, R24, R35.reuse, 0x1e, !PT ;  /* 0x00000018382a7212 */ /* 0x100fe400078e1e23 */
[----:B------:R-:W-:-:S02]  /*1120*/  LOP3.LUT R24, R24, R56, R35, 0x78, !PT ;  /* 0x0000003818187212 */ /* 0x000fc400078e7823 */
[----:B------:R-:W-:Y:S02]  /*1130*/  LOP3.LUT R38, R38, R37, RZ, 0x3c, !PT ;  /* 0x0000002526267212 */ /* 0x000fe400078e3cff */
[-CC-:B------:R-:W-:Y:S02]  /*1140*/  LOP3.LUT R32, R33, R36.reuse, R47.reuse, 0x78, !PT ;  /* 0x0000002421207212 */ /* 0x180fe400078e782f */
[----:B------:R-:W-:Y:S02]  /*1150*/  LOP3.LUT R49, R57, R36, R47, 0x78, !PT ;  /* 0x0000002439317212 */ /* 0x000fe400078e782f */
[----:B------:R-:W-:Y:S02]  /*1160*/  LOP3.LUT R37, R39, R56, R35, 0x78, !PT ;  /* 0x0000003827257212 */ /* 0x000fe400078e7823 */
[----:B------:R-:W-:Y:S02]  /*1170*/  LOP3.LUT R4, R51, R10, R22, 0x96, !PT ;  /* 0x0000000a33047212 */ /* 0x000fe400078e9616 */
[----:B------:R-:W-:-:S02]  /*1180*/  LOP3.LUT R30, R36, R33, R47, 0x1e, !PT ;  /* 0x00000021241e7212 */ /* 0x000fc400078e1e2f */
[----:B------:R-:W-:Y:S02]  /*1190*/  SHF.L.W.U32.HI R26, R26, 0x2, R26 ;  /* 0x000000021a1a7819 */ /* 0x000fe40000010e1a */
[----:B------:R-:W-:Y:S02]  /*11a0*/  SHF.L.W.U32.HI R17, R17, 0x2, R17 ;  /* 0x0000000211117819 */ /* 0x000fe40000010e11 */
[----:B------:R-:W-:Y:S02]  /*11b0*/  SHF.L.W.U32.HI R22, R14, 0x2, R14 ;  /* 0x000000020e167819 */ /* 0x000fe40000010e0e */
[----:B------:R-:W-:Y:S02]  /*11c0*/  LOP3.LUT R10, R24, R42, R39, 0x87, !PT ;  /* 0x0000002a180a7212 */ /* 0x000fe400078e8727 */
[----:B------:R-:W-:Y:S02]  /*11d0*/  SHF.L.W.U32.HI R44, R31, 0x2, R31 ;  /* 0x000000021f2c7819 */ /* 0x000fe40000010e1f */
[----:B------:R-:W-:-:S02]  /*11e0*/  LOP3.LUT R33, R47, R49, R32, 0x2d, !PT ;  /* 0x000000312f217212 */ /* 0x000fc400078e2d20 */
[----:B------:R-:W-:Y:S02]  /*11f0*/  LOP3.LUT R45, R27, R40, RZ, 0x3c, !PT ;  /* 0x000000281b2d7212 */ /* 0x000fe400078e3cff */
[-CC-:B------:R-:W-:Y:S02]  /*1200*/  LOP3.LUT R36, R42, R37.reuse, R24.reuse, 0x2d, !PT ;  /* 0x000000252a247212 */ /* 0x180fe400078e2d18 */
[-C--:B------:R-:W-:Y:S02]  /*1210*/  LOP3.LUT R35, R35, R37.reuse, R24, 0x2d, !PT ;  /* 0x0000002523237212 */ /* 0x080fe400078e2d18 */
[----:B------:R-:W-:Y:S02]  /*1220*/  LOP3.LUT R42, R32, R30, R57, 0x87, !PT ;  /* 0x0000001e202a7212 */ /* 0x000fe400078e8739 */
[----:B------:R-:W-:Y:S02]  /*1230*/  LOP3.LUT R31, R17, R26, R22, 0x1e, !PT ;  /* 0x0000001a111f7212 */ /* 0x000fe400078e1e16 */
[----:B------:R-:W-:-:S02]  /*1240*/  LOP3.LUT R24, R10, R37, R24, 0xd0, !PT ;  /* 0x000000250a187212 */ /* 0x000fc400078ed018 */
[-C--:B------:R-:W-:Y:S02]  /*1250*/  LOP3.LUT R44, R44, R17.reuse, RZ, 0x3c, !PT ;  /* 0x000000112c2c7212 */ /* 0x080fe400078e3cff */
[----:B------:R-:W-:Y:S02]  /*1260*/  LOP3.LUT R26, R26, R17, R22, 0x78, !PT ;  /* 0x000000111a1a7212 */ /* 0x000fe400078e7816 */
[----:B------:R-:W-:Y:S02]  /*1270*/  LOP3.LUT R37, R33, R37, R10, 0x96, !PT ;  /* 0x0000002521257212 */ /* 0x000fe400078e960a */
[-CC-:B------:R-:W-:Y:S02]  /*1280*/  LOP3.LUT R27, R41, R40.reuse, R54.reuse, 0x78, !PT ;  /* 0x00000028291b7212 */ /* 0x180fe400078e7836 */
[--C-:B------:R-:W-:Y:S02]  /*1290*/  LOP3.LUT R14, R45, R40, R54.reuse, 0x78, !PT ;  /* 0x000000282d0e7212 */ /* 0x100fe400078e7836 */
[----:B------:R-:W-:-:S02]  /*12a0*/  LOP3.LUT R10, R40, R41, R54, 0x1e, !PT ;  /* 0x00000029280a7212 */ /* 0x000fc400078e1e36 */
[-CC-:B------:R-:W-:Y:S02]  /*12b0*/  LOP3.LUT R40, R30, R49.reuse, R32.reuse, 0x2d, !PT ;  /* 0x000000311e287212 */ /* 0x180fe400078e2d20 */
[----:B------:R-:W-:Y:S02]  /*12c0*/  LOP3.LUT R39, R42, R49, R32, 0xd0, !PT ;  /* 0x000000312a277212 */ /* 0x000fe400078ed020 */
[----:B------:R-:W-:Y:S02]  /*12d0*/  LOP3.LUT R17, R44, R17, R22, 0x78, !PT ;  /* 0x000000112c117212 */ /* 0x000fe400078e7816 */
[----:B------:R-:W-:Y:S02]  /*12e0*/  LOP3.LUT R32, R26, R31, R44, 0x87, !PT ;  /* 0x0000001f1a207212 */ /* 0x000fe400078e872c */
[----:B------:R-:W-:Y:S02]  /*12f0*/  LOP3.LUT R54, R54, R14, R27, 0x2d, !PT ;  /* 0x0000000e36367212 */ /* 0x000fe400078e2d1b */
[----:B------:R-:W-:-:S02]  /*1300*/  LOP3.LUT R41, R49, R42, RZ, 0x3c, !PT ;  /* 0x0000002a31297212 */ /* 0x000fc400078e3cff */
[----:B------:R-:W-:Y:S02]  /*1310*/  LOP3.LUT R42, R24, R49, R42, 0x96, !PT ;  /* 0x00000031182a7212 */ /* 0x000fe400078e962a */
[-CC-:B------:R-:W-:Y:S02]  /*1320*/  LOP3.LUT R24, R32, R17.reuse, R26.reuse, 0xd0, !PT ;  /* 0x0000001120187212 */ /* 0x180fe400078ed01a */
[-CC-:B------:R-:W-:Y:S02]  /*1330*/  LOP3.LUT R30, R22, R17.reuse, R26.reuse, 0x2d, !PT ;  /* 0x00000011161e7212 */ /* 0x180fe400078e2d1a */
[-C--:B------:R-:W-:Y:S02]  /*1340*/  LOP3.LUT R31, R31, R17.reuse, R26, 0x2d, !PT ;  /* 0x000000111f1f7212 */ /* 0x080fe400078e2d1a */
[----:B------:R-:W-:Y:S02]  /*1350*/  LOP3.LUT R32, R54, R17, R32, 0x96, !PT ;  /* 0x0000001136207212 */ /* 0x000fe400078e9620 */
[----:B------:R-:W-:-:S02]  /*1360*/  SHF.L.W.U32.HI R43, R43, 0x3, R43 ;  /* 0x000000032b2b7819 */ /* 0x000fc40000010e2b */
[----:B------:R-:W-:Y:S02]  /*1370*/  SHF.L.W.U32.HI R13, R13, 0x3, R13 ;  /* 0x000000030d0d7819 */ /* 0x000fe40000010e0d */
[----:B------:R-:W-:Y:S02]  /*1380*/  SHF.L.W.U32.HI R38, R38, 0x3, R38 ;  /* 0x0000000326267819 */ /* 0x000fe40000010e26 */
[----:B------:R-:W-:Y:S02]  /*1390*/  SHF.L.W.U32.HI R17, R8, 0x3, R8 ;  /* 0x0000000308117819 */ /* 0x000fe40000010e08 */
[----:B------:R-:W-:Y:S02]  /*13a0*/  LOP3.LUT R11, R11, R34, RZ, 0x3c, !PT ;  /* 0x000000220b0b7212 */ /* 0x000fe400078e3cff */
[----:B------:R-:W-:Y:S02]  /*13b0*/  LOP3.LUT R43, R43, R38, RZ, 0x3c, !PT ;  /* 0x000000262b2b7212 */ /* 0x000fe400078e3cff */
[----:B------:R-:W-:-:S02]  /*13c0*/  LOP3.LUT R22, R38, R13, R17, 0x1e, !PT ;  /* 0x0000000d26167212 */ /* 0x000fc400078e1e11 */
[----:B------:R-:W-:Y:S02]  /*13d0*/  LOP3.LUT R13, R13, R38, R17, 0x78, !PT ;  /* 0x000000260d0d7212 */ /* 0x000fe400078e7811 */
[-CC-:B------:R-:W-:Y:S02]  /*13e0*/  LOP3.LUT R44, R28, R34.reuse, R21.reuse, 0x78, !PT ;  /* 0x000000221c2c7212 */ /* 0x180fe400078e7815 */
[----:B------:R-:W-:Y:S02]  /*13f0*/  LOP3.LUT R47, R11, R34, R21, 0x78, !PT ;  /* 0x000000220b2f7212 */ /* 0x000fe400078e7815 */
[----:B------:R-:W-:Y:S02]  /*1400*/  LOP3.LUT R26, R43, R38, R17, 0x78, !PT ;  /* 0x000000262b1a7212 */ /* 0x000fe400078e7811 */
[----:B------:R-:W-:Y:S02]  /*1410*/  LOP3.LUT R8, R34, R28, R21, 0x1e, !PT ;  /* 0x0000001c22087212 */ /* 0x000fe400078e1e15 */
[----:B------:R-:W-:-:S02]  /*1420*/  LOP3.LUT R43, R13, R22, R43, 0x87, !PT ;  /* 0x000000160d2b7212 */ /* 0x000fc400078e872b */
[----:B------:R-:W-:Y:S02]  /*1430*/  LOP3.LUT R21, R21, R47, R44, 0x2d, !PT ;  /* 0x0000002f15157212 */ /* 0x000fe400078e2d2c */
[----:B------:R-:W-:Y:S02]  /*1440*/  LOP3.LUT R45, R27, R10, R45, 0x87, !PT ;  /* 0x0000000a1b2d7212 */ /* 0x000fe400078e872d */
[----:B------:R-:W-:Y:S02]  /*1450*/  SHF.L.W.U32.HI R9, R9, 0x4, R9 ;  /* 0x0000000409097819 */ /* 0x000fe40000010e09 */
[----:B------:R-:W-:Y:S02]  /*1460*/  SHF.L.W.U32.HI R12, R12, 0x4, R12 ;  /* 0x000000040c0c7819 */ /* 0x000fe40000010e0c */
[-CC-:B------:R-:W-:Y:S02]  /*1470*/  LOP3.LUT R17, R17, R26.reuse, R13.reuse, 0x2d, !PT ;  /* 0x0000001a11117212 */ /* 0x180fe400078e2d0d */
[----:B------:R-:W-:-:S02]  /*1480*/  LOP3.LUT R22, R22, R26, R13, 0x2d, !PT ;  /* 0x0000001a16167212 */ /* 0x000fc400078e2d0d */
[----:B------:R-:W-:Y:S02]  /*1490*/  LOP3.LUT R48, R43, R26, R13, 0xd0, !PT ;  /* 0x0000001a2b307212 */ /* 0x000fe400078ed00d */
[----:B------:R-:W-:Y:S02]  /*14a0*/  SHF.L.W.U32.HI R6, R6, 0x4, R6 ;  /* 0x0000000406067819 */ /* 0x000fe40000010e06 */
[----:B------:R-:W-:Y:S02]  /*14b0*/  SHF.L.W.U32.HI R7, R7, 0x4, R7 ;  /* 0x0000000407077819 */ /* 0x000fe40000010e07 */
[----:B------:R-:W-:Y:S02]  /*14c0*/  LOP3.LUT R23, R23, R20, RZ, 0x3c, !PT ;  /* 0x0000001417177212 */ /* 0x000fe400078e3cff */
[----:B------:R-:W-:Y:S02]  /*14d0*/  LOP3.LUT R26, R21, R26, R43, 0x96, !PT ;  /* 0x0000001a151a7212 */ /* 0x000fe400078e962b */
[----:B------:R-:W-:-:S02]  /*14e0*/  LOP3.LUT R43, R10, R14, R27, 0x2d, !PT ;  /* 0x0000000e0a2b7212 */ /* 0x000fc400078e2d1b */
[-C--:B------:R-:W-:Y:S02]  /*14f0*/  LOP3.LUT R28, R45, R14.reuse, R27, 0xd0, !PT ;  /* 0x0000000e2d1c7212 */ /* 0x080fe400078ed01b */
[----:B------:R-:W-:Y:S02]  /*1500*/  LOP3.LUT R34, R14, R45, RZ, 0x3c, !PT ;  /* 0x0000002d0e227212 */ /* 0x000fe400078e3cff */
[----:B------:R-:W-:Y:S02]  /*1510*/  LOP3.LUT R38, R24, R14, R45, 0x96, !PT ;  /* 0x0000000e18267212 */ /* 0x000fe400078e962d */
[----:B------:R-:W-:Y:S02]  /*1520*/  LOP3.LUT R9, R9, R12, RZ, 0x3c, !PT ;  /* 0x0000000c09097212 */ /* 0x000fe400078e3cff */
[----:B------:R-:W-:Y:S02]  /*1530*/  LOP3.LUT R46, R44, R8, R11, 0x87, !PT ;  /* 0x000000082c2e7212 */ /* 0x000fe400078e870b */
[----:B------:R-:W-:-:S02]  /*1540*/  LOP3.LUT R14, R8, R47, R44, 0x2d, !PT ;  /* 0x0000002f080e7212 */ /* 0x000fc400078e2d2c */
[--C-:B------:R-:W-:Y:S02]  /*1550*/  LOP3.LUT R10, R20, R0, R25.reuse, 0x1e, !PT ;  /* 0x00000000140a7212 */ /* 0x100fe400078e1e19 */
[----:B------:R-:W-:Y:S02]  /*1560*/  LOP3.LUT R0, R0, R20, R25, 0x78, !PT ;  /* 0x0000001400007212 */ /* 0x000fe400078e7819 */
[--C-:B------:R-:W-:Y:S02]  /*1570*/  LOP3.LUT R8, R12, R6, R7.reuse, 0x1e, !PT ;  /* 0x000000060c087212 */ /* 0x100fe400078e1e07 */
[----:B------:R-:W-:Y:S02]  /*1580*/  LOP3.LUT R11, R6, R12, R7, 0x78, !PT ;  /* 0x0000000c060b7212 */ /* 0x000fe400078e7807 */
[----:B------:R-:W-:Y:S02]  /*1590*/  LOP3.LUT R45, R23, R20, R25, 0x78, !PT ;  /* 0x00000014172d7212 */ /* 0x000fe400078e7819 */
[----:B------:R-:W-:-:S02]  /*15a0*/  LOP3.LUT R20, R9, R12, R7, 0x78, !PT ;  /* 0x0000000c09147212 */ /* 0x000fc400078e7807 */
[----:B------:R-:W-:Y:S02]  /*15b0*/  LOP3.LUT R9, R11, R8, R9, 0x87, !PT ;  /* 0x000000080b097212 */ /* 0x000fe400078e8709 */
[----:B------:R-:W-:Y:S02]  /*15c0*/  LOP3.LUT R25, R25, R45, R0, 0x2d, !PT ;  /* 0x0000002d19197212 */ /* 0x000fe400078e2d00 */
[----:B------:R-:W-:Y:S02]  /*15d0*/  LOP3.LUT R12, R0, R10, R23, 0x87, !PT ;  /* 0x0000000a000c7212 */ /* 0x000fe400078e8717 */
[-CC-:B------:R-:W-:Y:S02]  /*15e0*/  LOP3.LUT R6, R7, R20.reuse, R11.reuse, 0x2d, !PT ;  /* 0x0000001407067212 */ /* 0x180fe400078e2d0b */
[----:B------:R-:W-:Y:S02]  /*15f0*/  LOP3.LUT R7, R8, R20, R11, 0x2d, !PT ;  /* 0x0000001408077212 */ /* 0x000fe400078e2d0b */
[----:B------:R-:W-:-:S02]  /*1600*/  SHF.L.W.U32.HI R51, R51, 0x2, R51 ;  /* 0x0000000233337819 */ /* 0x000fc40000010e33 */
[-C--:B------:R-:W-:Y:S02]  /*1610*/  LOP3.LUT R23, R9, R20.reuse, R11, 0xd0, !PT ;  /* 0x0000001409177212 */ /* 0x080fe400078ed00b */
[----:B------:R-:W-:Y:S02]  /*1620*/  LOP3.LUT R8, R25, R20, R9, 0x96, !PT ;  /* 0x0000001419087212 */ /* 0x000fe400078e9609 */
[-CC-:B------:R-:W-:Y:S02]  /*1630*/  LOP3.LUT R9, R10, R45.reuse, R0.reuse, 0x2d, !PT ;  /* 0x0000002d0a097212 */ /* 0x180fe400078e2d00 */
[----:B------:R-:W-:Y:S02]  /*1640*/  LOP3.LUT R10, R12, R45, R0, 0xd0, !PT ;  /* 0x0000002d0c0a7212 */ /* 0x000fe400078ed000 */
[----:B------:R-:W-:Y:S02]  /*1650*/  SHF.L.W.U32.HI R0, R19, 0x2, R19 ;  /* 0x0000000213007819 */ /* 0x000fe40000010e13 */
[----:B------:R-:W-:-:S02]  /*1660*/  LOP3.LUT R51, R4, R51, RZ, 0x3c, !PT ;  /* 0x0000003304337212 */ /* 0x000fc400078e3cff */
[----:B------:R-:W-:Y:S02]  /*1670*/  LOP3.LUT R15, R15, R18, RZ, 0x3c, !PT ;  /* 0x000000120f0f7212 */ /* 0x000fe400078e3cff */
[-C--:B------:R-:W-:Y:S02]  /*1680*/  LOP3.LUT R5, R5, R16.reuse, RZ, 0xc3, !PT ;  /* 0x0000001005057212 */ /* 0x080fe400078ec3ff */
[----:B------:R-:W-:Y:S02]  /*1690*/  SHF.L.W.U32.HI R4, R4, 0xe, R4 ;  /* 0x0000000e04047819 */ /* 0x000fe40000010e04 */
[----:B------:R-:W-:Y:S02]  /*16a0*/  SHF.L.W.U32.HI R18, R18, 0x2, R18 ;  /* 0x0000000212127819 */ /* 0x000fe40000010e12 */
[----:B------:R-:W-:Y:S02]  /*16b0*/  LOP3.LUT R16, RZ, R16, RZ, 0x33, !PT ;  /* 0x00000010ff107212 */ /* 0x000fe400078e33ff */
[----:B------:R-:W-:-:S02]  /*16c0*/  LOP3.LUT R0, R29, R0, RZ, 0x3c, !PT ;  /* 0x000000001d007212 */ /* 0x000fc400078e3cff */
[----:B------:R-:W-:Y:S02]  /*16d0*/  SHF.L.W.U32.HI R29, R29, 0xe, R29 ;  /* 0x0000000e1d1d7819 */ /* 0x000fe40000010e1d */
[----:B------:R-:W-:Y:S02]  /*16e0*/  LOP3.LUT R4, R4, R51, RZ, 0x3c, !PT ;  /* 0x0000003304047212 */ /* 0x000fe400078e3cff */
[----:B------:R-:W-:Y:S02]  /*16f0*/  SHF.L.W.U32.HI R16, R16, 0x2, R16 ;  /* 0x0000000210107819 */ /* 0x000fe40000010e10 */
[-C--:B------:R-:W-:Y:S02]  /*1700*/  LOP3.LUT R18, R18, R15.reuse, RZ, 0xc3, !PT ;  /* 0x0000000f12127212 */ /* 0x080fe400078ec3ff */
[----:B------:R-:W-:Y:S02]  /*1710*/  SHF.L.W.U32.HI R51, R51, 0xa, R51 ;  /* 0x0000000a33337819 */ /* 0x000fe40000010e33 */
[----:B------:R-:W-:-:S02]  /*1720*/  LOP3.LUT R15, RZ, R15, RZ, 0x33, !PT ;  /* 0x0000000fff0f7212 */ /* 0x000fc400078e33ff */
[----:B------:R-:W-:Y:S02]  /*1730*/  LOP3.LUT R29, R29, R0, RZ, 0x3c, !PT ;  /* 0x000000001d1d7212 */ /* 0x000fe400078e3cff */
[C---:B------:R-:W-:Y:S02]  /*1740*/  LOP3.LUT R16, R5.reuse, R16, RZ, 0x3c, !PT ;  /* 0x0000001005107212 */ /* 0x040fe400078e3cff */
[----:B------:R-:W-:Y:S02]  /*1750*/  SHF.L.W.U32.HI R0, R0, 0xa, R0 ;  /* 0x0000000a00007819 */ /* 0x000fe40000010e00 */
[----:B0-----:R-:W-:Y:S02]  /*1760*/  LOP3.LUT R51, R4, UR4, R51, 0x96, !PT ;  /* 0x0000000404337c12 */ /* 0x001fe4000f8e9633 */
[----:B------:R-:W-:Y:S02]  /*1770*/  SHF.L.W.U32.HI R5, R5, 0xe, R5 ;  /* 0x0000000e05057819 */ /* 0x000fe40000010e05 */
[----:B------:R-:W-:-:S02]  /*1780*/  SHF.L.W.U32.HI R15, R15, 0xe, R15 ;  /* 0x0000000e0f0f7819 */ /* 0x000fc40000010e0f */
[----:B------:R-:W-:Y:S02]  /*1790*/  SHF.L.W.U32.HI R4, R4, 0x1, R4 ;  /* 0x0000000104047819 */ /* 0x000fe40000010e04 */
[----:B------:R-:W-:Y:S02]  /*17a0*/  LOP3.LUT R20, R0, R29, RZ, 0x3c, !PT ;  /* 0x0000001d00147212 */ /* 0x000fe400078e3cff */
[----:B------:R-:W-:Y:S02]  /*17b0*/  LOP3.LUT R15, R15, R18, RZ, 0x3c, !PT ;  /* 0x000000120f0f7212 */ /* 0x000fe400078e3cff */
[----:B------:R-:W-:Y:S02]  /*17c0*/  LOP3.LUT R5, R5, R16, RZ, 0x3c, !PT ;  /* 0x0000001005057212 */ /* 0x000fe400078e3cff */
[----:B------:R-:W-:Y:S02]  /*17d0*/  SHF.L.W.U32.HI R29, R29, 0x1, R29 ;  /* 0x000000011d1d7819 */ /* 0x000fe40000010e1d */
[----:B------:R-:W-:-:S02]  /*17e0*/  LOP3.LUT R4, R4, UR5, RZ, 0x3c, !PT ;  /* 0x0000000504047c12 */ /* 0x000fc4000f8e3cff */
[----:B------:R-:W-:Y:S02]  /*17f0*/  SHF.L.W.U32.HI R16, R16, 0xa, R16 ;  /* 0x0000000a10107819 */ /* 0x000fe40000010e10 */
[----:B------:R-:W-:Y:S02]  /*1800*/  SHF.L.W.U32.HI R0, R5, 0x1, R5 ;  /* 0x0000000105007819 */ /* 0x000fe40000010e05 */
[----:B------:R-:W-:Y:S02]  /*1810*/  SHF.L.W.U32.HI R19, R15, 0x1, R15 ;  /* 0x000000010f137819 */ /* 0x000fe40000010e0f */
[----:B------:R-:W-:Y:S02]  /*1820*/  LOP3.LUT R29, R29, R4, RZ, 0x3c, !PT ;  /* 0x000000041d1d7212 */ /* 0x000fe400078e3cff */
[----:B------:R-:W-:Y:S02]  /*1830*/  LOP3.LUT R11, R45, R12, RZ, 0x3c, !PT ;  /* 0x0000000c2d0b7212 */ /* 0x000fe400078e3cff */
[----:B------:R-:W-:-:S02]  /*1840*/  SHF.L.W.U32.HI R18, R18, 0xa, R18 ;  /* 0x0000000a12127819 */ /* 0x000fc40000010e12 */
[-C--:B------:R-:W-:Y:S02]  /*1850*/  LOP3.LUT R27, R46, R47.reuse, R44, 0xd0, !PT ;  /* 0x0000002f2e1b7212 */ /* 0x080fe400078ed02c */
[----:B------:R-:W-:Y:S02]  /*1860*/  LOP3.LUT R13, R47, R46, RZ, 0x3c, !PT ;  /* 0x0000002e2f0d7212 */ /* 0x000fe400078e3cff */
[----:B------:R-:W-:Y:S02]  /*1870*/  LOP3.LUT R24, R48, R47, R46, 0x96, !PT ;  /* 0x0000002f30187212 */ /* 0x000fe400078e962e */
[----:B------:R-:W-:Y:S02]  /*1880*/  LOP3.LUT R12, R23, R45, R12, 0x96, !PT ;  /* 0x0000002d170c7212 */ /* 0x000fe400078e960c */
[----:B------:R-:W-:Y:S02]  /*1890*/  LOP3.LUT R5, R16, R5, RZ, 0x3c, !PT ;  /* 0x0000000510057212 */ /* 0x000fe400078e3cff */
[----:B------:R-:W-:-:S02]  /*18a0*/  LOP3.LUT R44, R4, R19, R0, 0x1e, !PT ;  /* 0x00000013042c7212 */ /* 0x000fc400078e1e00 */
[-CC-:B------:R-:W-:Y:S02]  /*18b0*/  LOP3.LUT R45, R19, R4.reuse, R0.reuse, 0x78, !PT ;  /* 0x00000004132d7212 */ /* 0x180fe400078e7800 */
[----:B------:R-:W-:Y:S02]  /*18c0*/  LOP3.LUT R46, R29, R4, R0, 0x78, !PT ;  /* 0x000000041d2e7212 */ /* 0x000fe400078e7800 */
[C---:B------:R-:W-:Y:S02]  /*18d0*/  LOP3.LUT R23, R20.reuse, R18, R15, 0x96, !PT ;  /* 0x0000001214177212 */ /* 0x040fe400078e960f */
[--C-:B------:R-:W-:Y:S02]  /*18e0*/  LOP3.LUT R16, R5, R20, R51.reuse, 0x78, !PT ;  /* 0x0000001405107212 */ /* 0x100fe400078e7833 */
[----:B------:R-:W-:Y:S02]  /*18f0*/  LOP3.LUT R18, R20, R5, R51, 0x1e, !PT ;  /* 0x0000000514127212 */ /* 0x000fe400078e1e33 */
[----:B------:R-:W-:-:S02]  /*1900*/  LOP3.LUT R5, R45, R44, R29, 0x87, !PT ;  /* 0x0000002c2d057212 */ /* 0x000fc400078e871d */
[----:B------:R-:W-:Y:S02]  /*1910*/  LOP3.LUT R4, R44, R46, R45, 0x2d, !PT ;  /* 0x0000002e2c047212 */ /* 0x000fe400078e2d2d */
[----:B------:R-:W-:Y:S02]  /*1920*/  SHF.L.W.U32.HI R44, R33, 0x2, R33 ;  /* 0x00000002212c7819 */ /* 0x000fe40000010e21 */
[-C--:B------:R-:W-:Y:S02]  /*1930*/  LOP3.LUT R35, R35, R40.reuse, RZ, 0xc3, !PT ;  /* 0x0000002823237212 */ /* 0x080fe400078ec3ff */
[----:B------:R-:W-:Y:S02]  /*1940*/  LOP3.LUT R40, RZ, R40, RZ, 0x33, !PT ;  /* 0x00000028ff287212 */ /* 0x000fe400078e33ff */
[----:B------:R-:W-:Y:S02]  /*1950*/  LOP3.LUT R36, R36, R39, RZ, 0x3c, !PT ;  /* 0x0000002724247212 */ /* 0x000fe400078e3cff */
[----:B------:R-:W-:-:S02]  /*1960*/  SHF.L.W.U32.HI R41, R41, 0x2, R41 ;  /* 0x0000000229297819 */ /* 0x000fc40000010e29 */
[----:B------:R-:W-:Y:S02]  /*1970*/  LOP3.LUT R44, R37, R44, RZ, 0x3c, !PT ;  /* 0x0000002c252c7212 */ /* 0x000fe400078e3cff */
[----:B------:R-:W-:Y:S02]  /*1980*/  SHF.L.W.U32.HI R39, R39, 0x2, R39 ;  /* 0x0000000227277819 */ /* 0x000fe40000010e27 */
[----:B------:R-:W-:Y:S02]  /*1990*/  LOP3.LUT R15, R23, R20, R51, 0x78, !PT ;  /* 0x00000014170f7212 */ /* 0x000fe400078e7833 */
[----:B------:R-:W-:Y:S02]  /*19a0*/  SHF.L.W.U32.HI R37, R37, 0xe, R37 ;  /* 0x0000000e25257819 */ /* 0x000fe40000010e25 */
[----:B------:R-:W-:Y:S02]  /*19b0*/  SHF.L.W.U32.HI R40, R40, 0x2, R40 ;  /* 0x0000000228287819 */ /* 0x000fe40000010e28 */
[----:B------:R-:W-:-:S02]  /*19c0*/  LOP3.LUT R41, R42, R41, RZ, 0x3c, !PT ;  /* 0x000000292a297212 */ /* 0x000fc400078e3cff */
[----:B------:R-:W-:Y:S02]  /*19d0*/  SHF.L.W.U32.HI R42, R42, 0xe, R42 ;  /* 0x0000000e2a2a7819 */ /* 0x000fe40000010e2a */
[----:B------:R-:W-:Y:S02]  /*19e0*/  LOP3.LUT R39, R39, R36, RZ, 0xc3, !PT ;  /* 0x0000002427277212 */ /* 0x000fe400078ec3ff */
[----:B------:R-:W-:Y:S02]  /*19f0*/  LOP3.LUT R19, R51, R15, R16, 0x2d, !PT ;  /* 0x0000000f33137212 */ /* 0x000fe400078e2d10 */
[----:B------:R-:W-:Y:S02]  /*1a00*/  LOP3.LUT R37, R37, R44, RZ, 0x3c, !PT ;  /* 0x0000002c25257212 */ /* 0x000fe400078e3cff */
[----:B------:R-:W-:Y:S02]  /*1a10*/  LOP3.LUT R36, RZ, R36, RZ, 0x33, !PT ;  /* 0x00000024ff247212 */ /* 0x000fe400078e33ff */
[----:B------:R-:W-:-:S02]  /*1a20*/  SHF.L.W.U32.HI R44, R44, 0xa, R44 ;  /* 0x0000000a2c2c7819 */ /* 0x000fc40000010e2c */
[C---:B------:R-:W-:Y:S02]  /*1a30*/  LOP3.LUT R40, R35.reuse, R40, RZ, 0x3c, !PT ;  /* 0x0000002823287212 */ /* 0x040fe400078e3cff */
[----:B------:R-:W-:Y:S02]  /*1a40*/  SHF.L.W.U32.HI R35, R35, 0xe, R35 ;  /* 0x0000000e23237819 */ /* 0x000fe40000010e23 */
[-CC-:B------:R-:W-:Y:S02]  /*1a50*/  LOP3.LUT R20, R5, R46.reuse, R45.reuse, 0xd0, !PT ;  /* 0x0000002e05147212 */ /* 0x180fe400078ed02d */
[----:B------:R-:W-:Y:S02]  /*1a60*/  LOP3.LUT R42, R42, R41, RZ, 0x3c, !PT ;  /* 0x000000292a2a7212 */ /* 0x000fe400078e3cff */
[-C--:B------:R-:W-:Y:S02]  /*1a70*/  LOP3.LUT R0, R0, R46.reuse, R45, 0x2d, !PT ;  /* 0x0000002e00007212 */ /* 0x080fe400078e2d2d */
[----:B------:R-:W-:-:S02]  /*1a80*/  LOP3.LUT R5, R19, R46, R5, 0x96, !PT ;  /* 0x0000002e13057212 */ /* 0x000fc400078e9605 */
[----:B------:R-:W-:Y:S02]  /*1a90*/  SHF.L.W.U32.HI R36, R36, 0xe, R36 ;  /* 0x0000000e24247819 */ /* 0x000fe40000010e24 */
[----:B------:R-:W-:Y:S02]  /*1aa0*/  SHF.L.W.U32.HI R41, R41, 0xa, R41 ;  /* 0x0000000a29297819 */ /* 0x000fe40000010e29 */
[----:B--2---:R-:W-:Y:S02]  /*1ab0*/  LOP3.LUT R46, R37, UR8, R44, 0x96, !PT ;  /* 0x00000008252e7c12 */ /* 0x004fe4000f8e962c */
[----:B------:R-:W-:Y:S02]  /*1ac0*/  LOP3.LUT R35, R35, R40, RZ, 0x3c, !PT ;  /* 0x0000002823237212 */ /* 0x000fe400078e3cff */
[----:B------:R-:W-:Y:S02]  /*1ad0*/  SHF.L.W.U32.HI R37, R37, 0x1, R37 ;  /* 0x0000000125257819 */ /* 0x000fe40000010e25 */
[----:B------:R-:W-:-:S02]  /*1ae0*/  SHF.L.W.U32.HI R40, R40, 0xa, R40 ;  /* 0x0000000a28287819 */ /* 0x000fc40000010e28 */
[----:B------:R-:W-:Y:S02]  /*1af0*/  LOP3.LUT R36, R36, R39, RZ, 0x3c, !PT ;  /* 0x0000002724247212 */ /* 0x000fe400078e3cff */
[----:B------:R-:W-:Y:S02]  /*1b00*/  SHF.L.W.U32.HI R29, R39, 0xa, R39 ;  /* 0x0000000a271d7819 */ /* 0x000fe40000010e27 */
[----:B------:R-:W-:Y:S02]  /*1b10*/  LOP3.LUT R41, R41, R42, RZ, 0x3c, !PT ;  /* 0x0000002a29297212 */ /* 0x000fe400078e3cff */
[----:B------:R-:W-:Y:S02]  /*1b20*/  SHF.L.W.U32.HI R42, R42, 0x1, R42 ;  /* 0x000000012a2a7819 */ /* 0x000fe40000010e2a */
[----:B------:R-:W-:Y:S02]  /*1b30*/  LOP3.LUT R37, R37, UR9, RZ, 0x3c, !PT ;  /* 0x0000000925257c12 */ /* 0x000fe4000f8e3cff */
[----:B------:R-:W-:-:S02]  /*1b40*/  LOP3.LUT R40, R40, R35, RZ, 0x3c, !PT ;  /* 0x0000002328287212 */ /* 0x000fc400078e3cff */
[--C-:B------:R-:W-:Y:S02]  /*1b50*/  LOP3.LUT R29, R41, R29, R36.reuse, 0x96, !PT ;  /* 0x0000001d291d7212 */ /* 0x100fe400078e9624 */
[----:B------:R-:W-:Y:S02]  /*1b60*/  SHF.L.W.U32.HI R35, R35, 0x1, R35 ;  /* 0x0000000123237819 */ /* 0x000fe40000010e23 */
[----:B------:R-:W-:Y:S02]  /*1b70*/  SHF.L.W.U32.HI R36, R36, 0x1, R36 ;  /* 0x0000000124247819 */ /* 0x000fe40000010e24 */
[----:B------:R-:W-:Y:S02]  /*1b80*/  LOP3.LUT R48, R42, R37, RZ, 0x3c, !PT ;  /* 0x000000252a307212 */ /* 0x000fe400078e3cff */
[--C-:B------:R-:W-:Y:S02]  /*1b90*/  LOP3.LUT R42, R41, R40, R46.reuse, 0x1e, !PT ;  /* 0x00000028292a7212 */ /* 0x100fe400078e1e2e */
[----:B------:R-:W-:-:S02]  /*1ba0*/  LOP3.LUT R45, R40, R41, R46, 0x78, !PT ;  /* 0x00000029282d7212 */ /* 0x000fc400078e782e */
[----:B------:R-:W-:Y:S02]  /*1bb0*/  LOP3.LUT R40, R16, R18, R23, 0x87, !PT ;  /* 0x0000001210287212 */ /* 0x000fe400078e8717 */
[--C-:B------:R-:W-:Y:S02]  /*1bc0*/  LOP3.LUT R23, R37, R36, R35.reuse, 0x1e, !PT ;  /* 0x0000002425177212 */ /* 0x100fe400078e1e23 */
[-CC-:B------:R-:W-:Y:S02]  /*1bd0*/  LOP3.LUT R50, R36, R37.reuse, R35.reuse, 0x78, !PT ;  /* 0x0000002524327212 */ /* 0x180fe400078e7823 */
[----:B------:R-:W-:Y:S02]  /*1be0*/  LOP3.LUT R37, R48, R37, R35, 0x78, !PT ;  /* 0x0000002530257212 */ /* 0x000fe400078e7823 */
[----:B------:R-:W-:Y:S02]  /*1bf0*/  LOP3.LUT R30, R30, R43, RZ, 0xc3, !PT ;  /* 0x0000002b1e1e7212 */ /* 0x000fe400078ec3ff */
[----:B------:R-:W-:-:S02]  /*1c00*/  LOP3.LUT R44, R29, R41, R46, 0x78, !PT ;  /* 0x000000291d2c7212 */ /* 0x000fc400078e782e */
[----:B------:R-:W-:Y:S02]  /*1c10*/  SHF.L.W.U32.HI R33, R54, 0x2, R54 ;  /* 0x0000000236217819 */ /* 0x000fe40000010e36 */
[----:B------:R-:W-:Y:S02]  /*1c20*/  LOP3.LUT R43, RZ, R43, RZ, 0x33, !PT ;  /* 0x0000002bff2b7212 */ /* 0x000fe400078e33ff */
[-C--:B------:R-:W-:Y:S02]  /*1c30*/  LOP3.LUT R41, R40, R15.reuse, R16, 0xd0, !PT ;  /* 0x0000000f28297212 */ /* 0x080fe400078ed010 */
[----:B------:R-:W-:Y:S02]  /*1c40*/  LOP3.LUT R36, R15, R40, RZ, 0x3c, !PT ;  /* 0x000000280f247212 */ /* 0x000fe400078e3cff */
[----:B------:R-:W-:Y:S02]  /*1c50*/  LOP3.LUT R31, R31, R28, RZ, 0x3c, !PT ;  /* 0x0000001c1f1f7212 */ /* 0x000fe400078e3cff */
[----:B------:R-:W-:-:S02]  /*1c60*/  LOP3.LUT R40, R20, R15, R40, 0x96, !PT ;  /* 0x0000000f14287212 */ /* 0x000fc400078e9628 */
[----:B------:R-:W-:Y:S02]  /*1c70*/  SHF.L.W.U32.HI R28, R28, 0x2, R28 ;  /* 0x000000021c1c7819 */ /* 0x000fe40000010e1c */
[----:B------:R-:W-:Y:S02]  /*1c80*/  LOP3.LUT R20, R35, R37, R50, 0x2d, !PT ;  /* 0x0000002523147212 */ /* 0x000fe400078e2d32 */
[----:B------:R-:W-:Y:S02]  /*1c90*/  LOP3.LUT R33, R32, R33, RZ, 0x3c, !PT ;  /* 0x0000002120217212 */ /* 0x000fe400078e3cff */
[----:B------:R-:W-:Y:S02]  /*1ca0*/  SHF.L.W.U32.HI R35, R34, 0x2, R34 ;  /* 0x0000000222237819 */ /* 0x000fe40000010e22 */
[----:B------:R-:W-:Y:S02]  /*1cb0*/  SHF.L.W.U32.HI R43, R43, 0x2, R43 ;  /* 0x000000022b2b7819 */ /* 0x000fe40000010e2b */
[----:B------:R-:W-:-:S02]  /*1cc0*/  SHF.L.W.U32.HI R32, R32, 0xe, R32 ;  /* 0x0000000e20207819 */ /* 0x000fc40000010e20 */
[-C--:B------:R-:W-:Y:S02]  /*1cd0*/  LOP3.LUT R28, R28, R31.reuse, RZ, 0xc3, !PT ;  /* 0x0000001f1c1c7212 */ /* 0x080fe400078ec3ff */
[----:B------:R-:W-:Y:S02]  /*1ce0*/  LOP3.LUT R31, RZ, R31, RZ, 0x33, !PT ;  /* 0x0000001fff1f7212 */ /* 0x000fe400078e33ff */
[----:B------:R-:W-:Y:S02]  /*1cf0*/  LOP3.LUT R35, R38, R35, RZ, 0x3c, !PT ;  /* 0x0000002326237212 */ /* 0x000fe400078e3cff */
[----:B------:R-:W-:Y:S02]  /*1d00*/  LOP3.LUT R43, R30, R43, RZ, 0x3c, !PT ;  /* 0x0000002b1e2b7212 */ /* 0x000fe400078e3cff */
[----:B------:R-:W-:Y:S02]  /*1d10*/  LOP3.LUT R32, R32, R33, RZ, 0x3c, !PT ;  /* 0x0000002120207212 */ /* 0x000fe400078e3cff */
[----:B------:R-:W-:-:S02]  /*1d20*/  SHF.L.W.U32.HI R38, R38, 0xe, R38 ;  /* 0x0000000e26267819 */ /* 0x000fc40000010e26 */
[----:B------:R-:W-:Y:S02]  /*1d30*/  SHF.L.W.U32.HI R30, R30, 0xe, R30 ;  /* 0x0000000e1e1e7819 */ /* 0x000fe40000010e1e */
[----:B------:R-:W-:Y:S02]  /*1d40*/  SHF.L.W.U32.HI R33, R33, 0xa, R33 ;  /* 0x0000000a21217819 */ /* 0x000fe40000010e21 */
[----:B------:R-:W-:Y:S02]  /*1d50*/  SHF.L.W.U32.HI R31, R31, 0xe, R31 ;  /* 0x0000000e1f1f7819 */ /* 0x000fe40000010e1f */
[----:B------:R-:W-:Y:S02]  /*1d60*/  LOP3.LUT R39, R18, R15, R16, 0x2d, !PT ;  /* 0x0000000f12277212 */ /* 0x000fe400078e2d10 */
[----:B------:R-:W-:Y:S02]  /*1d70*/  LOP3.LUT R18, R46, R44, R45, 0x2d, !PT ;  /* 0x0000002c2e127212 */ /* 0x000fe400078e2d2d */
[----:B------:R-:W-:-:S02]  /*1d80*/  LOP3.LUT R38, R38, R35, RZ, 0x3c, !PT ;  /* 0x0000002326267212 */ /* 0x000fc400078e3cff */
[----:B------:R-:W-:Y:S02]  /*1d90*/  LOP3.LUT R30, R30, R43, RZ, 0x3c, !PT ;  /* 0x0000002b1e1e7212 */ /* 0x000fe400078e3cff */
[----:B------:R-:W-:Y:S02]  /*1da0*/  SHF.L.W.U32.HI R35, R35, 0xa, R35 ;  /* 0x0000000a23237819 */ /* 0x000fe40000010e23 */
[----:B------:R-:W-:Y:S02]  /*1db0*/  SHF.L.W.U32.HI R43, R43, 0xa, R43 ;  /* 0x0000000a2b2b7819 */ /* 0x000fe40000010e2b */
[----:B-1----:R-:W-:Y:S02]  /*1dc0*/  LOP3.LUT R46, R32, UR12, R33, 0x96, !PT ;  /* 0x0000000c202e7c12 */ /* 0x002fe4000f8e9621 */
[----:B------:R-:W-:Y:S02]  /*1dd0*/  LOP3.LUT R17, R17, R14, RZ, 0xc3, !PT ;  /* 0x0000000e11117212 */ /* 0x000fe400078ec3ff */
[----:B------:R-:W-:-:S02]  /*1de0*/  LOP3.LUT R22, R22, R27, RZ, 0x3c, !PT ;  /* 0x0000001b16167212 */ /* 0x000fc400078e3cff */
[----:B------:R-:W-:Y:S02]  /*1df0*/  LOP3.LUT R34, R31, R28, RZ, 0x3c, !PT ;  /* 0x0000001c1f227212 */ /* 0x000fe400078e3cff */
[----:B------:R-:W-:Y:S02]  /*1e00*/  SHF.L.W.U32.HI R32, R32, 0x1, R32 ;  /* 0x0000000120207819 */ /* 0x000fe40000010e20 */
[----:B------:R-:W-:Y:S02]  /*1e10*/  SHF.L.W.U32.HI R21, R21, 0x2, R21 ;  /* 0x0000000215157819 */ /* 0x000fe40000010e15 */
[----:B------:R-:W-:Y:S02]  /*1e20*/  LOP3.LUT R14, RZ, R14, RZ, 0x33, !PT ;  /* 0x0000000eff0e7212 */ /* 0x000fe400078e33ff */
[----:B------:R-:W-:Y:S02]  /*1e30*/  SHF.L.W.U32.HI R27, R27, 0x2, R27 ;  /* 0x000000021b1b7819 */ /* 0x000fe40000010e1b */
[----:B------:R-:W-:-:S02]  /*1e40*/  SHF.L.W.U32.HI R13, R13, 0x2, R13 ;  /* 0x000000020d0d7819 */ /* 0x000fc40000010e0d */
[----:B------:R-:W-:Y:S02]  /*1e50*/  SHF.L.W.U32.HI R31, R28, 0xa, R28 ;  /* 0x0000000a1c1f7819 */ /* 0x000fe40000010e1c */
[----:B------:R-:W-:Y:S02]  /*1e60*/  LOP3.LUT R28, R35, R38, RZ, 0x3c, !PT ;  /* 0x00000026231c7212 */ /* 0x000fe400078e3cff */
[----:B------:R-:W-:Y:S02]  /*1e70*/  LOP3.LUT R43, R43, R30, RZ, 0x3c, !PT ;  /* 0x0000001e2b2b7212 */ /* 0x000fe400078e3cff */
[----:B------:R-:W-:Y:S02]  /*1e80*/  LOP3.LUT R15, R50, R23, R48, 0x87, !PT ;  /* 0x00000017320f7212 */ /* 0x000fe400078e8730 */
[----:B------:R-:W-:Y:S02]  /*1e90*/  SHF.L.W.U32.HI R30, R30, 0x1, R30 ;  /* 0x000000011e1e7819 */ /* 0x000fe40000010e1e */
[----:B------:R-:W-:-:S02]  /*1ea0*/  LOP3.LUT R35, R32, UR13, RZ, 0x3c, !PT ;  /* 0x0000000d20237c12 */ /* 0x000fc4000f8e3cff */
[----:B------:R-:W-:Y:S02]  /*1eb0*/  SHF.L.W.U32.HI R33, R34, 0x1, R34 ;  /* 0x0000000122217819 */ /* 0x000fe40000010e22 */
[----:B------:R-:W-:Y:S02]  /*1ec0*/  LOP3.LUT R21, R26, R21, RZ, 0x3c, !PT ;  /* 0x000000151a157212 */ /* 0x000fe400078e3cff */
[----:B------:R-:W-:Y:S02]  /*1ed0*/  SHF.L.W.U32.HI R14, R14, 0x2, R14 ;  /* 0x000000020e0e7819 */ /* 0x000fe40000010e0e */
[----:B------:R-:W-:Y:S02]  /*1ee0*/  LOP3.LUT R13, R24, R13, RZ, 0x3c, !PT ;  /* 0x0000000d180d7212 */ /* 0x000fe400078e3cff */
[----:B------:R-:W-:Y:S02]  /*1ef0*/  LOP3.LUT R27, R27, R22, RZ, 0xc3, !PT ;  /* 0x000000161b1b7212 */ /* 0x000fe400078ec3ff */
[----:B------:R-:W-:-:S02]  /*1f00*/  SHF.L.W.U32.HI R38, R38, 0x1, R38 ;  /* 0x0000000126267819 */ /* 0x000fc40000010e26 */
[----:B------:R-:W-:Y:S02]  /*1f10*/  SHF.L.W.U32.HI R26, R26, 0xe, R26 ;  /* 0x0000000e1a1a7819 */ /* 0x000fe40000010e1a */
[----:B------:R-:W-:Y:S02]  /*1f20*/  SHF.L.W.U32.HI R24, R24, 0xe, R24 ;  /* 0x0000000e18187819 */ /* 0x000fe40000010e18 */
[----:B------:R-:W-:Y:S02]  /*1f30*/  LOP3.LUT R22, RZ, R22, RZ, 0x33, !PT ;  /* 0x00000016ff167212 */ /* 0x000fe400078e33ff */
[-CC-:B------:R-:W-:Y:S02]  /*1f40*/  LOP3.LUT R16, R23, R37.reuse, R50.reuse, 0x2d, !PT ;  /* 0x0000002517107212 */ /* 0x180fe400078e2d32 */
[----:B------:R-:W-:Y:S02]  /*1f50*/  LOP3.LUT R23, R15, R37, R50, 0xd0, !PT ;  /* 0x000000250f177212 */ /* 0x000fe400078ed032 */
[----:B------:R-:W-:-:S02]  /*1f60*/  LOP3.LUT R29, R45, R42, R29, 0x87, !PT ;  /* 0x0000002a2d1d7212 */ /* 0x000fc400078e871d */
[----:B------:R-:W-:Y:S02]  /*1f70*/  LOP3.LUT R31, R28, R31, R34, 0x96, !PT ;  /* 0x0000001f1c1f7212 */ /* 0x000fe400078e9622 */
[--C-:B------:R-:W-:Y:S02]  /*1f80*/  LOP3.LUT R49, R35, R33, R30.reuse, 0x1e, !PT ;  /* 0x0000002123317212 */ /* 0x100fe400078e1e1e */
[----:B------:R-:W-:Y:S02]  /*1f90*/  LOP3.LUT R14, R17, R14, RZ, 0x3c, !PT ;  /* 0x0000000e110e7212 */ /* 0x000fe400078e3cff */
[----:B------:R-:W-:Y:S02]  /*1fa0*/  LOP3.LUT R15, R18, R37, R15, 0x96, !PT ;  /* 0x00000025120f7212 */ /* 0x000fe400078e960f */
[-C--:B------:R-:W-:Y:S02]  /*1fb0*/  LOP3.LUT R34, R38, R35.reuse, RZ, 0x3c, !PT ;  /* 0x0000002326227212 */ /* 0x080fe400078e3cff */
[----:B------:R-:W-:-:S02]  /*1fc0*/  LOP3.LUT R33, R33, R35, R30, 0x78, !PT ;  /* 0x0000002321217212 */ /* 0x000fc400078e781e */
[----:B------:R-:W-:Y:S02]  /*1fd0*/  LOP3.LUT R26, R26, R21, RZ, 0x3c, !PT ;  /* 0x000000151a1a7212 */ /* 0x000fe400078e3cff */
[----:B------:R-:W-:Y:S02]  /*1fe0*/  SHF.L.W.U32.HI R17, R17, 0xe, R17 ;  /* 0x0000000e11117819 */ /* 0x000fe40000010e11 */
[----:B------:R-:W-:Y:S02]  /*1ff0*/  LOP3.LUT R24, R24, R13, RZ, 0x3c, !PT ;  /* 0x0000000d18187212 */ /* 0x000fe400078e3cff */
[----:B------:R-:W-:Y:S02]  /*2000*/  SHF.L.W.U32.HI R22, R22, 0xe, R22 ;  /* 0x0000000e16167819 */ /* 0x000fe40000010e16 */
[--C-:B------:R-:W-:Y:S02]  /*2010*/  LOP3.LUT R37, R28, R43, R46.reuse, 0x1e, !PT ;  /* 0x0000002b1c257212 */ /* 0x100fe400078e1e2e */
[----:B------:R-:W-:-:S02]  /*2020*/  LOP3.LUT R32, R43, R28, R46, 0x78, !PT ;  /* 0x0000001c2b207212 */ /* 0x000fc400078e782e */
[----:B------:R-:W-:Y:S02]  /*2030*/  SHF.L.W.U32.HI R21, R21, 0xa, R21 ;  /* 0x0000000a15157819 */ /* 0x000fe40000010e15 */
[----:B------:R-:W-:Y:S02]  /*2040*/  SHF.L.W.U32.HI R13, R13, 0xa, R13 ;  /* 0x0000000a0d0d7819 */ /* 0x000fe40000010e0d */
[-C--:B------:R-:W-:Y:S02]  /*2050*/  LOP3.LUT R43, R42, R44.reuse, R45, 0x2d, !PT ;  /* 0x0000002c2a2b7212 */ /* 0x080fe400078e2d2d */
[----:B------:R-:W-:Y:S02]  /*2060*/  LOP3.LUT R42, R23, R44, R29, 0x96, !PT ;  /* 0x0000002c172a7212 */ /* 0x000fe400078e961d */
[----:B------:R-:W-:Y:S02]  /*2070*/  LOP3.LUT R48, R34, R35, R30, 0x78, !PT ;  /* 0x0000002322307212 */ /* 0x000fe400078e781e */
[----:B------:R-:W-:-:S02]  /*2080*/  LOP3.LUT R23, R33, R49, R34, 0x87, !PT ;  /* 0x0000003121177212 */ /* 0x000fc400078e8722 */
[----:B------:R-:W-:Y:S02]  /*2090*/  LOP3.LUT R17, R17, R14, RZ, 0x3c, !PT ;  /* 0x0000000e11117212 */ /* 0x000fe400078e3cff */
[----:B------:R-:W-:Y:S02]  /*20a0*/  LOP3.LUT R22, R22, R27, RZ, 0x3c, !PT ;  /* 0x0000001b16167212 */ /* 0x000fe400078e3cff */
[----:B------:R-:W-:Y:S02]  /*20b0*/  LOP3.LUT R47, R31, R28, R46, 0x78, !PT ;  /* 0x0000001c1f2f7212 */ /* 0x000fe400078e782e */
[----:B------:R-:W-:Y:S02]  /*20c0*/  SHF.L.W.U32.HI R14, R14, 0xa, R14 ;  /* 0x0000000a0e0e7819 */ /* 0x000fe40000010e0e */
[----:B------:R-:W-:Y:S02]  /*20d0*/  SHF.L.W.U32.HI R27, R27, 0xa, R27 ;  /* 0x0000000a1b1b7819 */ /* 0x000fe40000010e1b */
[----:B------:R-:W-:-:S02]  /*20e0*/  LOP3.LUT R34, R26, UR16, R21, 0x96, !PT ;  /* 0x000000101a227c12 */ /* 0x000fc4000f8e9615 */
[----:B------:R-:W-:Y:S02]  /*20f0*/  LOP3.LUT R13, R13, R24, RZ, 0x3c, !PT ;  /* 0x000000180d0d7212 */ /* 0x000fe400078e3cff */
[----:B------:R-:W-:Y:S02]  /*2100*/  SHF.L.W.U32.HI R26, R26, 0x1, R26 ;  /* 0x000000011a1a7819 */ /* 0x000fe40000010e1a */
[----:B------:R-:W-:Y:S02]  /*2110*/  LOP3.LUT R45, R29, R44, R45, 0xd0, !PT ;  /* 0x0000002c1d2d7212 */ /* 0x000fe400078ed02d */
[----:B------:R-:W-:Y:S02]  /*2120*/  LOP3.LUT R38, R44, R29, RZ, 0x3c, !PT ;  /* 0x0000001d2c267212 */ /* 0x000fe400078e3cff */
[----:B------:R-:W-:Y:S02]  /*2130*/  LOP3.LUT R29, R46, R47, R32, 0x2d, !PT ;  /* 0x0000002f2e1d7212 */ /* 0x000fe400078e2d20 */
[----:B------:R-:W-:-:S02]  /*2140*/  LOP3.LUT R14, R14, R17, RZ, 0x3c, !PT ;  /* 0x000000110e0e7212 */ /* 0x000fc400078e3cff */
[----:B------:R-:W-:Y:S02]  /*2150*/  LOP3.LUT R27, R13, R27, R22, 0x96, !PT ;  /* 0x0000001b0d1b7212 */ /* 0x000fe400078e9616 */
[----:B------:R-:W-:Y:S02]  /*2160*/  SHF.L.W.U32.HI R25, R25, 0x2, R25 ;  /* 0x0000000219197819 */ /* 0x000fe40000010e19 */
[----:B------:R-:W-:Y:S02]  /*2170*/  SHF.L.W.U32.HI R24, R24, 0x1, R24 ;  /* 0x0000000118187819 */ /* 0x000fe40000010e18 */
[----:B------:R-:W-:Y:S02]  /*2180*/  LOP3.LUT R26, R26, UR17, RZ, 0x3c, !PT ;  /* 0x000000111a1a7c12 */ /* 0x000fe4000f8e3cff */
[----:B------:R-:W-:Y:S02]  /*2190*/  SHF.L.W.U32.HI R17, R17, 0x1, R17 ;  /* 0x0000000111117819 */ /* 0x000fe40000010e11 */
[----:B------:R-:W-:-:S02]  /*21a0*/  SHF.L.W.U32.HI R22, R22, 0x1, R22 ;  /* 0x0000000116167819 */ /* 0x000fc40000010e16 */
[-C--:B------:R-:W-:Y:S02]  /*21b0*/  LOP3.LUT R6, R6, R9.reuse, RZ, 0xc3, !PT ;  /* 0x0000000906067212 */ /* 0x080fe400078ec3ff */
[----:B------:R-:W-:Y:S02]  /*21c0*/  LOP3.LUT R7, R7, R10, RZ, 0x3c, !PT ;  /* 0x0000000a07077212 */ /* 0x000fe400078e3cff */
[----:B------:R-:W-:Y:S02]  /*21d0*/  LOP3.LUT R9, RZ, R9, RZ, 0x33, !PT ;  /* 0x00000009ff097212 */ /* 0x000fe400078e33ff */
[----:B------:R-:W-:Y:S02]  /*21e0*/  SHF.L.W.U32.HI R10, R10, 0x2, R10 ;  /* 0x000000020a0a7819 */ /* 0x000fe40000010e0a */
[----:B------:R-:W-:Y:S02]  /*21f0*/  SHF.L.W.U32.HI R11, R11, 0x2, R11 ;  /* 0x000000020b0b7819 */ /* 0x000fe40000010e0b */
[----:B------:R-:W-:-:S02]  /*2200*/  LOP3.LUT R44, R23, R48, R33, 0xd0, !PT ;  /* 0x00000030172c7212 */ /* 0x000fc400078ed021 */
[-CC-:B------:R-:W-:Y:S02]  /*2210*/  LOP3.LUT R30, R30, R48.reuse, R33.reuse, 0x2d, !PT ;  /* 0x000000301e1e7212 */ /* 0x180fe400078e2d21 */
[-C--:B------:R-:W-:Y:S02]  /*2220*/  LOP3.LUT R28, R49, R48.reuse, R33, 0x2d, !PT ;  /* 0x00000030311c7212 */ /* 0x080fe400078e2d21 */
[----:B------:R-:W-:Y:S02]  /*2230*/  LOP3.LUT R23, R29, R48, R23, 0x96, !PT ;  /* 0x000000301d177212 */ /* 0x000fe400078e9617 */
[----:B------:R-:W-:Y:S02]  /*2240*/  LOP3.LUT R25, R8, R25, RZ, 0x3c, !PT ;  /* 0x0000001908197212 */ /* 0x000fe400078e3cff */
[----:B------:R-:W-:Y:S02]  /*2250*/  LOP3.LUT R21, R24, R26, RZ, 0x3c, !PT ;  /* 0x0000001a18157212 */ /* 0x000fe400078e3cff */
[----:B------:R-:W-:-:S02]  /*2260*/  LOP3.LUT R48, R26, R22, R17, 0x1e, !PT ;  /* 0x000000161a307212 */ /* 0x000fc400078e1e11 */
[----:B------:R-:W-:Y:S02]  /*2270*/  SHF.L.W.U32.HI R8, R8, 0xe, R8 ;  /* 0x0000000e08087819 */ /* 0x000fe40000010e08 */
[-CC-:B------:R-:W-:Y:S02]  /*2280*/  LOP3.LUT R49, R14, R13.reuse, R34.reuse, 0x78, !PT ;  /* 0x0000000d0e317212 */ /* 0x180fe400078e7822 */
[----:B------:R-:W-:Y:S02]  /*2290*/  LOP3.LUT R22, R22, R26, R17, 0x78, !PT ;  /* 0x0000001a16167212 */ /* 0x000fe400078e7811 */
[----:B------:R-:W-:Y:S02]  /*22a0*/  LOP3.LUT R46, R27, R13, R34, 0x78, !PT ;  /* 0x0000000d1b2e7212 */ /* 0x000fe400078e7822 */
[----:B------:R-:W-:Y:S02]  /*22b0*/  SHF.L.W.U32.HI R9, R9, 0x2, R9 ;  /* 0x0000000209097819 */ /* 0x000fe40000010e09 */
[----:B------:R-:W-:-:S02]  /*22c0*/  LOP3.LUT R11, R12, R11, RZ, 0x3c, !PT ;  /* 0x0000000b0c0b7212 */ /* 0x000fc400078e3cff */
[-C--:B------:R-:W-:Y:S02]  /*22d0*/  LOP3.LUT R10, R10, R7.reuse, RZ, 0xc3, !PT ;  /* 0x000000070a0a7212 */ /* 0x080fe400078ec3ff */
[----:B------:R-:W-:Y:S02]  /*22e0*/  SHF.L.W.U32.HI R12, R12, 0xe, R12 ;  /* 0x0000000e0c0c7819 */ /* 0x000fe40000010e0c */
[----:B------:R-:W-:Y:S02]  /*22f0*/  LOP3.LUT R7, RZ, R7, RZ, 0x33, !PT ;  /* 0x00000007ff077212 */ /* 0x000fe400078e33ff */
[----:B------:R-:W-:Y:S02]  /*2300*/  LOP3.LUT R24, R13, R14, R34, 0x1e, !PT ;  /* 0x0000000e0d187212 */ /* 0x000fe400078e1e22 */
[----:B------:R-:W-:Y:S02]  /*2310*/  LOP3.LUT R13, R21, R26, R17, 0x78, !PT ;  /* 0x0000001a150d7212 */ /* 0x000fe400078e7811 */
[----:B------:R-:W-:-:S02]  /*2320*/  LOP3.LUT R8, R8, R25, RZ, 0x3c, !PT ;  /* 0x0000001908087212 */ /* 0x000fc400078e3cff */
[----:B------:R-:W-:Y:S02]  /*2330*/  LOP3.LUT R21, R22, R48, R21, 0x87, !PT ;  /* 0x0000003016157212 */ /* 0x000fe400078e8715 */
[----:B------:R-:W-:Y:S02]  /*2340*/  LOP3.LUT R26, R34, R46, R49, 0x2d, !PT ;  /* 0x0000002e221a7212 */ /* 0x000fe400078e2d31 */
[----:B------:R-:W-:Y:S02]  /*2350*/  SHF.L.W.U32.HI R25, R25, 0xa, R25 ;  /* 0x0000000a19197819 */ /* 0x000fe40000010e19 */
[----:B------:R-:W-:Y:S02]  /*2360*/  LOP3.LUT R9, R6, R9, RZ, 0x3c, !PT ;  /* 0x0000000906097212 */ /* 0x000fe400078e3cff */
[----:B------:R-:W-:Y:S02]  /*2370*/  LOP3.LUT R14, R32, R37, R31, 0x87, !PT ;  /* 0x00000025200e7212 */ /* 0x000fe400078e871f */
[----:B------:R-:W-:-:S02]  /*2380*/  SHF.L.W.U32.HI R6, R6, 0xe, R6 ;  /* 0x0000000e06067819 */ /* 0x000fc40000010e06 */
[----:B------:R-:W-:Y:S02]  /*2390*/  LOP3.LUT R12, R12, R11, RZ, 0x3c, !PT ;  /* 0x0000000b0c0c7212 */ /* 0x000fe400078e3cff */
[----:B------:R-:W-:Y:S02]  /*23a0*/  SHF.L.W.U32.HI R7, R7, 0xe, R7 ;  /* 0x0000000e07077819 */ /* 0x000fe40000010e07 */
[----:B------:R-:W-:Y:S02]  /*23b0*/  SHF.L.W.U32.HI R11, R11, 0xa, R11 ;  /* 0x0000000a0b0b7819 */ /* 0x000fe40000010e0b */
[-CC-:B------:R-:W-:Y:S02]  /*23c0*/  LOP3.LUT R35, R17, R13.reuse, R22.reuse, 0x2d, !PT ;  /* 0x0000000d11237212 */ /* 0x180fe400078e2d16 */
[-C--:B------:R-:W-:Y:S02]  /*23d0*/  LOP3.LUT R17, R21, R13.reuse, R22, 0xd0, !PT ;  /* 0x0000000d15117212 */ /* 0x080fe400078ed016 */
[----:B------:R-:W-:-:S02]  /*23e0*/  LOP3.LUT R34, R26, R13, R21, 0x96, !PT ;  /* 0x0000000d1a227212 */ /* 0x000fc400078e9615 */
[----:B------:R-:W-:Y:S02]  /*23f0*/  LOP3.LUT R25, R8, UR20, R25, 0x96, !PT ;  /* 0x0000001408197c12 */ /* 0x000fe4000f8e9619 */
[----:B------:R-:W-:Y:S02]  /*2400*/  LOP3.LUT R21, R44, R47, R14, 0x96, !PT ;  /* 0x0000002f2c157212 */ /* 0x000fe400078e960e */
[----:B------:R-:W-:Y:S02]  /*2410*/  LOP3.LUT R6, R6, R9, RZ, 0x3c, !PT ;  /* 0x0000000906067212 */ /* 0x000fe400078e3cff */
[----:B------:R-:W-:Y:S02]  /*2420*/  LOP3.LUT R7, R7, R10, RZ, 0x3c, !PT ;  /* 0x0000000a07077212 */ /* 0x000fe400078e3cff */
[----:B------:R-:W-:Y:S02]  /*2430*/  SHF.L.W.U32.HI R8, R8, 0x1, R8 ;  /* 0x0000000108087819 */ /* 0x000fe40000010e08 */
[----:B------:R-:W-:-:S02]  /*2440*/  SHF.L.W.U32.HI R9, R9, 0xa, R9 ;  /* 0x0000000a09097819 */ /* 0x000fc40000010e09 */
[----:B------:R-:W-:Y:S02]  /*2450*/  SHF.L.W.U32.HI R10, R10, 0xa, R10 ;  /* 0x0000000a0a0a7819 */ /* 0x000fe40000010e0a */
[----:B------:R-:W-:Y:S02]  /*2460*/  LOP3.LUT R44, R11, R12, RZ, 0x3c, !PT ;  /* 0x0000000c0b2c7212 */ /* 0x000fe400078e3cff */
[----:B------:R-:W-:Y:S02]  /*2470*/  SHF.L.W.U32.HI R12, R12, 0x1, R12 ;  /* 0x000000010c0c7819 */ /* 0x000fe40000010e0c */
[----:B------:R-:W-:Y:S02]  /*2480*/  LOP3.LUT R11, R8, UR21, RZ, 0x3c, !PT ;  /* 0x00000015080b7c12 */ /* 0x000fe4000f8e3cff */
[----:B------:R-:W-:Y:S02]  /*2490*/  LOP3.LUT R9, R9, R6, RZ, 0x3c, !PT ;  /* 0x0000000609097212 */ /* 0x000fe400078e3cff */
[----:B------:R-:W-:-:S02]  /*24a0*/  LOP3.LUT R10, R44, R10, R7, 0x96, !PT ;  /* 0x0000000a2c0a7212 */ /* 0x000fc400078e9607 */
[----:B------:R-:W-:Y:S02]  /*24b0*/  LOP3.LUT R33, R48, R13, R22, 0x2d, !PT ;  /* 0x0000000d30217212 */ /* 0x000fe400078e2d16 */
[----:B------:R-:W-:Y:S02]  /*24c0*/  SHF.L.W.U32.HI R6, R6, 0x1, R6 ;  /* 0x0000000106067819 */ /* 0x000fe40000010e06 */
[----:B------:R-:W-:Y:S02]  /*24d0*/  SHF.L.W.U32.HI R7, R7, 0x1, R7 ;  /* 0x0000000107077819 */ /* 0x000fe40000010e07 */
[----:B------:R-:W-:Y:S02]  /*24e0*/  LOP3.LUT R13, R49, R24, R27, 0x87, !PT ;  /* 0x00000018310d7212 */ /* 0x000fe400078e871b */
[-CC-:B------:R-:W-:Y:S02]  /*24f0*/  LOP3.LUT R37, R37, R47.reuse, R32.reuse, 0x2d, !PT ;  /* 0x0000002f25257212 */ /* 0x180fe400078e2d20 */
[----:B------:R-:W-:-:S02]  /*2500*/  LOP3.LUT R27, R14, R47, R32, 0xd0, !PT ;  /* 0x0000002f0e1b7212 */ /* 0x000fc400078ed020 */
[----:B------:R-:W-:Y:S02]  /*2510*/  LOP3.LUT R8, R12, R11, RZ, 0x3c, !PT ;  /* 0x0000000b0c087212 */ /* 0x000fe400078e3cff */
[----:B------:R-:W-:Y:S02]  /*2520*/  LOP3.LUT R32, R47, R14, RZ, 0x3c, !PT ;  /* 0x0000000e2f207212 */ /* 0x000fe400078e3cff */
[----:B------:R-:W-:Y:S02]  /*2530*/  LOP3.LUT R47, R11, R7, R6, 0x1e, !PT ;  /* 0x000000070b2f7212 */ /* 0x000fe400078e1e06 */
[-CC-:B------:R-:W-:Y:S02]  /*2540*/  LOP3.LUT R24, R24, R46.reuse, R49.reuse, 0x2d, !PT ;  /* 0x0000002e18187212 */ /* 0x180fe400078e2d31 */
[----:B------:R-:W-:Y:S02]  /*2550*/  LOP3.LUT R22, R13, R46, R49, 0xd0, !PT ;  /* 0x0000002e0d167212 */ /* 0x000fe400078ed031 */
[----:B------:R-:W-:-:S02]  /*2560*/  LOP3.LUT R31, R46, R13, RZ, 0x3c, !PT ;  /* 0x0000000d2e1f7212 */ /* 0x000fc400078e3cff */
[----:B------:R-:W-:Y:S02]  /*2570*/  LOP3.LUT R14, R17, R46, R13, 0x96, !PT ;  /* 0x0000002e110e7212 */ /* 0x000fe400078e960d */
[-CC-:B------:R-:W-:Y:S02]  /*2580*/  LOP3.LUT R7, R7, R11.reuse, R6.reuse, 0x78, !PT ;  /* 0x0000000b07077212 */ /* 0x180fe400078e7806 */
[----:B------:R-:W-:Y:S02]  /*2590*/  LOP3.LUT R46, R8, R11, R6, 0x78, !PT ;  /* 0x0000000b082e7212 */ /* 0x000fe400078e7806 */
[----:B------:R-:W-:Y:S02]  /*25a0*/  LOP3.LUT R11, R7, R47, R8, 0x87, !PT ;  /* 0x0000002f070b7212 */ /* 0x000fe400078e8708 */
[----:B------:R-:W-:Y:S02]  /*25b0*/  LOP3.LUT R8, R6, R46, R7, 0x2d, !PT ;  /* 0x0000002e06087212 */ /* 0x000fe400078e2d07 */
[----:B------:R-:W-:-:S02]  /*25c0*/  SHF.L.W.U32.HI R6, R19, 0x2, R19 ;  /* 0x0000000213067819 */ /* 0x000fc40000010e13 */
[-C--:B------:R-:W-:Y:S02]  /*25d0*/  LOP3.LUT R0, R0, R39.reuse, RZ, 0xc3, !PT ;  /* 0x0000002700007212 */ /* 0x080fe400078ec3ff */
[----:B------:R-:W-:Y:S02]  /*25e0*/  LOP3.LUT R39, RZ, R39, RZ, 0x33, !PT ;  /* 0x00000027ff277212 */ /* 0x000fe400078e33ff */
[-CC-:B------:R-:W-:Y:S02]  /*25f0*/  LOP3.LUT R12, R9, R44.reuse, R25.reuse, 0x78, !PT ;  /* 0x0000002c090c7212 */ /* 0x180fe400078e7819 */
[--C-:B------:R-:W-:Y:S02]  /*2600*/  LOP3.LUT R13, R10, R44, R25.reuse, 0x78, !PT ;  /* 0x0000002c0a0d7212 */ /* 0x100fe400078e7819 */
[----:B------:R-:W-:Y:S02]  /*2610*/  LOP3.LUT R4, R4, R41, RZ, 0x3c, !PT ;  /* 0x0000002904047212 */ /* 0x000fe400078e3cff */
[----:B------:R-:W-:-:S02]  /*2620*/  LOP3.LUT R17, R44, R9, R25, 0x1e, !PT ;  /* 0x000000092c117212 */ /* 0x000fc400078e1e19 */
[----:B------:R-:W-:Y:S02]  /*2630*/  SHF.L.W.U32.HI R41, R41, 0x2, R41 ;  /* 0x0000000229297819 */ /* 0x000fe40000010e29 */
[C---:B------:R-:W-:Y:S02]  /*2640*/  LOP3.LUT R6, R5.reuse, R6, RZ, 0x3c, !PT ;  /* 0x0000000605067212 */ /* 0x040fe400078e3cff */
[----:B------:R-:W-:Y:S02]  /*2650*/  SHF.L.W.U32.HI R5, R5, 0xe, R5 ;  /* 0x0000000e05057819 */ /* 0x000fe40000010e05 */
[----:B------:R-:W-:Y:S02]  /*2660*/  SHF.L.W.U32.HI R19, R36, 0x2, R36 ;  /* 0x0000000224137819 */ /* 0x000fe40000010e24 */
[----:B------:R-:W-:Y:S02]  /*2670*/  SHF.L.W.U32.HI R39, R39, 0x2, R39 ;  /* 0x0000000227277819 */ /* 0x000fe40000010e27 */
[----:B------:R-:W-:-:S02]  /*2680*/  LOP3.LUT R9, R25, R13, R12, 0x2d, !PT ;  /* 0x0000000d19097212 */ /* 0x000fc400078e2d0c */
[----:B------:R-:W-:Y:S02]  /*2690*/  LOP3.LUT R44, R12, R17, R10, 0x87, !PT ;  /* 0x000000110c2c7212 */ /* 0x000fe400078e870a */
[-C--:B------:R-:W-:Y:S02]  /*26a0*/  LOP3.LUT R41, R41, R4.reuse, RZ, 0xc3, !PT ;  /* 0x0000000429297212 */ /* 0x080fe400078ec3ff */
[----:B------:R-:W-:Y:S02]  /*26b0*/  LOP3.LUT R4, RZ, R4, RZ, 0x33, !PT ;  /* 0x00000004ff047212 */ /* 0x000fe400078e33ff */
[-CC-:B------:R-:W-:Y:S02]  /*26c0*/  LOP3.LUT R10, R47, R46.reuse, R7.reuse, 0x2d, !PT ;  /* 0x0000002e2f0a7212 */ /* 0x180fe400078e2d07 */
[----:B------:R-:W-:Y:S02]  /*26d0*/  LOP3.LUT R25, R11, R46, R7, 0xd0, !PT ;  /* 0x0000002e0b197212 */ /* 0x000fe400078ed007 */
[----:B------:R-:W-:-:S02]  /*26e0*/  LOP3.LUT R5, R5, R6, RZ, 0x3c, !PT ;  /* 0x0000000605057212 */ /* 0x000fc400078e3cff */
[----:B------:R-:W-:Y:S02]  /*26f0*/  LOP3.LUT R19, R40, R19, RZ, 0x3c, !PT ;  /* 0x0000001328137212 */ /* 0x000fe400078e3cff */
[----:B------:R-:W-:Y:S02]  /*2700*/  LOP3.LUT R39, R0, R39, RZ, 0x3c, !PT ;  /* 0x0000002700277212 */ /* 0x000fe400078e3cff */
[----:B------:R-:W-:Y:S02]  /*2710*/  LOP3.LUT R7, R9, R46, R11, 0x96, !PT ;  /* 0x0000002e09077212 */ /* 0x000fe400078e960b */
[----:B------:R-:W-:Y:S02]  /*2720*/  SHF.L.W.U32.HI R6, R6, 0xa, R6 ;  /* 0x0000000a06067819 */ /* 0x000fe40000010e06 */
[----:B------:R-:W-:Y:S02]  /*2730*/  SHF.L.W.U32.HI R40, R40, 0xe, R40 ;  /* 0x0000000e28287819 */ /* 0x000fe40000010e28 */
[----:B------:R-:W-:-:S02]  /*2740*/  SHF.L.W.U32.HI R0, R0, 0xe, R0 ;  /* 0x0000000e00007819 */ /* 0x000fc40000010e00 */
[-CC-:B------:R-:W-:Y:S02]  /*2750*/  LOP3.LUT R17, R17, R13.reuse, R12.reuse, 0x2d, !PT ;  /* 0x0000000d11117212 */ /* 0x180fe400078e2d0c */
[-C--:B------:R-:W-:Y:S02]  /*2760*/  LOP3.LUT R11, R44, R13.reuse, R12, 0xd0, !PT ;  /* 0x0000000d2c0b7212 */ /* 0x080fe400078ed00c */
[----:B------:R-:W-:Y:S02]  /*2770*/  LOP3.LUT R12, R13, R44, RZ, 0x3c, !PT ;  /* 0x0000002c0d0c7212 */ /* 0x000fe400078e3cff */
[----:B------:R-:W-:Y:S02]  /*2780*/  SHF.L.W.U32.HI R4, R4, 0xe, R4 ;  /* 0x0000000e04047819 */ /* 0x000fe40000010e04 */
[----:B------:R-:W-:Y:S02]  /*2790*/  LOP3.LUT R13, R25, R13, R44, 0x96, !PT ;  /* 0x0000000d190d7212 */ /* 0x000fe400078e962c */
[----:B------:R-:W-:-:S02]  /*27a0*/  LOP3.LUT R40, R40, R19, RZ, 0x3c, !PT ;  /* 0x0000001328287212 */ /* 0x000fc400078e3cff */
[----:B------:R-:W-:Y:S02]  /*27b0*/  SHF.L.W.U32.HI R25, R19, 0xa, R19 ;  /* 0x0000000a13197819 */ /* 0x000fe40000010e13 */
[----:B------:R-:W-:Y:S02]  /*27c0*/  LOP3.LUT R0, R0, R39, RZ, 0x3c, !PT ;  /* 0x0000002700007212 */ /* 0x000fe400078e3cff */
[----:B------:R-:W-:Y:S02]  /*27d0*/  LOP3.LUT R44, R5, UR6, R6, 0x96, !PT ;  /* 0x00000006052c7c12 */ /* 0x000fe4000f8e9606 */
[----:B------:R-:W-:Y:S02]  /*27e0*/  SHF.L.W.U32.HI R39, R39, 0xa, R39 ;  /* 0x0000000a27277819 */ /* 0x000fe40000010e27 */
[----:B------:R-:W-:Y:S02]  /*27f0*/  SHF.L.W.U32.HI R5, R5, 0x1, R5 ;  /* 0x0000000105057819 */ /* 0x000fe40000010e05 */
[----:B------:R-:W-:-:S02]  /*2800*/  LOP3.LUT R4, R4, R41, RZ, 0x3c, !PT ;  /* 0x0000002904047212 */ /* 0x000fc400078e3cff */
[----:B------:R-:W-:Y:S02]  /*2810*/  SHF.L.W.U32.HI R19, R41, 0xa, R41 ;  /* 0x0000000a29137819 */ /* 0x000fe40000010e29 */
[----:B------:R-:W-:Y:S02]  /*2820*/  LOP3.LUT R6, R25, R40, RZ, 0x3c, !PT ;  /* 0x0000002819067212 */ /* 0x000fe400078e3cff */
[----:B------:R-:W-:Y:S02]  /*2830*/  SHF.L.W.U32.HI R40, R40, 0x1, R40 ;  /* 0x0000000128287819 */ /* 0x000fe40000010e28 */
[----:B------:R-:W-:Y:S02]  /*2840*/  LOP3.LUT R39, R39, R0, RZ, 0x3c, !PT ;  /* 0x0000000027277212 */ /* 0x000fe400078e3cff */
[----:B------:R-:W-:Y:S02]  /*2850*/  LOP3.LUT R25, R5, UR7, RZ, 0x3c, !PT ;  /* 0x0000000705197c12 */ /* 0x000fe4000f8e3cff */
[----:B------:R-:W-:-:S02]  /*2860*/  SHF.L.W.U32.HI R0, R0, 0x1, R0 ;  /* 0x0000000100007819 */ /* 0x000fc40000010e00 */
[--C-:B------:R-:W-:Y:S02]  /*2870*/  SHF.L.W.U32.HI R5, R4, 0x1, R4.reuse ;  /* 0x0000000104057819 */ /* 0x100fe40000010e04 */
[----:B------:R-:W-:Y:S02]  /*2880*/  LOP3.LUT R19, R6, R19, R4, 0x96, !PT ;  /* 0x0000001306137212 */ /* 0x000fe400078e9604 */
[----:B------:R-:W-:Y:S02]  /*2890*/  LOP3.LUT R40, R40, R25, RZ, 0x3c, !PT ;  /* 0x0000001928287212 */ /* 0x000fe400078e3cff */
[--C-:B------:R-:W-:Y:S02]  /*28a0*/  LOP3.LUT R47, R25, R5, R0.reuse, 0x1e, !PT ;  /* 0x00000005192f7212 */ /* 0x100fe400078e1e00 */
[----:B------:R-:W-:Y:S02]  /*28b0*/  LOP3.LUT R5, R5, R25, R0, 0x78, !PT ;  /* 0x0000001905057212 */ /* 0x000fe400078e7800 */
[----:B------:R-:W-:-:S02]  /*28c0*/  LOP3.LUT R36, R39, R6, R44, 0x78, !PT ;  /* 0x0000000627247212 */ /* 0x000fc400078e782c */
[----:B------:R-:W-:Y:S02]  /*28d0*/  LOP3.LUT R41, R19, R6, R44, 0x78, !PT ;  /* 0x0000000613297212 */ /* 0x000fe400078e782c */
[----:B------:R-:W-:Y:S02]  /*28e0*/  LOP3.LUT R46, R40, R25, R0, 0x78, !PT ;  /* 0x00000019282e7212 */ /* 0x000fe400078e7800 */
[----:B------:R-:W-:Y:S02]  /*28f0*/  LOP3.LUT R25, R6, R39, R44, 0x1e, !PT ;  /* 0x0000002706197212 */ /* 0x000fe400078e1e2c */
[----:B------:R-:W-:Y:S02]  /*2900*/  LOP3.LUT R39, R5, R47, R40, 0x87, !PT ;  /* 0x0000002f05277212 */ /* 0x000fe400078e8728 */
[----:B------:R-:W-:Y:S02]  /*2910*/  LOP3.LUT R6, R44, R41, R36, 0x2d, !PT ;  /* 0x000000292c067212 */ /* 0x000fe400078e2d24 */
[----:B------:R-:W-:-:S02]  /*2920*/  SHF.L.W.U32.HI R18, R18, 0x2, R18 ;  /* 0x0000000212127819 */ /* 0x000fc40000010e12 */
[-C--:B------:R-:W-:Y:S02]  /*2930*/  LOP3.LUT R20, R20, R43.reuse, RZ, 0xc3, !PT ;  /* 0x0000002b14147212 */ /* 0x080fe400078ec3ff */
[----:B------:R-:W-:Y:S02]  /*2940*/  LOP3.LUT R43, RZ, R43, RZ, 0x33, !PT ;  /* 0x0000002bff2b7212 */ /* 0x000fe400078e33ff */
[-CC-:B------:R-:W-:Y:S02]  /*2950*/  LOP3.LUT R0, R0, R46.reuse, R5.reuse, 0x2d, !PT ;  /* 0x0000002e00007212 */ /* 0x180fe400078e2d05 */
[-CC-:B------:R-:W-:Y:S02]  /*2960*/  LOP3.LUT R4, R47, R46.reuse, R5.reuse, 0x2d, !PT ;  /* 0x0000002e2f047212 */ /* 0x180fe400078e2d05 */
[----:B------:R-:W-:Y:S02]  /*2970*/  LOP3.LUT R40, R39, R46, R5, 0xd0, !PT ;  /* 0x0000002e27287212 */ /* 0x000fe400078ed005 */
[----:B------:R-:W-:-:S02]  /*2980*/  LOP3.LUT R16, R16, R45, RZ, 0x3c, !PT ;  /* 0x0000002d10107212 */ /* 0x000fc400078e3cff */
[----:B------:R-:W-:Y:S02]  /*2990*/  LOP3.LUT R5, R6, R46, R39, 0x96, !PT ;  /* 0x0000002e06057212 */ /* 0x000fe400078e9627 */
[----:B------:R-:W-:Y:S02]  /*29a0*/  SHF.L.W.U32.HI R45, R45, 0x2, R45 ;  /* 0x000000022d2d7819 */ /* 0x000fe40000010e2d */
[----:B------:R-:W-:Y:S02]  /*29b0*/  SHF.L.W.U32.HI R39, R38, 0x2, R38 ;  /* 0x0000000226277819 */ /* 0x000fe40000010e26 */
[----:B------:R-:W-:Y:S02]  /*29c0*/  LOP3.LUT R18, R15, R18, RZ, 0x3c, !PT ;  /* 0x000000120f127212 */ /* 0x000fe400078e3cff */
        /* <DEDUP_REMOVED lines=11> */
[----:B------:R-:W-:Y:S02]  /*2a80*/  LOP3.LUT R42, R42, R39, RZ, 0x3c, !PT ;  /* 0x000000272a2a7212 */ /* 0x000fe400078e3cff */
[----:B------:R-:W-:Y:S02]  /*2a90*/  SHF.L.W.U32.HI R39, R39, 0xa, R39 ;  /* 0x0000000a27277819 */ /* 0x000fe40000010e27 */
[----:B------:R-:W-:-:S02]  /*2aa0*/  LOP3.LUT R20, R20, R43, RZ, 0x3c, !PT ;  /* 0x0000002b14147212 */ /* 0x000fc400078e3cff */
[----:B------:R-:W-:Y:S02]  /*2ab0*/  LOP3.LUT R47, R15, UR10, R18, 0x96, !PT ;  /* 0x0000000a0f2f7c12 */ /* 0x000fe4000f8e9612 */
[----:B------:R-:W-:Y:S02]  /*2ac0*/  SHF.L.W.U32.HI R43, R43, 0xa, R43 ;  /* 0x0000000a2b2b7819 */ /* 0x000fe40000010e2b */
[----:B------:R-:W-:Y:S02]  /*2ad0*/  SHF.L.W.U32.HI R15, R15, 0x1, R15 ;  /* 0x000000010f0f7819 */ /* 0x000fe40000010e0f */
[----:B------:R-:W-:Y:S02]  /*2ae0*/  LOP3.LUT R38, R16, R45, RZ, 0x3c, !PT ;  /* 0x0000002d10267212 */ /* 0x000fe400078e3cff */
[----:B------:R-:W-:Y:S02]  /*2af0*/  LOP3.LUT R44, R39, R42, RZ, 0x3c, !PT ;  /* 0x0000002a272c7212 */ /* 0x000fe400078e3cff */
[----:B------:R-:W-:-:S02]  /*2b00*/  SHF.L.W.U32.HI R45, R45, 0xa, R45 ;  /* 0x0000000a2d2d7819 */ /* 0x000fc40000010e2d */
[----:B------:R-:W-:Y:S02]  /*2b10*/  SHF.L.W.U32.HI R42, R42, 0x1, R42 ;  /* 0x000000012a2a7819 */ /* 0x000fe40000010e2a */
[----:B------:R-:W-:Y:S02]  /*2b20*/  LOP3.LUT R43, R43, R20, RZ, 0x3c, !PT ;  /* 0x000000142b2b7212 */ /* 0x000fe400078e3cff */
[----:B------:R-:W-:Y:S02]  /*2b30*/  LOP3.LUT R49, R15, UR11, RZ, 0x3c, !PT ;  /* 0x0000000b0f317c12 */ /* 0x000fe4000f8e3cff */
[----:B------:R-:W-:Y:S02]  /*2b40*/  SHF.L.W.U32.HI R20, R20, 0x1, R20 ;  /* 0x0000000114147819 */ /* 0x000fe40000010e14 */
[----:B------:R-:W-:Y:S02]  /*2b50*/  SHF.L.W.U32.HI R39, R38, 0x1, R38 ;  /* 0x0000000126277819 */ /* 0x000fe40000010e26 */
[----:B------:R-:W-:-:S02]  /*2b60*/  LOP3.LUT R16, R36, R25, R19, 0x87, !PT ;  /* 0x0000001924107212 */ /* 0x000fc400078e8713 */
[----:B------:R-:W-:Y:S02]  /*2b70*/  LOP3.LUT R45, R44, R45, R38, 0x96, !PT ;  /* 0x0000002d2c2d7212 */ /* 0x000fe400078e9626 */
[----:B------:R-:W-:Y:S02]  /*2b80*/  LOP3.LUT R42, R42, R49, RZ, 0x3c, !PT ;  /* 0x000000312a2a7212 */ /* 0x000fe400078e3cff */
[--C-:B------:R-:W-:Y:S02]  /*2b90*/  LOP3.LUT R51, R49, R39, R20.reuse, 0x1e, !PT ;  /* 0x0000002731337212 */ /* 0x100fe400078e1e14 */
[----:B------:R-:W-:Y:S02]  /*2ba0*/  LOP3.LUT R38, R39, R49, R20, 0x78, !PT ;  /* 0x0000003127267212 */ /* 0x000fe400078e7814 */
[-CC-:B------:R-:W-:Y:S02]  /*2bb0*/  LOP3.LUT R15, R25, R41.reuse, R36.reuse, 0x2d, !PT ;  /* 0x00000029190f7212 */ /* 0x180fe400078e2d24 */
[----:B------:R-:W-:-:S02]  /*2bc0*/  LOP3.LUT R19, R16, R41, R36, 0xd0, !PT ;  /* 0x0000002910137212 */ /* 0x000fc400078ed024 */
[----:B------:R-:W-:Y:S02]  /*2bd0*/  LOP3.LUT R18, R41, R16, RZ, 0x3c, !PT ;  /* 0x0000001029127212 */ /* 0x000fe400078e3cff */
[----:B------:R-:W-:Y:S02]  /*2be0*/  LOP3.LUT R41, R40, R41, R16, 0x96, !PT ;  /* 0x0000002928297212 */ /* 0x000fe400078e9610 */
[--C-:B------:R-:W-:Y:S02]  /*2bf0*/  LOP3.LUT R40, R44, R43, R47.reuse, 0x1e, !PT ;  /* 0x0000002b2c287212 */ /* 0x100fe400078e1e2f */
[----:B------:R-:W-:Y:S02]  /*2c00*/  LOP3.LUT R16, R43, R44, R47, 0x78, !PT ;  /* 0x0000002c2b107212 */ /* 0x000fe400078e782f */
[----:B------:R-:W-:Y:S02]  /*2c10*/  LOP3.LUT R49, R42, R49, R20, 0x78, !PT ;  /* 0x000000312a317212 */ /* 0x000fe400078e7814 */
[----:B------:R-:W-:-:S02]  /*2c20*/  LOP3.LUT R46, R38, R51, R42, 0x87, !PT ;  /* 0x00000033262e7212 */ /* 0x000fc400078e872a */
[----:B------:R-:W-:Y:S02]  /*2c30*/  LOP3.LUT R25, R45, R44, R47, 0x78, !PT ;  /* 0x0000002c2d197212 */ /* 0x000fe400078e782f */
[----:B------:R-:W-:Y:S02]  /*2c40*/  LOP3.LUT R36, R16, R40, R45, 0x87, !PT ;  /* 0x0000002810247212 */ /* 0x000fe400078e872d */
[-CC-:B------:R-:W-:Y:S02]  /*2c50*/  LOP3.LUT R43, R20, R49.reuse, R38.reuse, 0x2d, !PT ;  /* 0x00000031142b7212 */ /* 0x180fe400078e2d26 */
[-CC-:B------:R-:W-:Y:S02]  /*2c60*/  LOP3.LUT R20, R46, R49.reuse, R38.reuse, 0xd0, !PT ;  /* 0x000000312e147212 */ /* 0x180fe400078ed026 */
[----:B------:R-:W-:Y:S02]  /*2c70*/  LOP3.LUT R39, R51, R49, R38, 0x2d, !PT ;  /* 0x0000003133277212 */ /* 0x000fe400078e2d26 */
[----:B------:R-:W-:-:S02]  /*2c80*/  LOP3.LUT R42, R47, R25, R16, 0x2d, !PT ;  /* 0x000000192f2a7212 */ /* 0x000fc400078e2d10 */
[-CC-:B------:R-:W-:Y:S02]  /*2c90*/  LOP3.LUT R40, R40, R25.reuse, R16.reuse, 0x2d, !PT ;  /* 0x0000001928287212 */ /* 0x180fe400078e2d10 */
[-C--:B------:R-:W-:Y:S02]  /*2ca0*/  LOP3.LUT R44, R36, R25.reuse, R16, 0xd0, !PT ;  /* 0x00000019242c7212 */ /* 0x080fe400078ed010 */
[----:B------:R-:W-:Y:S02]  /*2cb0*/  LOP3.LUT R38, R25, R36, RZ, 0x3c, !PT ;  /* 0x0000002419267212 */ /* 0x000fe400078e3cff */
[----:B------:R-:W-:Y:S02]  /*2cc0*/  LOP3.LUT R16, R20, R25, R36, 0x96, !PT ;  /* 0x0000001914107212 */ /* 0x000fe400078e9624 */
[----:B------:R-:W-:Y:S02]  /*2cd0*/  LOP3.LUT R30, R30, R37, RZ, 0xc3, !PT ;  /* 0x000000251e1e7212 */ /* 0x000fe400078ec3ff */
[----:B------:R-:W-:-:S02]  /*2ce0*/  SHF.L.W.U32.HI R36, R29, 0x2, R29 ;  /* 0x000000021d247819 */ /* 0x000fc40000010e1d */
[----:B------:R-:W-:Y:S02]  /*2cf0*/  LOP3.LUT R28, R28, R27, RZ, 0x3c, !PT ;  /* 0x0000001b1c1c7212 */ /* 0x000fe400078e3cff */
[----:B------:R-:W-:Y:S02]  /*2d00*/  LOP3.LUT R37, RZ, R37, RZ, 0x33, !PT ;  /* 0x00000025ff257212 */ /* 0x000fe400078e33ff */
[----:B------:R-:W-:Y:S02]  /*2d10*/  LOP3.LUT R33, R33, R22, RZ, 0x3c, !PT ;  /* 0x0000001621217212 */ /* 0x000fe400078e3cff */
[----:B------:R-:W-:Y:S02]  /*2d20*/  SHF.L.W.U32.HI R27, R27, 0x2, R27 ;  /* 0x000000021b1b7819 */ /* 0x000fe40000010e1b */
[----:B------:R-:W-:Y:S02]  /*2d30*/  SHF.L.W.U32.HI R25, R26, 0x2, R26 ;  /* 0x000000021a197819 */ /* 0x000fe40000010e1a */
[----:B------:R-:W-:-:S02]  /*2d40*/  SHF.L.W.U32.HI R22, R22, 0x2, R22 ;  /* 0x0000000216167819 */ /* 0x000fc40000010e16 */
[----:B------:R-:W-:Y:S02]  /*2d50*/  SHF.L.W.U32.HI R32, R32, 0x2, R32 ;  /* 0x0000000220207819 */ /* 0x000fe40000010e20 */
[----:B------:R-:W-:Y:S02]  /*2d60*/  LOP3.LUT R35, R35, R24, RZ, 0xc3, !PT ;  /* 0x0000001823237212 */ /* 0x000fe400078ec3ff */
[----:B------:R-:W-:Y:S02]  /*2d70*/  SHF.L.W.U32.HI R37, R37, 0x2, R37 ;  /* 0x0000000225257819 */ /* 0x000fe40000010e25 */
[C---:B------:R-:W-:Y:S02]  /*2d80*/  LOP3.LUT R36, R23.reuse, R36, RZ, 0x3c, !PT ;  /* 0x0000002417247212 */ /* 0x040fe400078e3cff */
[----:B------:R-:W-:Y:S02]  /*2d90*/  LOP3.LUT R24, RZ, R24, RZ, 0x33, !PT ;  /* 0x00000018ff187212 */ /* 0x000fe400078e33ff */
[----:B------:R-:W-:-:S02]  /*2da0*/  SHF.L.W.U32.HI R23, R23, 0xe, R23 ;  /* 0x0000000e17177819 */ /* 0x000fc40000010e17 */
[-C--:B------:R-:W-:Y:S02]  /*2db0*/  LOP3.LUT R27, R27, R28.reuse, RZ, 0xc3, !PT ;  /* 0x0000001c1b1b7212 */ /* 0x080fe400078ec3ff */
[----:B------:R-:W-:Y:S02]  /*2dc0*/  LOP3.LUT R25, R34, R25, RZ, 0x3c, !PT ;  /* 0x0000001922197212 */ /* 0x000fe400078e3cff */
[----:B------:R-:W-:Y:S02]  /*2dd0*/  LOP3.LUT R22, R22, R33, RZ, 0xc3, !PT ;  /* 0x0000002116167212 */ /* 0x000fe400078ec3ff */
[----:B------:R-:W-:Y:S02]  /*2de0*/  SHF.L.W.U32.HI R31, R31, 0x2, R31 ;  /* 0x000000021f1f7819 */ /* 0x000fe40000010e1f */
[----:B------:R-:W-:Y:S02]  /*2df0*/  LOP3.LUT R28, RZ, R28, RZ, 0x33, !PT ;  /* 0x0000001cff1c7212 */ /* 0x000fe400078e33ff */
[----:B------:R-:W-:-:S02]  /*2e00*/  SHF.L.W.U32.HI R34, R34, 0xe, R34 ;  /* 0x0000000e22227819 */ /* 0x000fc40000010e22 */
[----:B------:R-:W-:Y:S02]  /*2e10*/  LOP3.LUT R33, RZ, R33, RZ, 0x33, !PT ;  /* 0x00000021ff217212 */ /* 0x000fe400078e33ff */
[C---:B------:R-:W-:Y:S02]  /*2e20*/  LOP3.LUT R32, R21.reuse, R32, RZ, 0x3c, !PT ;  /* 0x0000002015207212 */ /* 0x040fe400078e3cff */
[----:B------:R-:W-:Y:S02]  /*2e30*/  SHF.L.W.U32.HI R21, R21, 0xe, R21 ;  /* 0x0000000e15157819 */ /* 0x000fe40000010e15 */
[C---:B------:R-:W-:Y:S02]  /*2e40*/  LOP3.LUT R37, R30.reuse, R37, RZ, 0x3c, !PT ;  /* 0x000000251e257212 */ /* 0x040fe400078e3cff */
[----:B------:R-:W-:Y:S02]  /*2e50*/  SHF.L.W.U32.HI R30, R30, 0xe, R30 ;  /* 0x0000000e1e1e7819 */ /* 0x000fe40000010e1e */
[----:B------:R-:W-:-:S02]  /*2e60*/  SHF.L.W.U32.HI R24, R24, 0x2, R24 ;  /* 0x0000000218187819 */ /* 0x000fc40000010e18 */
[----:B------:R-:W-:Y:S02]  /*2e70*/  LOP3.LUT R23, R23, R36, RZ, 0x3c, !PT ;  /* 0x0000002417177212 */ /* 0x000fe400078e3cff */
[----:B------:R-:W-:Y:S02]  /*2e80*/  SHF.L.W.U32.HI R28, R28, 0xe, R28 ;  /* 0x0000000e1c1c7819 */ /* 0x000fe40000010e1c */
[----:B------:R-:W-:Y:S02]  /*2e90*/  SHF.L.W.U32.HI R36, R36, 0xa, R36 ;  /* 0x0000000a24247819 */ /* 0x000fe40000010e24 */
[----:B------:R-:W-:Y:S02]  /*2ea0*/  LOP3.LUT R34, R34, R25, RZ, 0x3c, !PT ;  /* 0x0000001922227212 */ /* 0x000fe400078e3cff */
[----:B------:R-:W-:Y:S02]  /*2eb0*/  SHF.L.W.U32.HI R33, R33, 0xe, R33 ;  /* 0x0000000e21217819 */ /* 0x000fe40000010e21 */
[----:B------:R-:W-:-:S02]  /*2ec0*/  SHF.L.W.U32.HI R29, R25, 0xa, R25 ;  /* 0x0000000a191d7819 */ /* 0x000fc40000010e19 */
[C---:B------:R-:W-:Y:S02]  /*2ed0*/  LOP3.LUT R26, R14.reuse, R31, RZ, 0x3c, !PT ;  /* 0x0000001f0e1a7212 */ /* 0x040fe400078e3cff */
[----:B------:R-:W-:Y:S02]  /*2ee0*/  SHF.L.W.U32.HI R45, R14, 0xe, R14 ;  /* 0x0000000e0e2d7819 */ /* 0x000fe40000010e0e */
[----:B------:R-:W-:Y:S02]  /*2ef0*/  LOP3.LUT R14, R21, R32, RZ, 0x3c, !PT ;  /* 0x00000020150e7212 */ /* 0x000fe400078e3cff */
[----:B------:R-:W-:Y:S02]  /*2f00*/  SHF.L.W.U32.HI R25, R32, 0xa, R32 ;  /* 0x0000000a20197819 */ /* 0x000fe40000010e20 */
[----:B------:R-:W-:Y:S02]  /*2f10*/  LOP3.LUT R24, R35, R24, RZ, 0x3c, !PT ;  /* 0x0000001823187212 */ /* 0x000fe400078e3cff */
[----:B------:R-:W-:-:S02]  /*2f20*/  LOP3.LUT R30, R30, R37, RZ, 0x3c, !PT ;  /* 0x000000251e1e7212 */ /* 0x000fc400078e3cff */
[----:B------:R-:W-:Y:S02]  /*2f30*/  SHF.L.W.U32.HI R21, R37, 0xa, R37 ;  /* 0x0000000a25157819 */ /* 0x000fe40000010e25 */
[----:B------:R-:W-:Y:S02]  /*2f40*/  SHF.L.W.U32.HI R35, R35, 0xe, R35 ;  /* 0x0000000e23237819 */ /* 0x000fe40000010e23 */
[----:B------:R-:W-:Y:S02]  /*2f50*/  LOP3.LUT R28, R28, R27, RZ, 0x3c, !PT ;  /* 0x0000001b1c1c7212 */ /* 0x000fe400078e3cff */
[----:B------:R-:W-:Y:S02]  /*2f60*/  LOP3.LUT R48, R33, R22, RZ, 0x3c, !PT ;  /* 0x0000001621307212 */ /* 0x000fe400078e3cff */
[----:B------:R-:W-:Y:S02]  /*2f70*/  SHF.L.W.U32.HI R31, R22, 0xa, R22 ;  /* 0x0000000a161f7819 */ /* 0x000fe40000010e16 */
[----:B------:R-:W-:-:S02]  /*2f80*/  LOP3.LUT R37, R23, UR14, R36, 0x96, !PT ;  /* 0x0000000e17257c12 */ /* 0x000fc4000f8e9624 */
[----:B------:R-:W-:Y:S02]  /*2f90*/  SHF.L.W.U32.HI R27, R27, 0xa, R27 ;  /* 0x0000000a1b1b7819 */ /* 0x000fe40000010e1b */
[----:B------:R-:W-:Y:S02]  /*2fa0*/  SHF.L.W.U32.HI R23, R23, 0x1, R23 ;  /* 0x0000000117177819 */ /* 0x000fe40000010e17 */
[----:B------:R-:W-:Y:S02]  /*2fb0*/  LOP3.LUT R22, R25, R14, RZ, 0x3c, !PT ;  /* 0x0000000e19167212 */ /* 0x000fe400078e3cff */
[----:B------:R-:W-:Y:S02]  /*2fc0*/  LOP3.LUT R45, R45, R26, RZ, 0x3c, !PT ;  /* 0x0000001a2d2d7212 */ /* 0x000fe400078e3cff */
[----:B------:R-:W-:Y:S02]  /*2fd0*/  SHF.L.W.U32.HI R36, R26, 0xa, R26 ;  /* 0x0000000a1a247819 */ /* 0x000fe40000010e1a */
[----:B------:R-:W-:-:S02]  /*2fe0*/  LOP3.LUT R35, R35, R24, RZ, 0x3c, !PT ;  /* 0x0000001823237212 */ /* 0x000fc400078e3cff */
[----:B------:R-:W-:Y:S02]  /*2ff0*/  SHF.L.W.U32.HI R32, R24, 0xa, R24 ;  /* 0x0000000a18207819 */ /* 0x000fe40000010e18 */
[----:B------:R-:W-:Y:S02]  /*3000*/  LOP3.LUT R26, R34, UR18, R29, 0x96, !PT ;  /* 0x00000012221a7c12 */ /* 0x000fe4000f8e961d */
[----:B------:R-:W-:Y:S02]  /*3010*/  SHF.L.W.U32.HI R24, R14, 0x1, R14 ;  /* 0x000000010e187819 */ /* 0x000fe40000010e0e */
[----:B------:R-:W-:Y:S02]  /*3020*/  LOP3.LUT R23, R23, UR15, RZ, 0x3c, !PT ;  /* 0x0000000f17177c12 */ /* 0x000fe4000f8e3cff */
[----:B------:R-:W-:Y:S02]  /*3030*/  LOP3.LUT R27, R22, R27, R28, 0x96, !PT ;  /* 0x0000001b161b7212 */ /* 0x000fe400078e961c */
[----:B------:R-:W-:-:S02]  /*3040*/  SHF.L.W.U32.HI R29, R30, 0x1, R30 ;  /* 0x000000011e1d7819 */ /* 0x000fc40000010e1e */
[----:B------:R-:W-:Y:S02]  /*3050*/  SHF.L.W.U32.HI R28, R28, 0x1, R28 ;  /* 0x000000011c1c7819 */ /* 0x000fe40000010e1c */
[----:B------:R-:W-:Y:S02]  /*3060*/  LOP3.LUT R14, R21, R30, RZ, 0x3c, !PT ;  /* 0x0000001e150e7212 */ /* 0x000fe400078e3cff */
[-C--:B------:R-:W-:Y:S02]  /*3070*/  LOP3.LUT R24, R24, R23.reuse, RZ, 0x3c, !PT ;  /* 0x0000001718187212 */ /* 0x080fe400078e3cff */
[----:B------:R-:W-:Y:S02]  /*3080*/  SHF.L.W.U32.HI R34, R34, 0x1, R34 ;  /* 0x0000000122227819 */ /* 0x000fe40000010e22 */
[--C-:B------:R-:W-:Y:S02]  /*3090*/  LOP3.LUT R25, R23, R28, R29.reuse, 0x1e, !PT ;  /* 0x0000001c17197212 */ /* 0x100fe400078e1e1d */
[----:B------:R-:W-:-:S02]  /*30a0*/  LOP3.LUT R30, R28, R23, R29, 0x78, !PT ;  /* 0x000000171c1e7212 */ /* 0x000fc400078e781d */
[----:B------:R-:W-:Y:S02]  /*30b0*/  LOP3.LUT R20, R42, R49, R46, 0x96, !PT ;  /* 0x000000312a147212 */ /* 0x000fe400078e962e */
[--C-:B------:R-:W-:Y:S02]  /*30c0*/  LOP3.LUT R28, R22, R14, R37.reuse, 0x1e, !PT ;  /* 0x0000000e161c7212 */ /* 0x100fe400078e1e25 */
[----:B------:R-:W-:Y:S02]  /*30d0*/  LOP3.LUT R46, R32, R35, RZ, 0x3c, !PT ;  /* 0x00000023202e7212 */ /* 0x000fe400078e3cff */
[----:B------:R-:W-:Y:S02]  /*30e0*/  LOP3.LUT R14, R14, R22, R37, 0x78, !PT ;  /* 0x000000160e0e7212 */ /* 0x000fe400078e7825 */
[----:B------:R-:W-:Y:S02]  /*30f0*/  LOP3.LUT R21, R36, R45, RZ, 0x3c, !PT ;  /* 0x0000002d24157212 */ /* 0x000fe400078e3cff */
[----:B------:R-:W-:-:S02]  /*3100*/  SHF.L.W.U32.HI R49, R45, 0x1, R45 ;  /* 0x000000012d317819 */ /* 0x000fc40000010e2d */
[----:B------:R-:W-:Y:S02]  /*3110*/  LOP3.LUT R32, R24, R23, R29, 0x78, !PT ;  /* 0x0000001718207212 */ /* 0x000fe400078e781d */
[----:B------:R-:W-:Y:S02]  /*3120*/  SHF.L.W.U32.HI R36, R35, 0x1, R35 ;  /* 0x0000000123247819 */ /* 0x000fe40000010e23 */
[----:B------:R-:W-:Y:S02]  /*3130*/  LOP3.LUT R50, R34, UR19, RZ, 0x3c, !PT ;  /* 0x0000001322327c12 */ /* 0x000fe4000f8e3cff */
[----:B------:R-:W-:Y:S02]  /*3140*/  SHF.L.W.U32.HI R47, R48, 0x1, R48 ;  /* 0x00000001302f7819 */ /* 0x000fe40000010e30 */
[----:B------:R-:W-:Y:S02]  /*3150*/  LOP3.LUT R45, R30, R25, R24, 0x87, !PT ;  /* 0x000000191e2d7212 */ /* 0x000fe400078e8718 */
[----:B------:R-:W-:-:S02]  /*3160*/  LOP3.LUT R35, R27, R22, R37, 0x78, !PT ;  /* 0x000000161b237212 */ /* 0x000fc400078e7825 */
[----:B------:R-:W-:Y:S02]  /*3170*/  LOP3.LUT R22, R14, R28, R27, 0x87, !PT ;  /* 0x0000001c0e167212 */ /* 0x000fe400078e871b */
[-CC-:B------:R-:W-:Y:S02]  /*3180*/  LOP3.LUT R29, R29, R32.reuse, R30.reuse, 0x2d, !PT ;  /* 0x000000201d1d7212 */ /* 0x180fe400078e2d1e */
[-CC-:B------:R-:W-:Y:S02]  /*3190*/  LOP3.LUT R34, R25, R32.reuse, R30.reuse, 0x2d, !PT ;  /* 0x0000002019227212 */ /* 0x180fe400078e2d1e */
[----:B------:R-:W-:Y:S02]  /*31a0*/  LOP3.LUT R30, R45, R32, R30, 0xd0, !PT ;  /* 0x000000202d1e7212 */ /* 0x000fe400078ed01e */
[----:B------:R-:W-:Y:S02]  /*31b0*/  LOP3.LUT R49, R49, R50, RZ, 0x3c, !PT ;  /* 0x0000003231317212 */ /* 0x000fe400078e3cff */
[----:B------:R-:W-:-:S02]  /*31c0*/  LOP3.LUT R24, R50, R47, R36, 0x1e, !PT ;  /* 0x0000002f32187212 */ /* 0x000fc400078e1e24 */
[----:B------:R-:W-:Y:S02]  /*31d0*/  LOP3.LUT R25, R47, R50, R36, 0x78, !PT ;  /* 0x000000322f197212 */ /* 0x000fe400078e7824 */
[----:B------:R-:W-:Y:S02]  /*31e0*/  LOP3.LUT R51, R21, R31, R48, 0x96, !PT ;  /* 0x0000001f15337212 */ /* 0x000fe400078e9630 */
[-CC-:B------:R-:W-:Y:S02]  /*31f0*/  LOP3.LUT R37, R37, R35.reuse, R14.reuse, 0x2d, !PT ;  /* 0x0000002325257212 */ /* 0x180fe400078e2d0e */
[-CC-:B------:R-:W-:Y:S02]  /*3200*/  LOP3.LUT R28, R28, R35.reuse, R14.reuse, 0x2d, !PT ;  /* 0x000000231c1c7212 */ /* 0x180fe400078e2d0e */
[----:B------:R-:W-:Y:S02]  /*3210*/  LOP3.LUT R31, R22, R35, R14, 0xd0, !PT ;  /* 0x00000023161f7212 */ /* 0x000fe400078ed00e */
[----:B------:R-:W-:-:S02]  /*3220*/  LOP3.LUT R33, R35, R22, RZ, 0x3c, !PT ;  /* 0x0000001623217212 */ /* 0x000fc400078e3cff */
[--C-:B------:R-:W-:Y:S02]  /*3230*/  LOP3.LUT R14, R21, R46, R26.reuse, 0x1e, !PT ;  /* 0x0000002e150e7212 */ /* 0x100fe400078e1e1a */
[----:B------:R-:W-:Y:S02]  /*3240*/  LOP3.LUT R23, R46, R21, R26, 0x78, !PT ;  /* 0x000000152e177212 */ /* 0x000fe400078e781a */
[----:B------:R-:W-:Y:S02]  /*3250*/  LOP3.LUT R35, R30, R35, R22, 0x96, !PT ;  /* 0x000000231e237212 */ /* 0x000fe400078e9616 */
[----:B------:R-:W-:Y:S02]  /*3260*/  LOP3.LUT R47, R49, R50, R36, 0x78, !PT ;  /* 0x00000032312f7212 */ /* 0x000fe400078e7824 */
[----:B------:R-:W-:Y:S02]  /*3270*/  LOP3.LUT R46, R25, R24, R49, 0x87, !PT ;  /* 0x00000018192e7212 */ /* 0x000fe400078e8731 */
[----:B------:R-:W-:-:S02]  /*3280*/  LOP3.LUT R22, R51, R21, R26, 0x78, !PT ;  /* 0x0000001533167212 */ /* 0x000fc400078e781a */
[-CC-:B------:R-:W-:Y:S02]  /*3290*/  LOP3.LUT R36, R36, R47.reuse, R25.reuse, 0x2d, !PT ;  /* 0x0000002f24247212 */ /* 0x180fe400078e2d19 */
[-CC-:B------:R-:W-:Y:S02]  /*32a0*/  LOP3.LUT R27, R24, R47.reuse, R25.reuse, 0x2d, !PT ;  /* 0x0000002f181b7212 */ /* 0x180fe400078e2d19 */
[----:B------:R-:W-:Y:S02]  /*32b0*/  LOP3.LUT R21, R46, R47, R25, 0xd0, !PT ;  /* 0x0000002f2e157212 */ /* 0x000fe400078ed019 */
[----:B------:R-:W-:Y:S02]  /*32c0*/  LOP3.LUT R51, R23, R14, R51, 0x87, !PT ;  /* 0x0000000e17337212 */ /* 0x000fe400078e8733 */
[----:B------:R-:W-:Y:S02]  /*32d0*/  LOP3.LUT R25, R14, R22, R23, 0x2d, !PT ;  /* 0x000000160e197212 */ /* 0x000fe400078e2d17 */
[----:B------:R-:W-:-:S02]  /*32e0*/  SHF.L.W.U32.HI R14, R9, 0x2, R9 ;  /* 0x00000002090e7819 */ /* 0x000fc40000010e09 */
[-C--:B------:R-:W-:Y:S02]  /*32f0*/  LOP3.LUT R8, R8, R17.reuse, RZ, 0xc3, !PT ;  /* 0x0000001108087212 */ /* 0x080fe400078ec3ff */
[----:B------:R-:W-:Y:S02]  /*3300*/  LOP3.LUT R17, RZ, R17, RZ, 0x33, !PT ;  /* 0x00000011ff117212 */ /* 0x000fe400078e33ff */
[----:B------:R-:W-:Y:S02]  /*3310*/  LOP3.LUT R10, R10, R11, RZ, 0x3c, !PT ;  /* 0x0000000b0a0a7212 */ /* 0x000fe400078e3cff */
[----:B------:R-:W-:Y:S02]  /*3320*/  SHF.L.W.U32.HI R11, R11, 0x2, R11 ;  /* 0x000000020b0b7819 */ /* 0x000fe40000010e0b */
[----:B------:R-:W-:Y:S02]  /*3330*/  LOP3.LUT R14, R7, R14, RZ, 0x3c, !PT ;  /* 0x0000000e070e7212 */ /* 0x000fe400078e3cff */
[----:B------:R-:W-:-:S02]  /*3340*/  SHF.L.W.U32.HI R12, R12, 0x2, R12 ;  /* 0x000000020c0c7819 */ /* 0x000fc40000010e0c */
[----:B------:R-:W-:Y:S02]  /*3350*/  SHF.L.W.U32.HI R17, R17, 0x2, R17 ;  /* 0x0000000211117819 */ /* 0x000fe40000010e11 */
[----:B------:R-:W-:Y:S02]  /*3360*/  SHF.L.W.U32.HI R7, R7, 0xe, R7 ;  /* 0x0000000e07077819 */ /* 0x000fe40000010e07 */
[-C--:B------:R-:W-:Y:S02]  /*3370*/  LOP3.LUT R11, R11, R10.reuse, RZ, 0xc3, !PT ;  /* 0x0000000a0b0b7212 */ /* 0x080fe400078ec3ff */
[----:B------:R-:W-:Y:S02]  /*3380*/  LOP3.LUT R10, RZ, R10, RZ, 0x33, !PT ;  /* 0x0000000aff0a7212 */ /* 0x000fe400078e33ff */
[----:B------:R-:W-:Y:S02]  /*3390*/  LOP3.LUT R17, R8, R17, RZ, 0x3c, !PT ;  /* 0x0000001108117212 */ /* 0x000fe400078e3cff */
[----:B------:R-:W-:-:S02]  /*33a0*/  LOP3.LUT R7, R7, R14, RZ, 0x3c, !PT ;  /* 0x0000000e07077212 */ /* 0x000fc400078e3cff */
[C---:B------:R-:W-:Y:S02]  /*33b0*/  LOP3.LUT R12, R13.reuse, R12, RZ, 0x3c, !PT ;  /* 0x0000000c0d0c7212 */ /* 0x040fe400078e3cff */
[----:B------:R-:W-:Y:S02]  /*33c0*/  SHF.L.W.U32.HI R8, R8, 0xe, R8 ;  /* 0x0000000e08087819 */ /* 0x000fe40000010e08 */
[----:B------:R-:W-:Y:S02]  /*33d0*/  SHF.L.W.U32.HI R13, R13, 0xe, R13 ;  /* 0x0000000e0d0d7819 */ /* 0x000fe40000010e0d */
[----:B------:R-:W-:Y:S02]  /*33e0*/  SHF.L.W.U32.HI R14, R14, 0xa, R14 ;  /* 0x0000000a0e0e7819 */ /* 0x000fe40000010e0e */
[----:B------:R-:W-:Y:S02]  /*33f0*/  SHF.L.W.U32.HI R10, R10, 0xe, R10 ;  /* 0x0000000e0a0a7819 */ /* 0x000fe40000010e0a */
[----:B------:R-:W-:-:S02]  /*3400*/  LOP3.LUT R13, R13, R12, RZ, 0x3c, !PT ;  /* 0x0000000c0d0d7212 */ /* 0x000fc400078e3cff */
[----:B------:R-:W-:Y:S02]  /*3410*/  LOP3.LUT R8, R8, R17, RZ, 0x3c, !PT ;  /* 0x0000001108087212 */ /* 0x000fe400078e3cff */
[----:B------:R-:W-:Y:S02]  /*3420*/  LOP3.LUT R9, R7, UR22, R14, 0x96, !PT ;  /* 0x0000001607097c12 */ /* 0x000fe4000f8e960e */
[----:B------:R-:W-:Y:S02]  /*3430*/  SHF.L.W.U32.HI R12, R12, 0xa, R12 ;  /* 0x0000000a0c0c7819 */ /* 0x000fe40000010e0c */
[----:B------:R-:W-:Y:S02]  /*3440*/  SHF.L.W.U32.HI R17, R17, 0xa, R17 ;  /* 0x0000000a11117819 */ /* 0x000fe40000010e11 */
[----:B------:R-:W-:Y:S02]  /*3450*/  SHF.L.W.U32.HI R7, R7, 0x1, R7 ;  /* 0x0000000107077819 */ /* 0x000fe40000010e07 */
[----:B------:R-:W-:-:S02]  /*3460*/  LOP3.LUT R10, R10, R11, RZ, 0x3c, !PT ;  /* 0x0000000b0a0a7212 */ /* 0x000fc400078e3cff */
[----:B------:R-:W-:Y:S02]  /*3470*/  LOP3.LUT R12, R12, R13, RZ, 0x3c, !PT ;  /* 0x0000000d0c0c7212 */ /* 0x000fe400078e3cff */
[----:B------:R-:W-:Y:S02]  /*3480*/  LOP3.LUT R17, R17, R8, RZ, 0x3c, !PT ;  /* 0x0000000811117212 */ /* 0x000fe400078e3cff */
[----:B------:R-:W-:Y:S02]  /*3490*/  LOP3.LUT R14, R7, UR23, RZ, 0x3c, !PT ;  /* 0x00000017070e7c12 */ /* 0x000fe4000f8e3cff */
[----:B------:R-:W-:Y:S02]  /*34a0*/  SHF.L.W.U32.HI R13, R13, 0x1, R13 ;  /* 0x000000010d0d7819 */ /* 0x000fe40000010e0d */
[----:B------:R-:W-:Y:S02]  /*34b0*/  SHF.L.W.U32.HI R8, R8, 0x1, R8 ;  /* 0x0000000108087819 */ /* 0x000fe40000010e08 */
[----:B------:R-:W-:-:S02]  /*34c0*/  SHF.L.W.U32.HI R7, R10, 0x1, R10 ;  /* 0x000000010a077819 */ /* 0x000fc40000010e0a */
[----:B------:R-:W-:Y:S02]  /*34d0*/  SHF.L.W.U32.HI R11, R11, 0xa, R11 ;  /* 0x0000000a0b0b7819 */ /* 0x000fe40000010e0b */
[-CC-:B------:R-:W-:Y:S02]  /*34e0*/  LOP3.LUT R26, R26, R22.reuse, R23.reuse, 0x2d, !PT ;  /* 0x000000161a1a7212 */ /* 0x180fe400078e2d17 */
[-C--:B------:R-:W-:Y:S02]  /*34f0*/  LOP3.LUT R24, R51, R22.reuse, R23, 0xd0, !PT ;  /* 0x0000001633187212 */ /* 0x080fe400078ed017 */
[----:B------:R-:W-:Y:S02]  /*3500*/  LOP3.LUT R30, R22, R51, RZ, 0x3c, !PT ;  /* 0x00000033161e7212 */ /* 0x000fe400078e3cff */
[----:B------:R-:W-:Y:S02]  /*3510*/  LOP3.LUT R23, R21, R22, R51, 0x96, !PT ;  /* 0x0000001615177212 */ /* 0x000fe400078e9633 */
[----:B------:R-:W-:-:S02]  /*3520*/  LOP3.LUT R13, R13, R14, RZ, 0x3c, !PT ;  /* 0x0000000e0d0d7212 */ /* 0x000fc400078e3cff */
[----:B------:R-:W-:Y:S02]  /*3530*/  LOP3.LUT R22, R14, R7, R8, 0x1e, !PT ;  /* 0x000000070e167212 */ /* 0x000fe400078e1e08 */
[C---:B------:R-:W-:Y:S02]  /*3540*/  LOP3.LUT R11, R12.reuse, R11, R10, 0x96, !PT ;  /* 0x0000000b0c0b7212 */ /* 0x040fe400078e960a */
[----:B------:R-:W-:Y:S02]  /*3550*/  LOP3.LUT R7, R7, R14, R8, 0x78, !PT ;  /* 0x0000000e07077212 */ /* 0x000fe400078e7808 */
[--C-:B------:R-:W-:Y:S02]  /*3560*/  LOP3.LUT R10, R12, R17, R9.reuse, 0x1e, !PT ;  /* 0x000000110c0a7212 */ /* 0x100fe400078e1e09 */
[----:B------:R-:W-:Y:S02]  /*3570*/  LOP3.LUT R17, R17, R12, R9, 0x78, !PT ;  /* 0x0000000c11117212 */ /* 0x000fe400078e7809 */
[----:B------:R-:W-:-:S02]  /*3580*/  LOP3.LUT R32, R37, R32, R45, 0x96, !PT ;  /* 0x0000002025207212 */ /* 0x000fc400078e962d */
[----:B------:R-:W-:Y:S02]  /*3590*/  LOP3.LUT R48, R13, R14, R8, 0x78, !PT ;  /* 0x0000000e0d307212 */ /* 0x000fe400078e7808 */
[----:B------:R-:W-:Y:S02]  /*35a0*/  LOP3.LUT R45, R7, R22, R13, 0x87, !PT ;  /* 0x00000016072d7212 */ /* 0x000fe400078e870d */
[----:B------:R-:W-:Y:S02]  /*35b0*/  LOP3.LUT R12, R11, R12, R9, 0x78, !PT ;  /* 0x0000000c0b0c7212 */ /* 0x000fe400078e7809 */
[----:B------:R-:W-:Y:S02]  /*35c0*/  LOP3.LUT R21, R17, R10, R11, 0x87, !PT ;  /* 0x0000000a11157212 */ /* 0x000fe400078e870b */
[-CC-:B------:R-:W-:Y:S02]  /*35d0*/  LOP3.LUT R8, R8, R48.reuse, R7.reuse, 0x2d, !PT ;  /* 0x0000003008087212 */ /* 0x180fe400078e2d07 */
[----:B------:R-:W-:-:S02]  /*35e0*/  LOP3.LUT R11, R22, R48, R7, 0x2d, !PT ;  /* 0x00000030160b7212 */ /* 0x000fc400078e2d07 */
[----:B------:R-:W-:Y:S02]  /*35f0*/  LOP3.LUT R7, R45, R48, R7, 0xd0, !PT ;  /* 0x000000302d077212 */ /* 0x000fe400078ed007 */
[-CC-:B------:R-:W-:Y:S02]  /*3600*/  LOP3.LUT R13, R9, R12.reuse, R17.reuse, 0x2d, !PT ;  /* 0x0000000c090d7212 */ /* 0x180fe400078e2d11 */
[-CC-:B------:R-:W-:Y:S02]  /*3610*/  LOP3.LUT R9, R10, R12.reuse, R17.reuse, 0x2d, !PT ;  /* 0x0000000c0a097212 */ /* 0x180fe400078e2d11 */
[-C--:B------:R-:W-:Y:S02]  /*3620*/  LOP3.LUT R14, R21, R12.reuse, R17, 0xd0, !PT ;  /* 0x0000000c150e7212 */ /* 0x080fe400078ed011 */
[----:B------:R-:W-:Y:S02]  /*3630*/  LOP3.LUT R10, R12, R21, RZ, 0x3c, !PT ;  /* 0x000000150c0a7212 */ /* 0x000fe400078e3cff */
[----:B------:R-:W-:-:S02]  /*3640*/  LOP3.LUT R21, R7, R12, R21, 0x96, !PT ;  /* 0x0000000c07157212 */ /* 0x000fc400078e9615 */
[-C--:B------:R-:W-:Y:S02]  /*3650*/  LOP3.LUT R12, R0, R15.reuse, RZ, 0xc3, !PT ;  /* 0x0000000f000c7212 */ /* 0x080fe400078ec3ff */
[----:B------:R-:W-:Y:S02]  /*3660*/  LOP3.LUT R15, RZ, R15, RZ, 0x33, !PT ;  /* 0x0000000fff0f7212 */ /* 0x000fe400078e33ff */
[----:B------:R-:W-:Y:S02]  /*3670*/  SHF.L.W.U32.HI R6, R6, 0x2, R6 ;  /* 0x0000000206067819 */ /* 0x000fe40000010e06 */
[----:B------:R-:W-:Y:S02]  /*3680*/  LOP3.LUT R4, R4, R19, RZ, 0x3c, !PT ;  /* 0x0000001304047212 */ /* 0x000fe400078e3cff */
[----:B------:R-:W-:Y:S02]  /*3690*/  SHF.L.W.U32.HI R19, R19, 0x2, R19 ;  /* 0x0000000213137819 */ /* 0x000fe40000010e13 */
[----:B------:R-:W-:-:S02]  /*36a0*/  SHF.L.W.U32.HI R15, R15, 0x2, R15 ;  /* 0x000000020f0f7819 */ /* 0x000fc40000010e0f */
[----:B------:R-:W-:Y:S02]  /*36b0*/  SHF.L.W.U32.HI R18, R18, 0x2, R18 ;  /* 0x0000000212127819 */ /* 0x000fe40000010e12 */
[----:B------:R-:W-:Y:S02]  /*36c0*/  LOP3.LUT R6, R5, R6, RZ, 0x3c, !PT ;  /* 0x0000000605067212 */ /* 0x000fe400078e3cff */
[----:B------:R-:W-:Y:S02]  /*36d0*/  LOP3.LUT R43, R43, R40, RZ, 0xc3, !PT ;  /* 0x000000282b2b7212 */ /* 0x000fe400078ec3ff */
[----:B------:R-:W-:Y:S02]  /*36e0*/  SHF.L.W.U32.HI R5, R5, 0xe, R5 ;  /* 0x0000000e05057819 */ /* 0x000fe40000010e05 */
[----:B------:R-:W-:Y:S02]  /*36f0*/  LOP3.LUT R0, R12, R15, RZ, 0x3c, !PT ;  /* 0x0000000f0c007212 */ /* 0x000fe400078e3cff */
[----:B------:R-:W-:-:S02]  /*3700*/  LOP3.LUT R19, R19, R4, RZ, 0xc3, !PT ;  /* 0x0000000413137212 */ /* 0x000fc400078ec3ff */
[----:B------:R-:W-:Y:S02]  /*3710*/  LOP3.LUT R40, RZ, R40, RZ, 0x33, !PT ;  /* 0x00000028ff287212 */ /* 0x000fe400078e33ff */
[C---:B------:R-:W-:Y:S02]  /*3720*/  LOP3.LUT R18, R41.reuse, R18, RZ, 0x3c, !PT ;  /* 0x0000001229127212 */ /* 0x040fe400078e3cff */
[----:B------:R-:W-:Y:S02]  /*3730*/  SHF.L.W.U32.HI R15, R12, 0xe, R12 ;  /* 0x0000000e0c0f7819 */ /* 0x000fe40000010e0c */
[----:B------:R-:W-:Y:S02]  /*3740*/  LOP3.LUT R4, RZ, R4, RZ, 0x33, !PT ;  /* 0x00000004ff047212 */ /* 0x000fe400078e33ff */
[----:B------:R-:W-:Y:S02]  /*3750*/  SHF.L.W.U32.HI R41, R41, 0xe, R41 ;  /* 0x0000000e29297819 */ /* 0x000fe40000010e29 */
[----:B------:R-:W-:-:S02]  /*3760*/  LOP3.LUT R7, R13, R48, R45, 0x96, !PT ;  /* 0x000000300d077212 */ /* 0x000fc400078e962d */
[----:B------:R-:W-:Y:S02]  /*3770*/  LOP3.LUT R12, R39, R44, RZ, 0x3c, !PT ;  /* 0x0000002c270c7212 */ /* 0x000fe400078e3cff */
[----:B------:R-:W-:Y:S02]  /*3780*/  SHF.L.W.U32.HI R17, R42, 0x2, R42 ;  /* 0x000000022a117819 */ /* 0x000fe40000010e2a */
[----:B------:R-:W-:Y:S02]  /*3790*/  SHF.L.W.U32.HI R45, R44, 0x2, R44 ;  /* 0x000000022c2d7819 */ /* 0x000fe40000010e2c */
[----:B------:R-:W-:Y:S02]  /*37a0*/  SHF.L.W.U32.HI R39, R38, 0x2, R38 ;  /* 0x0000000226277819 */ /* 0x000fe40000010e26 */
[----:B------:R-:W-:Y:S02]  /*37b0*/  LOP3.LUT R5, R5, R6, RZ, 0x3c, !PT ;  /* 0x0000000605057212 */ /* 0x000fe400078e3cff */
[----:B------:R-:W-:-:S02]  /*37c0*/  SHF.L.W.U32.HI R40, R40, 0x2, R40 ;  /* 0x0000000228287819 */ /* 0x000fc40000010e28 */
[----:B------:R-:W-:Y:S02]  /*37d0*/  SHF.L.W.U32.HI R4, R4, 0xe, R4 ;  /* 0x0000000e04047819 */ /* 0x000fe40000010e04 */
[----:B------:R-:W-:Y:S02]  /*37e0*/  SHF.L.W.U32.HI R6, R6, 0xa, R6 ;  /* 0x0000000a06067819 */ /* 0x000fe40000010e06 */
[----:B------:R-:W-:Y:S02]  /*37f0*/  LOP3.LUT R41, R41, R18, RZ, 0x3c, !PT ;  /* 0x0000001229297212 */ /* 0x000fe400078e3cff */
[----:B------:R-:W-:Y:S02]  /*3800*/  SHF.L.W.U32.HI R18, R18, 0xa, R18 ;  /* 0x0000000a12127819 */ /* 0x000fe40000010e12 */
[----:B------:R-:W-:Y:S02]  /*3810*/  LOP3.LUT R17, R20, R17, RZ, 0x3c, !PT ;  /* 0x0000001114117212 */ /* 0x000fe400078e3cff */
[----:B------:R-:W-:-:S02]  /*3820*/  LOP3.LUT R22, R16, R39, RZ, 0x3c, !PT ;  /* 0x0000002710167212 */ /* 0x000fc400078e3cff */
[----:B------:R-:W-:Y:S02]  /*3830*/  LOP3.LUT R45, R45, R12, RZ, 0xc3, !PT ;  /* 0x0000000c2d2d7212 */ /* 0x000fe400078ec3ff */
[----:B------:R-:W-:Y:S02]  /*3840*/  LOP3.LUT R46, R26, R47, R46, 0x96, !PT ;  /* 0x0000002f1a2e7212 */ /* 0x000fe400078e962e */
[----:B------:R-:W-:Y:S02]  /*3850*/  SHF.L.W.U32.HI R20, R20, 0xe, R20 ;  /* 0x0000000e14147819 */ /* 0x000fe40000010e14 */
[C---:B------:R-:W-:Y:S02]  /*3860*/  LOP3.LUT R40, R43.reuse, R40, RZ, 0x3c, !PT ;  /* 0x000000282b287212 */ /* 0x040fe400078e3cff */
[----:B------:R-:W-:Y:S02]  /*3870*/  SHF.L.W.U32.HI R39, R43, 0xe, R43 ;  /* 0x0000000e2b277819 */ /* 0x000fe40000010e2b */
[----:B------:R-:W-:-:S02]  /*3880*/  LOP3.LUT R12, RZ, R12, RZ, 0x33, !PT ;  /* 0x0000000cff0c7212 */ /* 0x000fc400078e33ff */
[----:B------:R-:W-:Y:S02]  /*3890*/  LOP3.LUT R4, R4, R19, RZ, 0x3c, !PT ;  /* 0x0000001304047212 */ /* 0x000fe400078e3cff */
[----:B------:R-:W-:Y:S02]  /*38a0*/  SHF.L.W.U32.HI R47, R16, 0xe, R16 ;  /* 0x0000000e102f7819 */ /* 0x000fe40000010e10 */
[----:B------:R-:W-:Y:S02]  /*38b0*/  LOP3.LUT R15, R15, R0, RZ, 0x3c, !PT ;  /* 0x000000000f0f7212 */ /* 0x000fe400078e3cff */
[----:B------:R-:W-:Y:S02]  /*38c0*/  LOP3.LUT R43, R5, UR24, R6, 0x96, !PT ;  /* 0x00000018052b7c12 */ /* 0x000fe4000f8e9606 */
[----:B------:R-:W-:Y:S02]  /*38d0*/  SHF.L.W.U32.HI R19, R19, 0xa, R19 ;  /* 0x0000000a13137819 */ /* 0x000fe40000010e13 */
[----:B------:R-:W-:-:S02]  /*38e0*/  SHF.L.W.U32.HI R0, R0, 0xa, R0 ;  /* 0x0000000a00007819 */ /* 0x000fc40000010e00 */
[----:B------:R-:W-:Y:S02]  /*38f0*/  SHF.L.W.U32.HI R5, R5, 0x1, R5 ;  /* 0x0000000105057819 */ /* 0x000fe40000010e05 */
[----:B------:R-:W-:Y:S02]  /*3900*/  LOP3.LUT R18, R18, R41, RZ, 0x3c, !PT ;  /* 0x0000002912127212 */ /* 0x000fe400078e3cff */
[----:B------:R-:W-:Y:S02]  /*3910*/  LOP3.LUT R20, R20, R17, RZ, 0x3c, !PT ;  /* 0x0000001114147212 */ /* 0x000fe400078e3cff */
[----:B------:R-:W-:Y:S02]  /*3920*/  SHF.L.W.U32.HI R12, R12, 0xe, R12 ;  /* 0x0000000e0c0c7819 */ /* 0x000fe40000010e0c */
[----:B------:R-:W-:Y:S02]  /*3930*/  SHF.L.W.U32.HI R17, R17, 0xa, R17 ;  /* 0x0000000a11117819 */ /* 0x000fe40000010e11 */
[----:B------:R-:W-:-:S02]  /*3940*/  LOP3.LUT R38, R47, R22, RZ, 0x3c, !PT ;  /* 0x000000162f267212 */ /* 0x000fc400078e3cff */
[----:B------:R-:W-:Y:S02]  /*3950*/  SHF.L.W.U32.HI R49, R22, 0xa, R22 ;  /* 0x0000000a16317819 */ /* 0x000fe40000010e16 */
[----:B------:R-:W-:Y:S02]  /*3960*/  SHF.L.W.U32.HI R41, R41, 0x1, R41 ;  /* 0x0000000129297819 */ /* 0x000fe40000010e29 */
[----:B------:R-:W-:Y:S02]  /*3970*/  LOP3.LUT R6, R0, R15, RZ, 0x3c, !PT ;  /* 0x0000000f00067212 */ /* 0x000fe400078e3cff */
[----:B------:R-:W-:Y:S02]  /*3980*/  LOP3.LUT R19, R18, R19, R4, 0x96, !PT ;  /* 0x0000001312137212 */ /* 0x000fe400078e9604 */
[----:B------:R-:W-:Y:S02]  /*3990*/  LOP3.LUT R16, R5, UR25, RZ, 0x3c, !PT ;  /* 0x0000001905107c12 */ /* 0x000fe4000f8e3cff */
[----:B------:R-:W-:-:S02]  /*39a0*/  SHF.L.W.U32.HI R15, R15, 0x1, R15 ;  /* 0x000000010f0f7819 */ /* 0x000fc40000010e0f */
[----:B------:R-:W-:Y:S02]  /*39b0*/  SHF.L.W.U32.HI R4, R4, 0x1, R4 ;  /* 0x0000000104047819 */ /* 0x000fe40000010e04 */
[----:B------:R-:W-:Y:S02]  /*39c0*/  LOP3.LUT R47, R12, R45, RZ, 0x3c, !PT ;  /* 0x0000002d0c2f7212 */ /* 0x000fe400078e3cff */
[----:B------:R-:W-:Y:S02]  /*39d0*/  SHF.L.W.U32.HI R45, R45, 0xa, R45 ;  /* 0x0000000a2d2d7819 */ /* 0x000fe40000010e2d */
[----:B------:R-:W-:Y:S02]  /*39e0*/  LOP3.LUT R0, R49, R38, RZ, 0x3c, !PT ;  /* 0x0000002631007212 */ /* 0x000fe400078e3cff */
[C---:B------:R-:W-:Y:S02]  /*39f0*/  LOP3.LUT R5, R20.reuse, UR28, R17, 0x96, !PT ;  /* 0x0000001c14057c12 */ /* 0x040fe4000f8e9611 */
[----:B------:R-:W-:-:S02]  /*3a00*/  SHF.L.W.U32.HI R17, R20, 0x1, R20 ;  /* 0x0000000114117819 */ /* 0x000fc40000010e14 */
[----:B------:R-:W-:Y:S02]  /*3a10*/  LOP3.LUT R41, R41, R16, RZ, 0x3c, !PT ;  /* 0x0000001029297212 */ /* 0x000fe400078e3cff */
[--C-:B------:R-:W-:Y:S02]  /*3a20*/  LOP3.LUT R20, R16, R4, R15.reuse, 0x1e, !PT ;  /* 0x0000000410147212 */ /* 0x100fe400078e1e0f */
[----:B------:R-:W-:Y:S02]  /*3a30*/  LOP3.LUT R22, R4, R16, R15, 0x78, !PT ;  /* 0x0000001004167212 */ /* 0x000fe400078e780f */
[----:B------:R-:W-:Y:S02]  /*3a40*/  LOP3.LUT R39, R39, R40, RZ, 0x3c, !PT ;  /* 0x0000002827277212 */ /* 0x000fe400078e3cff */
[----:B------:R-:W-:Y:S02]  /*3a50*/  SHF.L.W.U32.HI R40, R40, 0xa, R40 ;  /* 0x0000000a28287819 */ /* 0x000fe40000010e28 */
[----:B------:R-:W-:-:S02]  /*3a60*/  LOP3.LUT R4, R18, R6, R43, 0x1e, !PT ;  /* 0x0000000612047212 */ /* 0x000fc400078e1e2b */
[--C-:B------:R-:W-:Y:S02]  /*3a70*/  LOP3.LUT R52, R0, R45, R47.reuse, 0x96, !PT ;  /* 0x0000002d00347212 */ /* 0x100fe400078e962f */
[----:B------:R-:W-:Y:S02]  /*3a80*/  SHF.L.W.U32.HI R49, R47, 0x1, R47 ;  /* 0x000000012f317819 */ /* 0x000fe40000010e2f */
[----:B------:R-:W-:Y:S02]  /*3a90*/  LOP3.LUT R6, R6, R18, R43, 0x78, !PT ;  /* 0x0000001206067212 */ /* 0x000fe400078e782b */
[----:B------:R-:W-:Y:S02]  /*3aa0*/  LOP3.LUT R47, R41, R16, R15, 0x78, !PT ;  /* 0x00000010292f7212 */ /* 0x000fe400078e780f */
[----:B------:R-:W-:Y:S02]  /*3ab0*/  LOP3.LUT R51, R17, UR29, RZ, 0x3c, !PT ;  /* 0x0000001d11337c12 */ /* 0x000fe4000f8e3cff */
[----:B------:R-:W-:-:S02]  /*3ac0*/  LOP3.LUT R44, R22, R20, R41, 0x87, !PT ;  /* 0x00000014162c7212 */ /* 0x000fc400078e8729 */
[----:B------:R-:W-:Y:S02]  /*3ad0*/  SHF.L.W.U32.HI R50, R38, 0x1, R38 ;  /* 0x0000000126327819 */ /* 0x000fe40000010e26 */
[----:B------:R-:W-:Y:S02]  /*3ae0*/  LOP3.LUT R17, R19, R18, R43, 0x78, !PT ;  /* 0x0000001213117212 */ /* 0x000fe400078e782b */
[----:B------:R-:W-:Y:S02]  /*3af0*/  LOP3.LUT R48, R40, R39, RZ, 0x3c, !PT ;  /* 0x0000002728307212 */ /* 0x000fe400078e3cff */
[----:B------:R-:W-:Y:S02]  /*3b00*/  SHF.L.W.U32.HI R12, R39, 0x1, R39 ;  /* 0x00000001270c7819 */ /* 0x000fe40000010e27 */
[----:B------:R-:W-:Y:S02]  /*3b10*/  LOP3.LUT R40, R6, R4, R19, 0x87, !PT ;  /* 0x0000000406287212 */ /* 0x000fe400078e8713 */
[----:B------:R-:W-:-:S02]  /*3b20*/  LOP3.LUT R38, R15, R47, R22, 0x2d, !PT ;  /* 0x0000002f0f267212 */ /* 0x000fc400078e2d16 */
[-CC-:B------:R-:W-:Y:S02]  /*3b30*/  LOP3.LUT R39, R20, R47.reuse, R22.reuse, 0x2d, !PT ;  /* 0x0000002f14277212 */ /* 0x180fe400078e2d16 */
[----:B------:R-:W-:Y:S02]  /*3b40*/  LOP3.LUT R22, R44, R47, R22, 0xd0, !PT ;  /* 0x0000002f2c167212 */ /* 0x000fe400078ed016 */
[----:B------:R-:W-:Y:S02]  /*3b50*/  LOP3.LUT R45, R4, R17, R6, 0x2d, !PT ;  /* 0x00000011042d7212 */ /* 0x000fe400078e2d06 */
[----:B------:R-:W-:Y:S02]  /*3b60*/  LOP3.LUT R50, R50, R51, RZ, 0x3c, !PT ;  /* 0x0000003332327212 */ /* 0x000fe400078e3cff */
[--C-:B------:R-:W-:Y:S02]  /*3b70*/  LOP3.LUT R15, R51, R49, R12.reuse, 0x1e, !PT ;  /* 0x00000031330f7212 */ /* 0x100fe400078e1e0c */
[----:B------:R-:W-:-:S02]  /*3b80*/  LOP3.LUT R4, R49, R51, R12, 0x78, !PT ;  /* 0x0000003331047212 */ /* 0x000fc400078e780c */
[-CC-:B------:R-:W-:Y:S02]  /*3b90*/  LOP3.LUT R42, R40, R17.reuse, R6.reuse, 0xd0, !PT ;  /* 0x00000011282a7212 */ /* 0x180fe400078ed006 */
[----:B------:R-:W-:Y:S02]  /*3ba0*/  LOP3.LUT R41, R17, R40, RZ, 0x3c, !PT ;  /* 0x0000002811297212 */ /* 0x000fe400078e3cff */
[-C--:B------:R-:W-:Y:S02]  /*3bb0*/  LOP3.LUT R43, R43, R17.reuse, R6, 0x2d, !PT ;  /* 0x000000112b2b7212 */ /* 0x080fe400078e2d06 */
[----:B------:R-:W-:Y:S02]  /*3bc0*/  LOP3.LUT R40, R22, R17, R40, 0x96, !PT ;  /* 0x0000001116287212 */ /* 0x000fe400078e9628 */
[--C-:B------:R-:W-:Y:S02]  /*3bd0*/  LOP3.LUT R17, R0, R48, R5.reuse, 0x1e, !PT ;  /* 0x0000003000117212 */ /* 0x100fe400078e1e05 */
        /* <DEDUP_REMOVED lines=13> */
[----:B------:R-:W-:Y:S02]  /*3cb0*/  SHF.L.W.U32.HI R4, R33, 0x2, R33 ;  /* 0x0000000221047819 */ /* 0x000fe40000010e21 */
[----:B------:R-:W-:Y:S02]  /*3cc0*/  SHF.L.W.U32.HI R37, R37, 0x2, R37 ;  /* 0x0000000225257819 */ /* 0x000fe40000010e25 */
[-C--:B------:R-:W-:Y:S02]  /*3cd0*/  LOP3.LUT R29, R29, R28.reuse, RZ, 0xc3, !PT ;  /* 0x0000001c1d1d7212 */ /* 0x080fe400078ec3ff */
[----:B------:R-:W-:Y:S02]  /*3ce0*/  LOP3.LUT R34, R34, R31, RZ, 0x3c, !PT ;  /* 0x0000001f22227212 */ /* 0x000fe400078e3cff */
[----:B------:R-:W-:Y:S02]  /*3cf0*/  LOP3.LUT R28, RZ, R28, RZ, 0x33, !PT ;  /* 0x0000001cff1c7212 */ /* 0x000fe400078e33ff */
[----:B------:R-:W-:-:S02]  /*3d00*/  SHF.L.W.U32.HI R31, R31, 0x2, R31 ;  /* 0x000000021f1f7819 */ /* 0x000fc40000010e1f */
[-C--:B------:R-:W-:Y:S02]  /*3d10*/  LOP3.LUT R36, R36, R25.reuse, RZ, 0xc3, !PT ;  /* 0x0000001924247212 */ /* 0x080fe400078ec3ff */
[----:B------:R-:W-:Y:S02]  /*3d20*/  LOP3.LUT R4, R35, R4, RZ, 0x3c, !PT ;  /* 0x0000000423047212 */ /* 0x000fe400078e3cff */
[----:B------:R-:W-:Y:S02]  /*3d30*/  SHF.L.W.U32.HI R5, R26, 0x2, R26 ;  /* 0x000000021a057819 */ /* 0x000fe40000010e1a */
[----:B------:R-:W-:Y:S02]  /*3d40*/  SHF.L.W.U32.HI R30, R30, 0x2, R30 ;  /* 0x000000021e1e7819 */ /* 0x000fe40000010e1e */
[----:B------:R-:W-:Y:S02]  /*3d50*/  LOP3.LUT R25, RZ, R25, RZ, 0x33, !PT ;  /* 0x00000019ff197212 */ /* 0x000fe400078e33ff */
[----:B------:R-:W-:-:S02]  /*3d60*/  LOP3.LUT R37, R32, R37, RZ, 0x3c, !PT ;  /* 0x0000002520257212 */ /* 0x000fc400078e3cff */
[----:B------:R-:W-:Y:S02]  /*3d70*/  SHF.L.W.U32.HI R35, R35, 0xe, R35 ;  /* 0x0000000e23237819 */ /* 0x000fe40000010e23 */
[----:B------:R-:W-:Y:S02]  /*3d80*/  SHF.L.W.U32.HI R0, R28, 0x2, R28 ;  /* 0x000000021c007819 */ /* 0x000fe40000010e1c */
[----:B------:R-:W-:Y:S02]  /*3d90*/  SHF.L.W.U32.HI R32, R32, 0xe, R32 ;  /* 0x0000000e20207819 */ /* 0x000fe40000010e20 */
[-C--:B------:R-:W-:Y:S02]  /*3da0*/  LOP3.LUT R31, R31, R34.reuse, RZ, 0xc3, !PT ;  /* 0x000000221f1f7212 */ /* 0x080fe400078ec3ff */
[----:B------:R-:W-:Y:S02]  /*3db0*/  LOP3.LUT R44, R43, R47, R44, 0x96, !PT ;  /* 0x0000002f2b2c7212 */ /* 0x000fe400078e962c */
[----:B------:R-:W-:-:S02]  /*3dc0*/  LOP3.LUT R34, RZ, R34, RZ, 0x33, !PT ;  /* 0x00000022ff227212 */ /* 0x000fc400078e33ff */
[----:B------:R-:W-:Y:S02]  /*3dd0*/  LOP3.LUT R26, R27, R24, RZ, 0x3c, !PT ;  /* 0x000000181b1a7212 */ /* 0x000fe400078e3cff */
[----:B------:R-:W-:Y:S02]  /*3de0*/  SHF.L.W.U32.HI R33, R24, 0x2, R24 ;  /* 0x0000000218217819 */ /* 0x000fe40000010e18 */
[----:B------:R-:W-:Y:S02]  /*3df0*/  LOP3.LUT R5, R46, R5, RZ, 0x3c, !PT ;  /* 0x000000052e057212 */ /* 0x000fe400078e3cff */
[----:B------:R-:W-:Y:S02]  /*3e00*/  SHF.L.W.U32.HI R25, R25, 0x2, R25 ;  /* 0x0000000219197819 */ /* 0x000fe40000010e19 */
[C---:B------:R-:W-:Y:S02]  /*3e10*/  LOP3.LUT R30, R23.reuse, R30, RZ, 0x3c, !PT ;  /* 0x0000001e171e7212 */ /* 0x040fe400078e3cff */
[----:B------:R-:W-:-:S02]  /*3e20*/  SHF.L.W.U32.HI R47, R23, 0xe, R23 ;  /* 0x0000000e172f7819 */ /* 0x000fc40000010e17 */
[----:B------:R-:W-:Y:S02]  /*3e30*/  LOP3.LUT R35, R35, R4, RZ, 0x3c, !PT ;  /* 0x0000000423237212 */ /* 0x000fe400078e3cff */
[C---:B------:R-:W-:Y:S02]  /*3e40*/  LOP3.LUT R0, R29.reuse, R0, RZ, 0x3c, !PT ;  /* 0x000000001d007212 */ /* 0x040fe400078e3cff */
[----:B------:R-:W-:Y:S02]  /*3e50*/  SHF.L.W.U32.HI R46, R46, 0xe, R46 ;  /* 0x0000000e2e2e7819 */ /* 0x000fe40000010e2e */
[----:B------:R-:W-:Y:S02]  /*3e60*/  LOP3.LUT R32, R32, R37, RZ, 0x3c, !PT ;  /* 0x0000002520207212 */ /* 0x000fe400078e3cff */
[----:B------:R-:W-:Y:S02]  /*3e70*/  SHF.L.W.U32.HI R4, R4, 0xa, R4 ;  /* 0x0000000a04047819 */ /* 0x000fe40000010e04 */
[----:B------:R-:W-:-:S02]  /*3e80*/  SHF.L.W.U32.HI R29, R29, 0xe, R29 ;  /* 0x0000000e1d1d7819 */ /* 0x000fc40000010e1d */
[----:B------:R-:W-:Y:S02]  /*3e90*/  SHF.L.W.U32.HI R37, R37, 0xa, R37 ;  /* 0x0000000a25257819 */ /* 0x000fe40000010e25 */
[----:B------:R-:W-:Y:S02]  /*3ea0*/  SHF.L.W.U32.HI R34, R34, 0xe, R34 ;  /* 0x0000000e22227819 */ /* 0x000fe40000010e22 */
[----:B------:R-:W-:Y:S02]  /*3eb0*/  LOP3.LUT R6, R36, R25, RZ, 0x3c, !PT ;  /* 0x0000001924067212 */ /* 0x000fe400078e3cff */
[----:B------:R-:W-:Y:S02]  /*3ec0*/  LOP3.LUT R33, R33, R26, RZ, 0xc3, !PT ;  /* 0x0000001a21217212 */ /* 0x000fe400078ec3ff */
[----:B------:R-:W-:Y:S02]  /*3ed0*/  LOP3.LUT R28, R47, R30, RZ, 0x3c, !PT ;  /* 0x0000001e2f1c7212 */ /* 0x000fe400078e3cff */
[----:B------:R-:W-:-:S02]  /*3ee0*/  SHF.L.W.U32.HI R49, R30, 0xa, R30 ;  /* 0x0000000a1e317819 */ /* 0x000fc40000010e1e */
[----:B------:R-:W-:Y:S02]  /*3ef0*/  SHF.L.W.U32.HI R27, R36, 0xe, R36 ;  /* 0x0000000e241b7819 */ /* 0x000fe40000010e24 */
[----:B------:R-:W-:Y:S02]  /*3f00*/  LOP3.LUT R26, RZ, R26, RZ, 0x33, !PT ;  /* 0x0000001aff1a7212 */ /* 0x000fe400078e33ff */
[----:B------:R-:W-:Y:S02]  /*3f10*/  LOP3.LUT R46, R46, R5, RZ, 0x3c, !PT ;  /* 0x000000052e2e7212 */ /* 0x000fe400078e3cff */
[----:B------:R-:W-:Y:S02]  /*3f20*/  SHF.L.W.U32.HI R23, R5, 0xa, R5 ;  /* 0x0000000a05177819 */ /* 0x000fe40000010e05 */
[----:B------:R-:W-:Y:S02]  /*3f30*/  LOP3.LUT R25, R4, R35, RZ, 0x3c, !PT ;  /* 0x0000002304197212 */ /* 0x000fe400078e3cff */
[----:B------:R-:W-:-:S02]  /*3f40*/  LOP3.LUT R4, R29, R0, RZ, 0x3c, !PT ;  /* 0x000000001d047212 */ /* 0x000fc400078e3cff */
[----:B------:R-:W-:Y:S02]  /*3f50*/  SHF.L.W.U32.HI R5, R0, 0xa, R0 ;  /* 0x0000000a00057819 */ /* 0x000fe40000010e00 */
[----:B------:R-:W-:Y:S02]  /*3f60*/  LOP3.LUT R24, R32, UR32, R37, 0x96, !PT ;  /* 0x0000002020187c12 */ /* 0x000fe4000f8e9625 */
[----:B------:R-:W-:Y:S02]  /*3f70*/  LOP3.LUT R34, R34, R31, RZ, 0x3c, !PT ;  /* 0x0000001f22227212 */ /* 0x000fe400078e3cff */
[----:B------:R-:W-:Y:S02]  /*3f80*/  SHF.L.W.U32.HI R32, R32, 0x1, R32 ;  /* 0x0000000120207819 */ /* 0x000fe40000010e20 */
[----:B------:R-:W-:Y:S02]  /*3f90*/  LOP3.LUT R0, R49, R28, RZ, 0x3c, !PT ;  /* 0x0000001c31007212 */ /* 0x000fe400078e3cff */
[----:B------:R-:W-:-:S02]  /*3fa0*/  SHF.L.W.U32.HI R48, R28, 0x1, R28 ;  /* 0x000000011c307819 */ /* 0x000fc40000010e1c */
[----:B------:R-:W-:Y:S02]  /*3fb0*/  SHF.L.W.U32.HI R26, R26, 0xe, R26 ;  /* 0x0000000e1a1a7819 */ /* 0x000fe40000010e1a */
[----:B------:R-:W-:Y:S02]  /*3fc0*/  LOP3.LUT R27, R27, R6, RZ, 0x3c, !PT ;  /* 0x000000061b1b7212 */ /* 0x000fe400078e3cff */
[----:B------:R-:W-:Y:S02]  /*3fd0*/  SHF.L.W.U32.HI R28, R6, 0xa, R6 ;  /* 0x0000000a061c7819 */ /* 0x000fe40000010e06 */
[----:B------:R-:W-:Y:S02]  /*3fe0*/  LOP3.LUT R29, R46, UR36, R23, 0x96, !PT ;  /* 0x000000242e1d7c12 */ /* 0x000fe4000f8e9617 */
[----:B------:R-:W-:Y:S02]  /*3ff0*/  LOP3.LUT R6, R5, R4, RZ, 0x3c, !PT ;  /* 0x0000000405067212 */ /* 0x000fe400078e3cff */
[----:B------:R-:W-:-:S02]  /*4000*/  SHF.L.W.U32.HI R31, R31, 0xa, R31 ;  /* 0x0000000a1f1f7819 */ /* 0x000fc40000010e1f */
[----:B------:R-:W-:Y:S02]  /*4010*/  SHF.L.W.U32.HI R35, R35, 0x1, R35 ;  /* 0x0000000123237819 */ /* 0x000fe40000010e23 */
[----:B------:R-:W-:Y:S02]  /*4020*/  SHF.L.W.U32.HI R4, R4, 0x1, R4 ;  /* 0x0000000104047819 */ /* 0x000fe40000010e04 */
[----:B------:R-:W-:Y:S02]  /*4030*/  SHF.L.W.U32.HI R23, R34, 0x1, R34 ;  /* 0x0000000122177819 */ /* 0x000fe40000010e22 */
[----:B------:R-:W-:Y:S02]  /*4040*/  LOP3.LUT R32, R32, UR33, RZ, 0x3c, !PT ;  /* 0x0000002120207c12 */ /* 0x000fe4000f8e3cff */
[----:B------:R-:W-:Y:S02]  /*4050*/  LOP3.LUT R16, R22, R51, R16, 0x96, !PT ;  /* 0x0000003316107212 */ /* 0x000fe400078e9610 */
[----:B------:R-:W-:-:S02]  /*4060*/  LOP3.LUT R47, R26, R33, RZ, 0x3c, !PT ;  /* 0x000000211a2f7212 */ /* 0x000fc400078e3cff */
[----:B------:R-:W-:Y:S02]  /*4070*/  SHF.L.W.U32.HI R33, R33, 0xa, R33 ;  /* 0x0000000a21217819 */ /* 0x000fe40000010e21 */
[----:B------:R-:W-:Y:S02]  /*4080*/  LOP3.LUT R51, R28, R27, RZ, 0x3c, !PT ;  /* 0x0000001b1c337212 */ /* 0x000fe400078e3cff */
[----:B------:R-:W-:Y:S02]  /*4090*/  LOP3.LUT R26, R25, R31, R34, 0x96, !PT ;  /* 0x0000001f191a7212 */ /* 0x000fe400078e9622 */
[-C--:B------:R-:W-:Y:S02]  /*40a0*/  LOP3.LUT R35, R35, R32.reuse, RZ, 0x3c, !PT ;  /* 0x0000002023237212 */ /* 0x080fe400078e3cff */
[--C-:B------:R-:W-:Y:S02]  /*40b0*/  LOP3.LUT R28, R32, R23, R4.reuse, 0x1e, !PT ;  /* 0x00000017201c7212 */ /* 0x100fe400078e1e04 */
[----:B------:R-:W-:-:S02]  /*40c0*/  LOP3.LUT R23, R23, R32, R4, 0x78, !PT ;  /* 0x0000002017177212 */ /* 0x000fc400078e7804 */
[----:B------:R-:W-:Y:S02]  /*40d0*/  SHF.L.W.U32.HI R46, R46, 0x1, R46 ;  /* 0x000000012e2e7819 */ /* 0x000fe40000010e2e */
[----:B------:R-:W-:Y:S02]  /*40e0*/  LOP3.LUT R5, R0, R33, R47, 0x96, !PT ;  /* 0x0000002100057212 */ /* 0x000fe400078e962f */
[--C-:B------:R-:W-:Y:S02]  /*40f0*/  LOP3.LUT R37, R25, R6, R24.reuse, 0x1e, !PT ;  /* 0x0000000619257212 */ /* 0x100fe400078e1e18 */
[-CC-:B------:R-:W-:Y:S02]  /*4100*/  LOP3.LUT R6, R6, R25.reuse, R24.reuse, 0x78, !PT ;  /* 0x0000001906067212 */ /* 0x180fe400078e7818 */
[----:B------:R-:W-:Y:S02]  /*4110*/  LOP3.LUT R33, R26, R25, R24, 0x78, !PT ;  /* 0x000000191a217212 */ /* 0x000fe400078e7818 */
[----:B------:R-:W-:-:S02]  /*4120*/  LOP3.LUT R30, R35, R32, R4, 0x78, !PT ;  /* 0x00000020231e7212 */ /* 0x000fc400078e7804 */
[----:B------:R-:W-:Y:S02]  /*4130*/  LOP3.LUT R25, R23, R28, R35, 0x87, !PT ;  /* 0x0000001c17197212 */ /* 0x000fe400078e8723 */
[----:B------:R-:W-:Y:S02]  /*4140*/  LOP3.LUT R46, R46, UR37, RZ, 0x3c, !PT ;  /* 0x000000252e2e7c12 */ /* 0x000fe4000f8e3cff */
[----:B------:R-:W-:Y:S02]  /*4150*/  LOP3.LUT R36, R4, R30, R23, 0x2d, !PT ;  /* 0x0000001e04247212 */ /* 0x000fe400078e2d17 */
[----:B------:R-:W-:Y:S02]  /*4160*/  SHF.L.W.U32.HI R27, R27, 0x1, R27 ;  /* 0x000000011b1b7819 */ /* 0x000fe40000010e1b */
[----:B------:R-:W-:Y:S02]  /*4170*/  SHF.L.W.U32.HI R34, R47, 0x1, R47 ;  /* 0x000000012f227819 */ /* 0x000fe40000010e2f */
[----:B------:R-:W-:-:S02]  /*4180*/  LOP3.LUT R31, R24, R33, R6, 0x2d, !PT ;  /* 0x00000021181f7212 */ /* 0x000fc400078e2d06 */
[-CC-:B------:R-:W-:Y:S02]  /*4190*/  LOP3.LUT R35, R28, R30.reuse, R23.reuse, 0x2d, !PT ;  /* 0x0000001e1c237212 */ /* 0x180fe400078e2d17 */
[----:B------:R-:W-:Y:S02]  /*41a0*/  LOP3.LUT R4, R25, R30, R23, 0xd0, !PT ;  /* 0x0000001e19047212 */ /* 0x000fe400078ed017 */
[----:B------:R-:W-:Y:S02]  /*41b0*/  LOP3.LUT R23, R48, R46, RZ, 0x3c, !PT ;  /* 0x0000002e30177212 */ /* 0x000fe400078e3cff */
[----:B------:R-:W-:Y:S02]  /*41c0*/  LOP3.LUT R48, R6, R37, R26, 0x87, !PT ;  /* 0x0000002506307212 */ /* 0x000fe400078e871a */
[----:B------:R-:W-:Y:S02]  /*41d0*/  LOP3.LUT R30, R31, R30, R25, 0x96, !PT ;  /* 0x0000001e1f1e7212 */ /* 0x000fe400078e9619 */
[----:B------:R-:W-:-:S02]  /*41e0*/  LOP3.LUT R24, R46, R34, R27, 0x1e, !PT ;  /* 0x000000222e187212 */ /* 0x000fc400078e1e1b */
[-CC-:B------:R-:W-:Y:S02]  /*41f0*/  LOP3.LUT R34, R34, R46.reuse, R27.reuse, 0x78, !PT ;  /* 0x0000002e22227212 */ /* 0x180fe400078e781b */
[----:B------:R-:W-:Y:S02]  /*4200*/  LOP3.LUT R25, R23, R46, R27, 0x78, !PT ;  /* 0x0000002e17197212 */ /* 0x000fe400078e781b */
[-C--:B------:R-:W-:Y:S02]  /*4210*/  LOP3.LUT R46, R48, R33.reuse, R6, 0xd0, !PT ;  /* 0x00000021302e7212 */ /* 0x080fe400078ed006 */
[----:B------:R-:W-:Y:S02]  /*4220*/  LOP3.LUT R47, R33, R48, RZ, 0x3c, !PT ;  /* 0x00000030212f7212 */ /* 0x000fe400078e3cff */
[----:B------:R-:W-:Y:S02]  /*4230*/  LOP3.LUT R48, R4, R33, R48, 0x96, !PT ;  /* 0x0000002104307212 */ /* 0x000fe400078e9630 */
[----:B------:R-:W-:-:S02]  /*4240*/  SHF.L.W.U32.HI R4, R13, 0x2, R13 ;  /* 0x000000020d047819 */ /* 0x000fc40000010e0d */
        /* <DEDUP_REMOVED lines=12> */
[C---:B------:R-:W-:Y:S02]  /*4310*/  LOP3.LUT R9, R8.reuse, R9, RZ, 0x3c, !PT ;  /* 0x0000000908097212 */ /* 0x040fe400078e3cff */
[----:B------:R-:W-:Y:S02]  /*4320*/  LOP3.LUT R7, R7, R4, RZ, 0x3c, !PT ;  /* 0x0000000407077212 */ /* 0x000fe400078e3cff */
[----:B------:R-:W-:Y:S02]  /*4330*/  SHF.L.W.U32.HI R8, R8, 0xe, R8 ;  /* 0x0000000e08087819 */ /* 0x000fe40000010e08 */
[----:B------:R-:W-:Y:S02]  /*4340*/  SHF.L.W.U32.HI R11, R11, 0xe, R11 ;  /* 0x0000000e0b0b7819 */ /* 0x000fe40000010e0b */
[----:B------:R-:W-:Y:S02]  /*4350*/  LOP3.LUT R21, R21, R10, RZ, 0x3c, !PT ;  /* 0x0000000a15157212 */ /* 0x000fe400078e3cff */
[----:B------:R-:W-:-:S02]  /*4360*/  SHF.L.W.U32.HI R4, R4, 0xa, R4 ;  /* 0x0000000a04047819 */ /* 0x000fc40000010e04 */
[----:B------:R-:W-:Y:S02]  /*4370*/  SHF.L.W.U32.HI R10, R10, 0xa, R10 ;  /* 0x0000000a0a0a7819 */ /* 0x000fe40000010e0a */
[----:B------:R-:W-:Y:S02]  /*4380*/  LOP3.LUT R11, R11, R14, RZ, 0x3c, !PT ;  /* 0x0000000e0b0b7212 */ /* 0x000fe400078e3cff */
[----:B------:R-:W-:Y:S02]  /*4390*/  LOP3.LUT R8, R8, R9, RZ, 0x3c, !PT ;  /* 0x0000000908087212 */ /* 0x000fe400078e3cff */
[----:B------:R-:W-:Y:S02]  /*43a0*/  LOP3.LUT R13, R7, UR40, R4, 0x96, !PT ;  /* 0x00000028070d7c12 */ /* 0x000fe4000f8e9604 */
[----:B------:R-:W-:Y:S02]  /*43b0*/  SHF.L.W.U32.HI R14, R14, 0xa, R14 ;  /* 0x0000000a0e0e7819 */ /* 0x000fe40000010e0e */
[----:B------:R-:W-:-:S02]  /*43c0*/  LOP3.LUT R10, R10, R21, RZ, 0x3c, !PT ;  /* 0x000000150a0a7212 */ /* 0x000fc400078e3cff */
[----:B------:R-:W-:Y:S02]  /*43d0*/  SHF.L.W.U32.HI R9, R9, 0xa, R9 ;  /* 0x0000000a09097819 */ /* 0x000fe40000010e09 */
[----:B------:R-:W-:Y:S02]  /*43e0*/  SHF.L.W.U32.HI R7, R7, 0x1, R7 ;  /* 0x0000000107077819 */ /* 0x000fe40000010e07 */
[--C-:B------:R-:W-:Y:S02]  /*43f0*/  LOP3.LUT R50, R0, R51, R29.reuse, 0x1e, !PT ;  /* 0x0000003300327212 */ /* 0x100fe400078e1e1d */
[----:B------:R-:W-:Y:S02]  /*4400*/  LOP3.LUT R51, R51, R0, R29, 0x78, !PT ;  /* 0x0000000033337212 */ /* 0x000fe400078e781d */
[----:B------:R-:W-:Y:S02]  /*4410*/  LOP3.LUT R28, R34, R24, R23, 0x87, !PT ;  /* 0x00000018221c7212 */ /* 0x000fe400078e8717 */
[----:B------:R-:W-:-:S02]  /*4420*/  SHF.L.W.U32.HI R21, R21, 0x1, R21 ;  /* 0x0000000115157819 */ /* 0x000fc40000010e15 */
[----:B------:R-:W-:Y:S02]  /*4430*/  LOP3.LUT R9, R9, R8, RZ, 0x3c, !PT ;  /* 0x0000000809097212 */ /* 0x000fe400078e3cff */
[----:B------:R-:W-:Y:S02]  /*4440*/  LOP3.LUT R14, R10, R14, R11, 0x96, !PT ;  /* 0x0000000e0a0e7212 */ /* 0x000fe400078e960b */
[----:B------:R-:W-:Y:S02]  /*4450*/  LOP3.LUT R7, R7, UR41, RZ, 0x3c, !PT ;  /* 0x0000002907077c12 */ /* 0x000fe4000f8e3cff */
[----:B------:R-:W-:Y:S02]  /*4460*/  SHF.L.W.U32.HI R43, R43, 0x2, R43 ;  /* 0x000000022b2b7819 */ /* 0x000fe40000010e2b */
[----:B------:R-:W-:Y:S02]  /*4470*/  SHF.L.W.U32.HI R8, R8, 0x1, R8 ;  /* 0x0000000108087819 */ /* 0x000fe40000010e08 */
[----:B------:R-:W-:-:S02]  /*4480*/  SHF.L.W.U32.HI R11, R11, 0x1, R11 ;  /* 0x000000010b0b7819 */ /* 0x000fc40000010e0b */
[----:B------:R-:W-:Y:S02]  /*4490*/  LOP3.LUT R0, R5, R0, R29, 0x78, !PT ;  /* 0x0000000005007212 */ /* 0x000fe400078e781d */
[----:B------:R-:W-:Y:S02]  /*44a0*/  LOP3.LUT R39, R39, R42, RZ, 0x3c, !PT ;  /* 0x0000002a27277212 */ /* 0x000fe400078e3cff */
[----:B------:R-:W-:Y:S02]  /*44b0*/  LOP3.LUT R38, R38, R45, RZ, 0xc3, !PT ;  /* 0x0000002d26267212 */ /* 0x000fe400078ec3ff */
[----:B------:R-:W-:Y:S02]  /*44c0*/  LOP3.LUT R23, R28, R25, R34, 0xd0, !PT ;  /* 0x000000191c177212 */ /* 0x000fe400078ed022 */
[----:B------:R-:W-:Y:S02]  /*44d0*/  LOP3.LUT R5, R51, R50, R5, 0x87, !PT ;  /* 0x0000003233057212 */ /* 0x000fe400078e8705 */
[----:B------:R-:W-:-:S02]  /*44e0*/  SHF.L.W.U32.HI R42, R42, 0x2, R42 ;  /* 0x000000022a2a7819 */ /* 0x000fc40000010e2a */
[----:B------:R-:W-:Y:S02]  /*44f0*/  LOP3.LUT R45, RZ, R45, RZ, 0x33, !PT ;  /* 0x0000002dff2d7212 */ /* 0x000fe400078e33ff */
[----:B------:R-:W-:Y:S02]  /*4500*/  LOP3.LUT R26, R24, R25, R34, 0x2d, !PT ;  /* 0x00000019181a7212 */ /* 0x000fe400078e2d22 */
[----:B------:R-:W-:Y:S02]  /*4510*/  LOP3.LUT R37, R37, R33, R6, 0x2d, !PT ;  /* 0x0000002125257212 */ /* 0x000fe400078e2d06 */
[----:B------:R-:W-:Y:S02]  /*4520*/  LOP3.LUT R4, R21, R7, RZ, 0x3c, !PT ;  /* 0x0000000715047212 */ /* 0x000fe400078e3cff */
[----:B------:R-:W-:Y:S02]  /*4530*/  SHF.L.W.U32.HI R41, R41, 0x2, R41 ;  /* 0x0000000229297819 */ /* 0x000fe40000010e29 */
[----:B------:R-:W-:-:S02]  /*4540*/  LOP3.LUT R43, R44, R43, RZ, 0x3c, !PT ;  /* 0x0000002b2c2b7212 */ /* 0x000fc400078e3cff */
[--C-:B------:R-:W-:Y:S02]  /*4550*/  LOP3.LUT R33, R7, R11, R8.reuse, 0x1e, !PT ;  /* 0x0000000b07217212 */ /* 0x100fe400078e1e08 */
[----:B------:R-:W-:Y:S02]  /*4560*/  LOP3.LUT R24, R11, R7, R8, 0x78, !PT ;  /* 0x000000070b187212 */ /* 0x000fe400078e7808 */
[----:B------:R-:W-:Y:S02]  /*4570*/  SHF.L.W.U32.HI R44, R44, 0xe, R44 ;  /* 0x0000000e2c2c7819 */ /* 0x000fe40000010e2c */
[-CC-:B------:R-:W-:Y:S02]  /*4580*/  LOP3.LUT R29, R29, R0.reuse, R51.reuse, 0x2d, !PT ;  /* 0x000000001d1d7212 */ /* 0x180fe400078e2d33 */
[----:B------:R-:W-:Y:S02]  /*4590*/  LOP3.LUT R50, R50, R0, R51, 0x2d, !PT ;  /* 0x0000000032327212 */ /* 0x000fe400078e2d33 */
[----:B------:R-:W-:-:S02]  /*45a0*/  LOP3.LUT R6, R9, R10, R13, 0x78, !PT ;  /* 0x0000000a09067212 */ /* 0x000fc400078e780d */
[----:B------:R-:W-:Y:S02]  /*45b0*/  LOP3.LUT R21, R14, R10, R13, 0x78, !PT ;  /* 0x0000000a0e157212 */ /* 0x000fe400078e780d */
[-C--:B------:R-:W-:Y:S02]  /*45c0*/  LOP3.LUT R51, R5, R0.reuse, R51, 0xd0, !PT ;  /* 0x0000000005337212 */ /* 0x080fe400078ed033 */
[----:B------:R-:W-:Y:S02]  /*45d0*/  LOP3.LUT R49, R0, R5, RZ, 0x3c, !PT ;  /* 0x0000000500317212 */ /* 0x000fe400078e3cff */
[----:B------:R-:W-:Y:S02]  /*45e0*/  LOP3.LUT R52, R23, R0, R5, 0x96, !PT ;  /* 0x0000000017347212 */ /* 0x000fe400078e9605 */
[----:B------:R-:W-:Y:S02]  /*45f0*/  SHF.L.W.U32.HI R45, R45, 0x2, R45 ;  /* 0x000000022d2d7819 */ /* 0x000fe40000010e2d */
[----:B------:R-:W-:-:S02]  /*4600*/  LOP3.LUT R42, R42, R39, RZ, 0xc3, !PT ;  /* 0x000000272a2a7212 */ /* 0x000fc400078ec3ff */
[----:B------:R-:W-:Y:S02]  /*4610*/  LOP3.LUT R11, R10, R9, R13, 0x1e, !PT ;  /* 0x000000090a0b7212 */ /* 0x000fe400078e1e0d */
[----:B------:R-:W-:Y:S02]  /*4620*/  LOP3.LUT R5, R4, R7, R8, 0x78, !PT ;  /* 0x0000000704057212 */ /* 0x000fe400078e7808 */
[----:B------:R-:W-:Y:S02]  /*4630*/  LOP3.LUT R41, R40, R41, RZ, 0x3c, !PT ;  /* 0x0000002928297212 */ /* 0x000fe400078e3cff */
[----:B------:R-:W-:Y:S02]  /*4640*/  LOP3.LUT R39, RZ, R39, RZ, 0x33, !PT ;  /* 0x00000027ff277212 */ /* 0x000fe400078e33ff */
[----:B------:R-:W-:Y:S02]  /*4650*/  LOP3.LUT R27, R27, R25, R34, 0x2d, !PT ;  /* 0x000000191b1b7212 */ /* 0x000fe400078e2d22 */
[----:B------:R-:W-:-:S02]  /*4660*/  LOP3.LUT R7, R24, R33, R4, 0x87, !PT ;  /* 0x0000002118077212 */ /* 0x000fc400078e8704 */
[----:B------:R-:W-:Y:S02]  /*4670*/  SHF.L.W.U32.HI R40, R40, 0xe, R40 ;  /* 0x0000000e28287819 */ /* 0x000fe40000010e28 */
[----:B------:R-:W-:Y:S02]  /*4680*/  LOP3.LUT R44, R44, R43, RZ, 0x3c, !PT ;  /* 0x0000002b2c2c7212 */ /* 0x000fe400078e3cff */
[----:B------:R-:W-:Y:S02]  /*4690*/  LOP3.LUT R25, R29, R25, R28, 0x96, !PT ;  /* 0x000000191d197212 */ /* 0x000fe400078e961c */
[----:B------:R-:W-:Y:S02]  /*46a0*/  SHF.L.W.U32.HI R43, R43, 0xa, R43 ;  /* 0x0000000a2b2b7819 */ /* 0x000fe40000010e2b */
[----:B------:R-:W-:Y:S02]  /*46b0*/  LOP3.LUT R28, R13, R21, R6, 0x2d, !PT ;  /* 0x000000150d1c7212 */ /* 0x000fe400078e2d06 */
[----:B------:R-:W-:-:S02]  /*46c0*/  LOP3.LUT R45, R38, R45, RZ, 0x3c, !PT ;  /* 0x0000002d262d7212 */ /* 0x000fc400078e3cff */
[----:B------:R-:W-:Y:S02]  /*46d0*/  LOP3.LUT R14, R6, R11, R14, 0x87, !PT ;  /* 0x0000000b060e7212 */ /* 0x000fe400078e870e */
[-C--:B------:R-:W-:Y:S02]  /*46e0*/  LOP3.LUT R0, R8, R5.reuse, R24, 0x2d, !PT ;  /* 0x0000000508007212 */ /* 0x080fe400078e2d18 */
[----:B------:R-:W-:Y:S02]  /*46f0*/  SHF.L.W.U32.HI R38, R38, 0xe, R38 ;  /* 0x0000000e26267819 */ /* 0x000fe40000010e26 */
[----:B------:R-:W-:Y:S02]  /*4700*/  SHF.L.W.U32.HI R39, R39, 0xe, R39 ;  /* 0x0000000e27277819 */ /* 0x000fe40000010e27 */
[----:B------:R-:W-:Y:S02]  /*4710*/  LOP3.LUT R8, R7, R5, R24, 0xd0, !PT ;  /* 0x0000000507087212 */ /* 0x000fe400078ed018 */
[----:B------:R-:W-:-:S02]  /*4720*/  LOP3.LUT R40, R40, R41, RZ, 0x3c, !PT ;  /* 0x0000002928287212 */ /* 0x000fc400078e3cff */
[-C--:B------:R-:W-:Y:S02]  /*4730*/  LOP3.LUT R4, R33, R5.reuse, R24, 0x2d, !PT ;  /* 0x0000000521047212 */ /* 0x080fe400078e2d18 */
[----:B------:R-:W-:Y:S02]  /*4740*/  SHF.L.W.U32.HI R41, R41, 0xa, R41 ;  /* 0x0000000a29297819 */ /* 0x000fe40000010e29 */
[----:B------:R-:W-:Y:S02]  /*4750*/  LOP3.LUT R43, R44, UR26, R43, 0x96, !PT ;  /* 0x0000001a2c2b7c12 */ /* 0x000fe4000f8e962b */
[----:B------:R-:W-:Y:S02]  /*4760*/  LOP3.LUT R5, R28, R5, R7, 0x96, !PT ;  /* 0x000000051c057212 */ /* 0x000fe400078e9607 */
[----:B------:R-:W-:Y:S02]  /*4770*/  SHF.L.W.U32.HI R44, R44, 0x1, R44 ;  /* 0x000000012c2c7819 */ /* 0x000fe40000010e2c */
[----:B------:R-:W-:-:S02]  /*4780*/  LOP3.LUT R7, R11, R21, R6, 0x2d, !PT ;  /* 0x000000150b077212 */ /* 0x000fc400078e2d06 */
[----:B------:R-:W-:Y:S02]  /*4790*/  LOP3.LUT R9, R14, R21, R6, 0xd0, !PT ;  /* 0x000000150e097212 */ /* 0x000fe400078ed006 */
[----:B------:R-:W-:Y:S02]  /*47a0*/  LOP3.LUT R39, R39, R42, RZ, 0x3c, !PT ;  /* 0x0000002a27277212 */ /* 0x000fe400078e3cff */
[----:B------:R-:W-:Y:S02]  /*47b0*/  LOP3.LUT R38, R38, R45, RZ, 0x3c, !PT ;  /* 0x0000002d26267212 */ /* 0x000fe400078e3cff */
[----:B------:R-:W-:Y:S02]  /*47c0*/  LOP3.LUT R6, R21, R14, RZ, 0x3c, !PT ;  /* 0x0000000e15067212 */ /* 0x000fe400078e3cff */
[----:B------:R-:W-:Y:S02]  /*47d0*/  LOP3.LUT R8, R8, R21, R14, 0x96, !PT ;  /* 0x0000001508087212 */ /* 0x000fe400078e960e */
[----:B------:R-:W-:-:S02]  /*47e0*/  SHF.L.W.U32.HI R42, R42, 0xa, R42 ;  /* 0x0000000a2a2a7819 */ /* 0x000fc40000010e2a */
[----:B------:R-:W-:Y:S02]  /*47f0*/  LOP3.LUT R14, R41, R40, RZ, 0x3c, !PT ;  /* 0x00000028290e7212 */ /* 0x000fe400078e3cff */
[----:B------:R-:W-:Y:S02]  /*4800*/  SHF.L.W.U32.HI R45, R45, 0xa, R45 ;  /* 0x0000000a2d2d7819 */ /* 0x000fe40000010e2d */
[----:B------:R-:W-:Y:S02]  /*4810*/  SHF.L.W.U32.HI R40, R40, 0x1, R40 ;  /* 0x0000000128287819 */ /* 0x000fe40000010e28 */
[----:B------:R-:W-:Y:S02]  /*4820*/  LOP3.LUT R44, R44, UR27, RZ, 0x3c, !PT ;  /* 0x0000001b2c2c7c12 */ /* 0x000fe4000f8e3cff */
[----:B------:R-:W-:Y:S02]  /*4830*/  SHF.L.W.U32.HI R11, R38, 0x1, R38 ;  /* 0x00000001260b7819 */ /* 0x000fe40000010e26 */
[----:B------:R-:W-:-:S02]  /*4840*/  SHF.L.W.U32.HI R10, R39, 0x1, R39 ;  /* 0x00000001270a7819 */ /* 0x000fc40000010e27 */
[----:B------:R-:W-:Y:S02]  /*4850*/  SHF.L.W.U32.HI R33, R22, 0x2, R22 ;  /* 0x0000000216217819 */ /* 0x000fe40000010e16 */
[----:B------:R-:W-:Y:S02]  /*4860*/  LOP3.LUT R45, R45, R38, RZ, 0x3c, !PT ;  /* 0x000000262d2d7212 */ /* 0x000fe400078e3cff */
[----:B------:R-:W-:Y:S02]  /*4870*/  LOP3.LUT R42, R14, R42, R39, 0x96, !PT ;  /* 0x0000002a0e2a7212 */ /* 0x000fe400078e9627 */
[----:B------:R-:W-:Y:S02]  /*4880*/  LOP3.LUT R12, R12, R17, RZ, 0xc3, !PT ;  /* 0x000000110c0c7212 */ /* 0x000fe400078ec3ff */
[----:B------:R-:W-:Y:S02]  /*4890*/  LOP3.LUT R15, R15, R18, RZ, 0x3c, !PT ;  /* 0x000000120f0f7212 */ /* 0x000fe400078e3cff */
[----:B------:R-:W-:-:S02]  /*48a0*/  LOP3.LUT R40, R40, R44, RZ, 0x3c, !PT ;  /* 0x0000002c28287212 */ /* 0x000fc400078e3cff */
[----:B------:R-:W-:Y:S02]  /*48b0*/  LOP3.LUT R17, RZ, R17, RZ, 0x33, !PT ;  /* 0x00000011ff117212 */ /* 0x000fe400078e33ff */
[----:B------:R-:W-:Y:S02]  /*48c0*/  SHF.L.W.U32.HI R18, R18, 0x2, R18 ;  /* 0x0000000212127819 */ /* 0x000fe40000010e12 */
[----:B------:R-:W-:Y:S02]  /*48d0*/  SHF.L.W.U32.HI R19, R19, 0x2, R19 ;  /* 0x0000000213137819 */ /* 0x000fe40000010e13 */
[--C-:B------:R-:W-:Y:S02]  /*48e0*/  LOP3.LUT R13, R44, R10, R11.reuse, 0x1e, !PT ;  /* 0x0000000a2c0d7212 */ /* 0x100fe400078e1e0b */
[----:B------:R-:W-:Y:S02]  /*48f0*/  LOP3.LUT R32, R10, R44, R11, 0x78, !PT ;  /* 0x0000002c0a207212 */ /* 0x000fe400078e780b */
[----:B------:R-:W-:-:S02]  /*4900*/  LOP3.LUT R33, R16, R33, RZ, 0x3c, !PT ;  /* 0x0000002110217212 */ /* 0x000fc400078e3cff */
[-CC-:B------:R-:W-:Y:S02]  /*4910*/  LOP3.LUT R24, R45, R14.reuse, R43.reuse, 0x78, !PT ;  /* 0x0000000e2d187212 */ /* 0x180fe400078e782b */
[--C-:B------:R-:W-:Y:S02]  /*4920*/  LOP3.LUT R23, R42, R14, R43.reuse, 0x78, !PT ;  /* 0x0000000e2a177212 */ /* 0x100fe400078e782b */
[----:B------:R-:W-:Y:S02]  /*4930*/  SHF.L.W.U32.HI R16, R16, 0xe, R16 ;  /* 0x0000000e10107819 */ /* 0x000fe40000010e10 */
[----:B------:R-:W-:Y:S02]  /*4940*/  LOP3.LUT R45, R14, R45, R43, 0x1e, !PT ;  /* 0x0000002d0e2d7212 */ /* 0x000fe400078e1e2b */
[----:B------:R-:W-:Y:S02]  /*4950*/  LOP3.LUT R21, R40, R44, R11, 0x78, !PT ;  /* 0x0000002c28157212 */ /* 0x000fe400078e780b */
[----:B------:R-:W-:-:S02]  /*4960*/  SHF.L.W.U32.HI R17, R17, 0x2, R17 ;  /* 0x0000000211117819 */ /* 0x000fc40000010e11 */
[----:B------:R-:W-:Y:S02]  /*4970*/  LOP3.LUT R19, R20, R19, RZ, 0x3c, !PT ;  /* 0x0000001314137212 */ /* 0x000fe400078e3cff */
[----:B------:R-:W-:Y:S02]  /*4980*/  LOP3.LUT R18, R18, R15, RZ, 0xc3, !PT ;  /* 0x0000000f12127212 */ /* 0x000fe400078ec3ff */
[----:B------:R-:W-:Y:S02]  /*4990*/  LOP3.LUT R14, R32, R13, R40, 0x87, !PT ;  /* 0x0000000d200e7212 */ /* 0x000fe400078e8728 */
[----:B------:R-:W-:Y:S02]  /*49a0*/  SHF.L.W.U32.HI R20, R20, 0xe, R20 ;  /* 0x0000000e14147819 */ /* 0x000fe40000010e14 */
[----:B------:R-:W-:Y:S02]  /*49b0*/  LOP3.LUT R15, RZ, R15, RZ, 0x33, !PT ;  /* 0x0000000fff0f7212 */ /* 0x000fe400078e33ff */
[----:B------:R-:W-:-:S02]  /*49c0*/  LOP3.LUT R10, R43, R23, R24, 0x2d, !PT ;  /* 0x000000172b0a7212 */ /* 0x000fc400078e2d18 */
[----:B------:R-:W-:Y:S02]  /*49d0*/  LOP3.LUT R16, R16, R33, RZ, 0x3c, !PT ;  /* 0x0000002110107212 */ /* 0x000fe400078e3cff */
[----:B------:R-:W-:Y:S02]  /*49e0*/  LOP3.LUT R42, R24, R45, R42, 0x87, !PT ;  /* 0x0000002d182a7212 */ /* 0x000fe400078e872a */
[-CC-:B------:R-:W-:Y:S02]  /*49f0*/  LOP3.LUT R11, R11, R21.reuse, R32.reuse, 0x2d, !PT ;  /* 0x000000150b0b7212 */ /* 0x180fe400078e2d20 */
[----:B------:R-:W-:Y:S02]  /*4a00*/  LOP3.LUT R13, R13, R21, R32, 0x2d, !PT ;  /* 0x000000150d0d7212 */ /* 0x000fe400078e2d20 */
[----:B------:R-:W-:Y:S02]  /*4a10*/  SHF.L.W.U32.HI R33, R33, 0xa, R33 ;  /* 0x0000000a21217819 */ /* 0x000fe40000010e21 */
[----:B------:R-:W-:-:S02]  /*4a20*/  LOP3.LUT R17, R12, R17, RZ, 0x3c, !PT ;  /* 0x000000110c117212 */ /* 0x000fc400078e3cff */
[----:B------:R-:W-:Y:S02]  /*4a30*/  LOP3.LUT R32, R14, R21, R32, 0xd0, !PT ;  /* 0x000000150e207212 */ /* 0x000fe400078ed020 */
[----:B------:R-:W-:Y:S02]  /*4a40*/  SHF.L.W.U32.HI R12, R12, 0xe, R12 ;  /* 0x0000000e0c0c7819 */ /* 0x000fe40000010e0c */
[----:B------:R-:W-:Y:S02]  /*4a50*/  LOP3.LUT R20, R20, R19, RZ, 0x3c, !PT ;  /* 0x0000001314147212 */ /* 0x000fe400078e3cff */
[----:B------:R-:W-:Y:S02]  /*4a60*/  SHF.L.W.U32.HI R15, R15, 0xe, R15 ;  /* 0x0000000e0f0f7819 */ /* 0x000fe40000010e0f */
[----:B------:R-:W-:Y:S02]  /*4a70*/  SHF.L.W.U32.HI R19, R19, 0xa, R19 ;  /* 0x0000000a13137819 */ /* 0x000fe40000010e13 */
[----:B------:R-:W-:-:S02]  /*4a80*/  LOP3.LUT R14, R10, R21, R14, 0x96, !PT ;  /* 0x000000150a0e7212 */ /* 0x000fc400078e960e */
[-CC-:B------:R-:W-:Y:S02]  /*4a90*/  LOP3.LUT R22, R45, R23.reuse, R24.reuse, 0x2d, !PT ;  /* 0x000000172d167212 */ /* 0x180fe400078e2d18 */
[-C--:B------:R-:W-:Y:S02]  /*4aa0*/  LOP3.LUT R24, R42, R23.reuse, R24, 0xd0, !PT ;  /* 0x000000172a187212 */ /* 0x080fe400078ed018 */
[----:B------:R-:W-:Y:S02]  /*4ab0*/  LOP3.LUT R21, R23, R42, RZ, 0x3c, !PT ;  /* 0x0000002a17157212 */ /* 0x000fe400078e3cff */
[----:B------:R-:W-:Y:S02]  /*4ac0*/  LOP3.LUT R33, R16, UR30, R33, 0x96, !PT ;  /* 0x0000001e10217c12 */ /* 0x000fe4000f8e9621 */
[----:B------:R-:W-:Y:S02]  /*4ad0*/  LOP3.LUT R23, R32, R23, R42, 0x96, !PT ;  /* 0x0000001720177212 */ /* 0x000fe400078e962a */
[----:B------:R-:W-:-:S02]  /*4ae0*/  LOP3.LUT R12, R12, R17, RZ, 0x3c, !PT ;  /* 0x000000110c0c7212 */ /* 0x000fc400078e3cff */
[----:B------:R-:W-:Y:S02]  /*4af0*/  SHF.L.W.U32.HI R16, R16, 0x1, R16 ;  /* 0x0000000110107819 */ /* 0x000fe40000010e10 */
[----:B------:R-:W-:Y:S02]  /*4b00*/  LOP3.LUT R15, R15, R18, RZ, 0x3c, !PT ;  /* 0x000000120f0f7212 */ /* 0x000fe400078e3cff */
[----:B------:R-:W-:Y:S02]  /*4b10*/  SHF.L.W.U32.HI R17, R17, 0xa, R17 ;  /* 0x0000000a11117819 */ /* 0x000fe40000010e11 */
[----:B------:R-:W-:Y:S02]  /*4b20*/  SHF.L.W.U32.HI R18, R18, 0xa, R18 ;  /* 0x0000000a12127819 */ /* 0x000fe40000010e12 */
[----:B------:R-:W-:Y:S02]  /*4b30*/  LOP3.LUT R32, R19, R20, RZ, 0x3c, !PT ;  /* 0x0000001413207212 */ /* 0x000fe400078e3cff */
[----:B------:R-:W-:-:S02]  /*4b40*/  SHF.L.W.U32.HI R20, R20, 0x1, R20 ;  /* 0x0000000114147819 */ /* 0x000fc40000010e14 */
[----:B------:R-:W-:Y:S02]  /*4b50*/  LOP3.LUT R19, R16, UR31, RZ, 0x3c, !PT ;  /* 0x0000001f10137c12 */ /* 0x000fe4000f8e3cff */
[----:B------:R-:W-:Y:S02]  /*4b60*/  LOP3.LUT R17, R17, R12, RZ, 0x3c, !PT ;  /* 0x0000000c11117212 */ /* 0x000fe400078e3cff */
[--C-:B------:R-:W-:Y:S02]  /*4b70*/  LOP3.LUT R18, R32, R18, R15.reuse, 0x96, !PT ;  /* 0x0000001220127212 */ /* 0x100fe400078e960f */
[----:B------:R-:W-:Y:S02]  /*4b80*/  SHF.L.W.U32.HI R12, R12, 0x1, R12 ;  /* 0x000000010c0c7819 */ /* 0x000fe40000010e0c */
[----:B------:R-:W-:Y:S02]  /*4b90*/  SHF.L.W.U32.HI R15, R15, 0x1, R15 ;  /* 0x000000010f0f7819 */ /* 0x000fe40000010e0f */
[----:B------:R-:W-:-:S02]  /*4ba0*/  LOP3.LUT R16, R20, R19, RZ, 0x3c, !PT ;  /* 0x0000001314107212 */ /* 0x000fc400078e3cff */
[--C-:B------:R-:W-:Y:S02]  /*4bb0*/  LOP3.LUT R39, R32, R17, R33.reuse, 0x1e, !PT ;  /* 0x0000001120277212 */ /* 0x100fe400078e1e21 */
[-CC-:B------:R-:W-:Y:S02]  /*4bc0*/  LOP3.LUT R20, R17, R32.reuse, R33.reuse, 0x78, !PT ;  /* 0x0000002011147212 */ /* 0x180fe400078e7821 */
[--C-:B------:R-:W-:Y:S02]  /*4bd0*/  LOP3.LUT R17, R19, R15, R12.reuse, 0x1e, !PT ;  /* 0x0000000f13117212 */ /* 0x100fe400078e1e0c */
[-CC-:B------:R-:W-:Y:S02]  /*4be0*/  LOP3.LUT R38, R15, R19.reuse, R12.reuse, 0x78, !PT ;  /* 0x000000130f267212 */ /* 0x180fe400078e780c */
[----:B------:R-:W-:Y:S02]  /*4bf0*/  LOP3.LUT R41, R18, R32, R33, 0x78, !PT ;  /* 0x0000002012297212 */ /* 0x000fe400078e7821 */
[----:B------:R-:W-:-:S02]  /*4c00*/  LOP3.LUT R19, R16, R19, R12, 0x78, !PT ;  /* 0x0000001310137212 */ /* 0x000fc400078e780c */
[----:B------:R-:W-:Y:S02]  /*4c10*/  LOP3.LUT R34, R20, R39, R18, 0x87, !PT ;  /* 0x0000002714227212 */ /* 0x000fe400078e8712 */
[----:B------:R-:W-:Y:S02]  /*4c20*/  LOP3.LUT R18, R38, R17, R16, 0x87, !PT ;  /* 0x0000001126127212 */ /* 0x000fe400078e8710 */
[----:B------:R-:W-:Y:S02]  /*4c30*/  LOP3.LUT R15, R33, R41, R20, 0x2d, !PT ;  /* 0x00000029210f7212 */ /* 0x000fe400078e2d14 */
[----:B------:R-:W-:Y:S02]  /*4c40*/  LOP3.LUT R36, R36, R37, RZ, 0xc3, !PT ;  /* 0x0000002524247212 */ /* 0x000fe400078ec3ff */
[-CC-:B------:R-:W-:Y:S02]  /*4c50*/  LOP3.LUT R16, R12, R19.reuse, R38.reuse, 0x2d, !PT ;  /* 0x000000130c107212 */ /* 0x180fe400078e2d26 */
[----:B------:R-:W-:-:S02]  /*4c60*/  LOP3.LUT R17, R17, R19, R38, 0x2d, !PT ;  /* 0x0000001311117212 */ /* 0x000fc400078e2d26 */
[----:B------:R-:W-:Y:S02]  /*4c70*/  LOP3.LUT R37, RZ, R37, RZ, 0x33, !PT ;  /* 0x00000025ff257212 */ /* 0x000fe400078e33ff */
[-C--:B------:R-:W-:Y:S02]  /*4c80*/  LOP3.LUT R38, R18, R19.reuse, R38, 0xd0, !PT ;  /* 0x0000001312267212 */ /* 0x080fe400078ed026 */
[----:B------:R-:W-:Y:S02]  /*4c90*/  LOP3.LUT R18, R15, R19, R18, 0x96, !PT ;  /* 0x000000130f127212 */ /* 0x000fe400078e9612 */
[----:B------:R-:W-:Y:S02]  /*4ca0*/  SHF.L.W.U32.HI R19, R31, 0x2, R31 ;  /* 0x000000021f137819 */ /* 0x000fe40000010e1f */
[----:B------:R-:W-:Y:S02]  /*4cb0*/  SHF.L.W.U32.HI R37, R37, 0x2, R37 ;  /* 0x0000000225257819 */ /* 0x000fe40000010e25 */
[----:B------:R-:W-:-:S02]  /*4cc0*/  LOP3.LUT R19, R30, R19, RZ, 0x3c, !PT ;  /* 0x000000131e137212 */ /* 0x000fc400078e3cff */
[----:B------:R-:W-:Y:S02]  /*4cd0*/  SHF.L.W.U32.HI R30, R30, 0xe, R30 ;  /* 0x0000000e1e1e7819 */ /* 0x000fe40000010e1e */
[C---:B------:R-:W-:Y:S02]  /*4ce0*/  LOP3.LUT R37, R36.reuse, R37, RZ, 0x3c, !PT ;  /* 0x0000002524257212 */ /* 0x040fe400078e3cff */
[----:B------:R-:W-:Y:S02]  /*4cf0*/  SHF.L.W.U32.HI R36, R36, 0xe, R36 ;  /* 0x0000000e24247819 */ /* 0x000fe40000010e24 */
[----:B------:R-:W-:Y:S02]  /*4d00*/  LOP3.LUT R30, R30, R19, RZ, 0x3c, !PT ;  /* 0x000000131e1e7212 */ /* 0x000fe400078e3cff */
[----:B------:R-:W-:Y:S02]  /*4d10*/  SHF.L.W.U32.HI R19, R19, 0xa, R19 ;  /* 0x0000000a13137819 */ /* 0x000fe40000010e13 */
[----:B------:R-:W-:-:S02]  /*4d20*/  LOP3.LUT R36, R36, R37, RZ, 0x3c, !PT ;  /* 0x0000002524247212 */ /* 0x000fc400078e3cff */
[----:B------:R-:W-:Y:S02]  /*4d30*/  SHF.L.W.U32.HI R47, R47, 0x2, R47 ;  /* 0x000000022f2f7819 */ /* 0x000fe40000010e2f */
[----:B------:R-:W-:Y:S02]  /*4d40*/  SHF.L.W.U32.HI R37, R37, 0xa, R37 ;  /* 0x0000000a25257819 */ /* 0x000fe40000010e25 */
[-CC-:B------:R-:W-:Y:S02]  /*4d50*/  LOP3.LUT R32, R34, R41.reuse, R20.reuse, 0xd0, !PT ;  /* 0x0000002922207212 */ /* 0x180fe400078ed014 */
[----:B------:R-:W-:Y:S02]  /*4d60*/  LOP3.LUT R31, R41, R34, RZ, 0x3c, !PT ;  /* 0x00000022291f7212 */ /* 0x000fe400078e3cff */
[----:B------:R-:W-:Y:S02]  /*4d70*/  LOP3.LUT R35, R35, R46, RZ, 0x3c, !PT ;  /* 0x0000002e23237212 */ /* 0x000fe400078e3cff */
[----:B------:R-:W-:-:S02]  /*4d80*/  LOP3.LUT R33, R39, R41, R20, 0x2d, !PT ;  /* 0x0000002927217212 */ /* 0x000fc400078e2d14 */
[----:B------:R-:W-:Y:S02]  /*4d90*/  LOP3.LUT R34, R38, R41, R34, 0x96, !PT ;  /* 0x0000002926227212 */ /* 0x000fe400078e9622 */
[----:B------:R-:W-:Y:S02]  /*4da0*/  SHF.L.W.U32.HI R46, R46, 0x2, R46 ;  /* 0x000000022e2e7819 */ /* 0x000fe40000010e2e */
[----:B------:R-:W-:Y:S02]  /*4db0*/  LOP3.LUT R41, R30, UR34, R19, 0x96, !PT ;  /* 0x000000221e297c12 */ /* 0x000fe4000f8e9613 */
[----:B------:R-:W-:Y:S02]  /*4dc0*/  LOP3.LUT R47, R48, R47, RZ, 0x3c, !PT ;  /* 0x0000002f302f7212 */ /* 0x000fe400078e3cff */
[----:B------:R-:W-:Y:S02]  /*4dd0*/  LOP3.LUT R37, R37, R36, RZ, 0x3c, !PT ;  /* 0x0000002425257212 */ /* 0x000fe400078e3cff */
[----:B------:R-:W-:-:S02]  /*4de0*/  SHF.L.W.U32.HI R19, R36, 0x1, R36 ;  /* 0x0000000124137819 */ /* 0x000fc40000010e24 */
[-C--:B------:R-:W-:Y:S02]  /*4df0*/  LOP3.LUT R27, R27, R50.reuse, RZ, 0xc3, !PT ;  /* 0x000000321b1b7212 */ /* 0x080fe400078ec3ff */
[----:B------:R-:W-:Y:S02]  /*4e00*/  LOP3.LUT R26, R26, R51, RZ, 0x3c, !PT ;  /* 0x000000331a1a7212 */ /* 0x000fe400078e3cff */
[----:B------:R-:W-:Y:S02]  /*4e10*/  SHF.L.W.U32.HI R48, R48, 0xe, R48 ;  /* 0x0000000e30307819 */ /* 0x000fe40000010e30 */
[----:B------:R-:W-:Y:S02]  /*4e20*/  SHF.L.W.U32.HI R36, R29, 0x2, R29 ;  /* 0x000000021d247819 */ /* 0x000fe40000010e1d */
[----:B------:R-:W-:Y:S02]  /*4e30*/  LOP3.LUT R50, RZ, R50, RZ, 0x33, !PT ;  /* 0x00000032ff327212 */ /* 0x000fe400078e33ff */
[----:B------:R-:W-:-:S02]  /*4e40*/  SHF.L.W.U32.HI R51, R51, 0x2, R51 ;  /* 0x0000000233337819 */ /* 0x000fc40000010e33 */
[----:B------:R-:W-:Y:S02]  /*4e50*/  SHF.L.W.U32.HI R49, R49, 0x2, R49 ;  /* 0x0000000231317819 */ /* 0x000fe40000010e31 */
[-C--:B------:R-:W-:Y:S02]  /*4e60*/  LOP3.LUT R46, R46, R35.reuse, RZ, 0xc3, !PT ;  /* 0x000000232e2e7212 */ /* 0x080fe400078ec3ff */
[----:B------:R-:W-:Y:S02]  /*4e70*/  LOP3.LUT R35, RZ, R35, RZ, 0x33, !PT ;  /* 0x00000023ff237212 */ /* 0x000fe400078e33ff */
[----:B------:R-:W-:Y:S02]  /*4e80*/  LOP3.LUT R48, R48, R47, RZ, 0x3c, !PT ;  /* 0x0000002f30307212 */ /* 0x000fe400078e3cff */
[----:B------:R-:W-:Y:S02]  /*4e90*/  LOP3.LUT R36, R25, R36, RZ, 0x3c, !PT ;  /* 0x0000002419247212 */ /* 0x000fe400078e3cff */
[----:B------:R-:W-:-:S02]  /*4ea0*/  SHF.L.W.U32.HI R50, R50, 0x2, R50 ;  /* 0x0000000232327819 */ /* 0x000fc40000010e32 */
[C---:B------:R-:W-:Y:S02]  /*4eb0*/  LOP3.LUT R49, R52.reuse, R49, RZ, 0x3c, !PT ;  /* 0x0000003134317212 */ /* 0x040fe400078e3cff */
[-C--:B------:R-:W-:Y:S02]  /*4ec0*/  LOP3.LUT R51, R51, R26.reuse, RZ, 0xc3, !PT ;  /* 0x0000001a33337212 */ /* 0x080fe400078ec3ff */
[----:B------:R-:W-:Y:S02]  /*4ed0*/  SHF.L.W.U32.HI R47, R47, 0xa, R47 ;  /* 0x0000000a2f2f7819 */ /* 0x000fe40000010e2f */
[----:B------:R-:W-:Y:S02]  /*4ee0*/  SHF.L.W.U32.HI R25, R25, 0xe, R25 ;  /* 0x0000000e19197819 */ /* 0x000fe40000010e19 */
[----:B------:R-:W-:Y:S02]  /*4ef0*/  SHF.L.W.U32.HI R52, R52, 0xe, R52 ;  /* 0x0000000e34347819 */ /* 0x000fe40000010e34 */
[----:B------:R-:W-:-:S02]  /*4f00*/  LOP3.LUT R26, RZ, R26, RZ, 0x33, !PT ;  /* 0x0000001aff1a7212 */ /* 0x000fc400078e33ff */
[----:B------:R-:W-:Y:S02]  /*4f10*/  SHF.L.W.U32.HI R35, R35, 0xe, R35 ;  /* 0x0000000e23237819 */ /* 0x000fe40000010e23 */
[----:B------:R-:W-:Y:S02]  /*4f20*/  SHF.L.W.U32.HI R30, R30, 0x1, R30 ;  /* 0x000000011e1e7819 */ /* 0x000fe40000010e1e */
[----:B------:R-:W-:Y:S02]  /*4f30*/  LOP3.LUT R50, R27, R50, RZ, 0x3c, !PT ;  /* 0x000000321b327212 */ /* 0x000fe400078e3cff */
[----:B------:R-:W-:Y:S02]  /*4f40*/  LOP3.LUT R38, R47, R48, RZ, 0x3c, !PT ;  /* 0x000000302f267212 */ /* 0x000fe400078e3cff */
[----:B------:R-:W-:Y:S02]  /*4f50*/  LOP3.LUT R25, R25, R36, RZ, 0x3c, !PT ;  /* 0x0000002419197212 */ /* 0x000fe400078e3cff */
[----:B------:R-:W-:-:S02]  /*4f60*/  SHF.L.W.U32.HI R27, R27, 0xe, R27 ;  /* 0x0000000e1b1b7819 */ /* 0x000fc40000010e1b */
[----:B------:R-:W-:Y:S02]  /*4f70*/  LOP3.LUT R52, R52, R49, RZ, 0x3c, !PT ;  /* 0x0000003134347212 */ /* 0x000fe400078e3cff */
[----:B------:R-:W-:Y:S02]  /*4f80*/  SHF.L.W.U32.HI R26, R26, 0xe, R26 ;  /* 0x0000000e1a1a7819 */ /* 0x000fe40000010e1a */
[----:B------:R-:W-:Y:S02]  /*4f90*/  LOP3.LUT R35, R35, R46, RZ, 0x3c, !PT ;  /* 0x0000002e23237212 */ /* 0x000fe400078e3cff */
[----:B------:R-:W-:Y:S02]  /*4fa0*/  SHF.L.W.U32.HI R48, R48, 0x1, R48 ;  /* 0x0000000130307819 */ /* 0x000fe40000010e30 */
[----:B------:R-:W-:Y:S02]  /*4fb0*/  LOP3.LUT R30, R30, UR35, RZ, 0x3c, !PT ;  /* 0x000000231e1e7c12 */ /* 0x000fe4000f8e3cff */
[----:B------:R-:W-:-:S02]  /*4fc0*/  SHF.L.W.U32.HI R36, R36, 0xa, R36 ;  /* 0x0000000a24247819 */ /* 0x000fc40000010e24 */
        /* <DEDUP_REMOVED lines=9> */
[----:B------:R-:W-:Y:S02]  /*5060*/  LOP3.LUT R49, R49, R52, RZ, 0x3c, !PT ;  /* 0x0000003431317212 */ /* 0x000fe400078e3cff */
[----:B------:R-:W-:Y:S02]  /*5070*/  LOP3.LUT R12, R38, R12, R35, 0x96, !PT ;  /* 0x0000000c260c7212 */ /* 0x000fe400078e9623 */
[----:B------:R-:W-:-:S02]  /*5080*/  SHF.L.W.U32.HI R25, R25, 0x1, R25 ;  /* 0x0000000119197819 */ /* 0x000fc40000010e19 */
[--C-:B------:R-:W-:Y:S02]  /*5090*/  LOP3.LUT R39, R38, R37, R41.reuse, 0x1e, !PT ;  /* 0x0000002526277212 */ /* 0x100fe400078e1e29 */
[----:B------:R-:W-:Y:S02]  /*50a0*/  LOP3.LUT R40, R37, R38, R41, 0x78, !PT ;  /* 0x0000002625287212 */ /* 0x000fe400078e7829 */
[--C-:B------:R-:W-:Y:S02]  /*50b0*/  LOP3.LUT R37, R30, R20, R19.reuse, 0x1e, !PT ;  /* 0x000000141e257212 */ /* 0x100fe400078e1e13 */
[-CC-:B------:R-:W-:Y:S02]  /*50c0*/  LOP3.LUT R42, R20, R30.reuse, R19.reuse, 0x78, !PT ;  /* 0x0000001e142a7212 */ /* 0x180fe400078e7813 */
[----:B------:R-:W-:Y:S02]  /*50d0*/  LOP3.LUT R43, R48, R30, R19, 0x78, !PT ;  /* 0x0000001e302b7212 */ /* 0x000fe400078e7813 */
[----:B------:R-:W-:-:S02]  /*50e0*/  LOP3.LUT R50, R50, R27, RZ, 0x3c, !PT ;  /* 0x0000001b32327212 */ /* 0x000fc400078e3cff */
[--C-:B------:R-:W-:Y:S02]  /*50f0*/  LOP3.LUT R51, R49, R51, R26.reuse, 0x96, !PT ;  /* 0x0000003331337212 */ /* 0x100fe400078e961a */
[----:B------:R-:W-:Y:S02]  /*5100*/  LOP3.LUT R35, R12, R38, R41, 0x78, !PT ;  /* 0x000000260c237212 */ /* 0x000fe400078e7829 */
[----:B------:R-:W-:Y:S02]  /*5110*/  LOP3.LUT R25, R25, UR39, RZ, 0x3c, !PT ;  /* 0x0000002719197c12 */ /* 0x000fe4000f8e3cff */
[----:B------:R-:W-:Y:S02]  /*5120*/  SHF.L.W.U32.HI R27, R27, 0x1, R27 ;  /* 0x000000011b1b7819 */ /* 0x000fe40000010e1b */
[----:B------:R-:W-:Y:S02]  /*5130*/  SHF.L.W.U32.HI R26, R26, 0x1, R26 ;  /* 0x000000011a1a7819 */ /* 0x000fe40000010e1a */
[----:B------:R-:W-:-:S02]  /*5140*/  SHF.L.W.U32.HI R52, R52, 0x1, R52 ;  /* 0x0000000134347819 */ /* 0x000fc40000010e34 */
[----:B------:R-:W-:Y:S02]  /*5150*/  LOP3.LUT R30, R42, R37, R48, 0x87, !PT ;  /* 0x000000252a1e7212 */ /* 0x000fe400078e8730 */
[----:B------:R-:W-:Y:S02]  /*5160*/  LOP3.LUT R29, R37, R43, R42, 0x2d, !PT ;  /* 0x0000002b251d7212 */ /* 0x000fe400078e2d2a */
[----:B------:R-:W-:Y:S02]  /*5170*/  LOP3.LUT R20, R41, R35, R40, 0x2d, !PT ;  /* 0x0000002329147212 */ /* 0x000fe400078e2d28 */
[--C-:B------:R-:W-:Y:S02]  /*5180*/  LOP3.LUT R37, R25, R26, R27.reuse, 0x1e, !PT ;  /* 0x0000001a19257212 */ /* 0x100fe400078e1e1b */
[-C--:B------:R-:W-:Y:S02]  /*5190*/  LOP3.LUT R52, R52, R25.reuse, RZ, 0x3c, !PT ;  /* 0x0000001934347212 */ /* 0x080fe400078e3cff */
[----:B------:R-:W-:-:S02]  /*51a0*/  LOP3.LUT R26, R26, R25, R27, 0x78, !PT ;  /* 0x000000191a1a7212 */ /* 0x000fc400078e781b */
[-CC-:B------:R-:W-:Y:S02]  /*51b0*/  LOP3.LUT R19, R19, R43.reuse, R42.reuse, 0x2d, !PT ;  /* 0x0000002b13137212 */ /* 0x180fe400078e2d2a */
[-C--:B------:R-:W-:Y:S02]  /*51c0*/  LOP3.LUT R42, R30, R43.reuse, R42, 0xd0, !PT ;  /* 0x0000002b1e2a7212 */ /* 0x080fe400078ed02a */
[----:B------:R-:W-:Y:S02]  /*51d0*/  LOP3.LUT R30, R20, R43, R30, 0x96, !PT ;  /* 0x0000002b141e7212 */ /* 0x000fe400078e961e */
[----:B------:R-:W-:Y:S02]  /*51e0*/  LOP3.LUT R38, R52, R25, R27, 0x78, !PT ;  /* 0x0000001934267212 */ /* 0x000fe400078e781b */
[----:B------:R-:W-:Y:S02]  /*51f0*/  LOP3.LUT R43, R26, R37, R52, 0x87, !PT ;  /* 0x000000251a2b7212 */ /* 0x000fe400078e8734 */
[----:B------:R-:W-:-:S02]  /*5200*/  LOP3.LUT R41, R50, R49, R36, 0x78, !PT ;  /* 0x0000003132297212 */ /* 0x000fc400078e7824 */
[----:B------:R-:W-:Y:S02]  /*5210*/  LOP3.LUT R46, R51, R49, R36, 0x78, !PT ;  /* 0x00000031332e7212 */ /* 0x000fe400078e7824 */
[----:B------:R-:W-:Y:S02]  /*5220*/  LOP3.LUT R12, R40, R39, R12, 0x87, !PT ;  /* 0x00000027280c7212 */ /* 0x000fe400078e870c */
[----:B------:R-:W-:Y:S02]  /*5230*/  LOP3.LUT R44, R49, R50, R36, 0x1e, !PT ;  /* 0x00000032312c7212 */ /* 0x000fe400078e1e24 */
[-CC-:B------:R-:W-:Y:S02]  /*5240*/  LOP3.LUT R27, R27, R38.reuse, R26.reuse, 0x2d, !PT ;  /* 0x000000261b1b7212 */ /* 0x180fe400078e2d1a */
[-CC-:B------:R-:W-:Y:S02]  /*5250*/  LOP3.LUT R37, R37, R38.reuse, R26.reuse, 0x2d, !PT ;  /* 0x0000002625257212 */ /* 0x180fe400078e2d1a */
[----:B------:R-:W-:-:S02]  /*5260*/  LOP3.LUT R45, R43, R38, R26, 0xd0, !PT ;  /* 0x000000262b2d7212 */ /* 0x000fc400078ed01a */
[----:B------:R-:W-:Y:S02]  /*5270*/  LOP3.LUT R25, R36, R46, R41, 0x2d, !PT ;  /* 0x0000002e24197212 */ /* 0x000fe400078e2d29 */
[-CC-:B------:R-:W-:Y:S02]  /*5280*/  LOP3.LUT R26, R39, R35.reuse, R40.reuse, 0x2d, !PT ;  /* 0x00000023271a7212 */ /* 0x180fe400078e2d28 */
[-C--:B------:R-:W-:Y:S02]  /*5290*/  LOP3.LUT R40, R12, R35.reuse, R40, 0xd0, !PT ;  /* 0x000000230c287212 */ /* 0x080fe400078ed028 */
[----:B------:R-:W-:Y:S02]  /*52a0*/  LOP3.LUT R36, R35, R12, RZ, 0x3c, !PT ;  /* 0x0000000c23247212 */ /* 0x000fe400078e3cff */
[----:B------:R-:W-:Y:S02]  /*52b0*/  LOP3.LUT R51, R41, R44, R51, 0x87, !PT ;  /* 0x0000002c29337212 */ /* 0x000fe400078e8733 */
[----:B------:R-:W-:-:S02]  /*52c0*/  LOP3.LUT R35, R42, R35, R12, 0x96, !PT ;  /* 0x000000232a237212 */ /* 0x000fc400078e960c */
[----:B------:R-:W-:Y:S02]  /*52d0*/  SHF.L.W.U32.HI R12, R28, 0x2, R28 ;  /* 0x000000021c0c7819 */ /* 0x000fe40000010e1c */
[-C--:B------:R-:W-:Y:S02]  /*52e0*/  LOP3.LUT R0, R0, R7.reuse, RZ, 0xc3, !PT ;  /* 0x0000000700007212 */ /* 0x080fe400078ec3ff */
[----:B------:R-:W-:Y:S02]  /*52f0*/  LOP3.LUT R7, RZ, R7, RZ, 0x33, !PT ;  /* 0x00000007ff077212 */ /* 0x000fe400078e33ff */
[-CC-:B------:R-:W-:Y:S02]  /*5300*/  LOP3.LUT R44, R44, R46.reuse, R41.reuse, 0x2d, !PT ;  /* 0x0000002e2c2c7212 */ /* 0x180fe400078e2d29 */
[----:B------:R-:W-:Y:S02]  /*5310*/  LOP3.LUT R42, R51, R46, R41, 0xd0, !PT ;  /* 0x0000002e332a7212 */ /* 0x000fe400078ed029 */
[----:B------:R-:W-:-:S02]  /*5320*/  LOP3.LUT R4, R4, R9, RZ, 0x3c, !PT ;  /* 0x0000000904047212 */ /* 0x000fc400078e3cff */
[----:B------:R-:W-:Y:S02]  /*5330*/  LOP3.LUT R12, R5, R12, RZ, 0x3c, !PT ;  /* 0x0000000c050c7212 */ /* 0x000fe400078e3cff */
[----:B------:R-:W-:Y:S02]  /*5340*/  SHF.L.W.U32.HI R9, R9, 0x2, R9 ;  /* 0x0000000209097819 */ /* 0x000fe40000010e09 */
[----:B------:R-:W-:Y:S02]  /*5350*/  SHF.L.W.U32.HI R41, R6, 0x2, R6 ;  /* 0x0000000206297819 */ /* 0x000fe40000010e06 */
[----:B------:R-:W-:Y:S02]  /*5360*/  SHF.L.W.U32.HI R5, R5, 0xe, R5 ;  /* 0x0000000e05057819 */ /* 0x000fe40000010e05 */
[----:B------:R-:W-:Y:S02]  /*5370*/  SHF.L.W.U32.HI R7, R7, 0x2, R7 ;  /* 0x0000000207077819 */ /* 0x000fe40000010e07 */
[----:B------:R-:W-:-:S02]  /*5380*/  LOP3.LUT R41, R8, R41, RZ, 0x3c, !PT ;  /* 0x0000002908297212 */ /* 0x000fc400078e3cff */
[----:B------:R-:W-:Y:S02]  /*5390*/  LOP3.LUT R9, R9, R4, RZ, 0xc3, !PT ;  /* 0x0000000409097212 */ /* 0x000fe400078ec3ff */
[----:B------:R-:W-:Y:S02]  /*53a0*/  LOP3.LUT R5, R5, R12, RZ, 0x3c, !PT ;  /* 0x0000000c05057212 */ /* 0x000fe400078e3cff */
[----:B------:R-:W-:Y:S02]  /*53b0*/  SHF.L.W.U32.HI R8, R8, 0xe, R8 ;  /* 0x0000000e08087819 */ /* 0x000fe40000010e08 */
[----:B------:R-:W-:Y:S02]  /*53c0*/  LOP3.LUT R4, RZ, R4, RZ, 0x33, !PT ;  /* 0x00000004ff047212 */ /* 0x000fe400078e33ff */
[----:B------:R-:W-:Y:S02]  /*53d0*/  SHF.L.W.U32.HI R12, R12, 0xa, R12 ;  /* 0x0000000a0c0c7819 */ /* 0x000fe40000010e0c */
[----:B------:R-:W-:-:S02]  /*53e0*/  LOP3.LUT R7, R0, R7, RZ, 0x3c, !PT ;  /* 0x0000000700077212 */ /* 0x000fc400078e3cff */
[----:B------:R-:W-:Y:S02]  /*53f0*/  SHF.L.W.U32.HI R0, R0, 0xe, R0 ;  /* 0x0000000e00007819 */ /* 0x000fe40000010e00 */
[----:B------:R-:W-:Y:S02]  /*5400*/  LOP3.LUT R38, R25, R38, R43, 0x96, !PT ;  /* 0x0000002619267212 */ /* 0x000fe400078e962b */
[----:B------:R-:W-:Y:S02]  /*5410*/  LOP3.LUT R8, R8, R41, RZ, 0x3c, !PT ;  /* 0x0000002908087212 */ /* 0x000fe400078e3cff */
[----:B------:R-:W-:Y:S02]  /*5420*/  SHF.L.W.U32.HI R4, R4, 0xe, R4 ;  /* 0x0000000e04047819 */ /* 0x000fe40000010e04 */
[----:B------:R-:W-:Y:S02]  /*5430*/  SHF.L.W.U32.HI R41, R41, 0xa, R41 ;  /* 0x0000000a29297819 */ /* 0x000fe40000010e29 */
[----:B------:R-:W-:-:S02]  /*5440*/  LOP3.LUT R43, R5, UR42, R12, 0x96, !PT ;  /* 0x0000002a052b7c12 */ /* 0x000fc4000f8e960c */
[----:B------:R-:W-:Y:S02]  /*5450*/  LOP3.LUT R0, R0, R7, RZ, 0x3c, !PT ;  /* 0x0000000700007212 */ /* 0x000fe400078e3cff */
[----:B------:R-:W-:Y:S02]  /*5460*/  SHF.L.W.U32.HI R5, R5, 0x1, R5 ;  /* 0x0000000105057819 */ /* 0x000fe40000010e05 */
[----:B------:R-:W-:Y:S02]  /*5470*/  SHF.L.W.U32.HI R7, R7, 0xa, R7 ;  /* 0x0000000a07077819 */ /* 0x000fe40000010e07 */
[----:B------:R-:W-:Y:S02]  /*5480*/  LOP3.LUT R4, R4, R9, RZ, 0x3c, !PT ;  /* 0x0000000904047212 */ /* 0x000fe400078e3cff */
[----:B------:R-:W-:Y:S02]  /*5490*/  LOP3.LUT R6, R41, R8, RZ, 0x3c, !PT ;  /* 0x0000000829067212 */ /* 0x000fe400078e3cff */
[----:B------:R-:W-:-:S02]  /*54a0*/  SHF.L.W.U32.HI R9, R9, 0xa, R9 ;  /* 0x0000000a09097819 */ /* 0x000fc40000010e09 */
[----:B------:R-:W-:Y:S02]  /*54b0*/  SHF.L.W.U32.HI R8, R8, 0x1, R8 ;  /* 0x0000000108087819 */ /* 0x000fe40000010e08 */
[----:B------:R-:W-:Y:S02]  /*54c0*/  LOP3.LUT R41, R5, UR43, RZ, 0x3c, !PT ;  /* 0x0000002b05297c12 */ /* 0x000fe4000f8e3cff */
[----:B------:R-:W-:Y:S02]  /*54d0*/  LOP3.LUT R7, R7, R0, RZ, 0x3c, !PT ;  /* 0x0000000007077212 */ /* 0x000fe400078e3cff */
[----:B------:R-:W-:Y:S02]  /*54e0*/  SHF.L.W.U32.HI R12, R0, 0x1, R0 ;  /* 0x00000001000c7819 */ /* 0x000fe40000010e00 */
[----:B------:R-:W-:Y:S02]  /*54f0*/  SHF.L.W.U32.HI R5, R4, 0x1, R4 ;  /* 0x0000000104057819 */ /* 0x000fe40000010e04 */
[----:B------:R-:W-:-:S02]  /*5500*/  LOP3.LUT R28, R45, R46, R51, 0x96, !PT ;  /* 0x0000002e2d1c7212 */ /* 0x000fc400078e9633 */
[----:B------:R-:W-:Y:S02]  /*5510*/  LOP3.LUT R9, R6, R9, R4, 0x96, !PT ;  /* 0x0000000906097212 */ /* 0x000fe400078e9604 */
[----:B------:R-:W-:Y:S02]  /*5520*/  LOP3.LUT R0, R8, R41, RZ, 0x3c, !PT ;  /* 0x0000002908007212 */ /* 0x000fe400078e3cff */
[--C-:B------:R-:W-:Y:S02]  /*5530*/  LOP3.LUT R8, R6, R7, R43.reuse, 0x1e, !PT ;  /* 0x0000000706087212 */ /* 0x100fe400078e1e2b */
[----:B------:R-:W-:Y:S02]  /*5540*/  LOP3.LUT R45, R7, R6, R43, 0x78, !PT ;  /* 0x00000006072d7212 */ /* 0x000fe400078e782b */
[----:B------:R-:W-:Y:S02]  /*5550*/  LOP3.LUT R7, R41, R5, R12, 0x1e, !PT ;  /* 0x0000000529077212 */ /* 0x000fe400078e1e0c */
[----:B------:R-:W-:-:S02]  /*5560*/  LOP3.LUT R39, R46, R51, RZ, 0x3c, !PT ;  /* 0x000000332e277212 */ /* 0x000fc400078e3cff */
[-CC-:B------:R-:W-:Y:S02]  /*5570*/  LOP3.LUT R5, R5, R41.reuse, R12.reuse, 0x78, !PT ;  /* 0x0000002905057212 */ /* 0x180fe400078e780c */
[----:B------:R-:W-:Y:S02]  /*5580*/  LOP3.LUT R46, R9, R6, R43, 0x78, !PT ;  /* 0x00000006092e7212 */ /* 0x000fe400078e782b */
[----:B------:R-:W-:Y:S02]  /*5590*/  LOP3.LUT R4, R0, R41, R12, 0x78, !PT ;  /* 0x0000002900047212 */ /* 0x000fe400078e780c */
[----:B------:R-:W-:Y:S02]  /*55a0*/  LOP3.LUT R41, R5, R7, R0, 0x87, !PT ;  /* 0x0000000705297212 */ /* 0x000fe400078e8700 */
[----:B------:R-:W-:Y:S02]  /*55b0*/  LOP3.LUT R0, R43, R46, R45, 0x2d, !PT ;  /* 0x0000002e2b007212 */ /* 0x000fe400078e2d2d */
[----:B------:R-:W-:-:S02]  /*55c0*/  LOP3.LUT R12, R12, R4, R5, 0x2d, !PT ;  /* 0x000000040c0c7212 */ /* 0x000fc400078e2d05 */
[-CC-:B------:R-:W-:Y:S02]  /*55d0*/  LOP3.LUT R7, R7, R4.reuse, R5.reuse, 0x2d, !PT ;  /* 0x0000000407077212 */ /* 0x180fe400078e2d05 */
[-C--:B------:R-:W-:Y:S02]  /*55e0*/  LOP3.LUT R43, R41, R4.reuse, R5, 0xd0, !PT ;  /* 0x00000004292b7212 */ /* 0x080fe400078ed005 */
[----:B------:R-:W-:Y:S02]  /*55f0*/  LOP3.LUT R4, R0, R4, R41, 0x96, !PT ;  /* 0x0000000400047212 */ /* 0x000fe400078e9629 */
[----:B------:R-:W-:Y:S02]  /*5600*/  SHF.L.W.U32.HI R41, R10, 0x2, R10 ;  /* 0x000000020a297819 */ /* 0x000fe40000010e0a */
[-C--:B------:R-:W-:Y:S02]  /*5610*/  LOP3.LUT R11, R11, R22.reuse, RZ, 0xc3, !PT ;  /* 0x000000160b0b7212 */ /* 0x080fe400078ec3ff */
[----:B------:R-:W-:-:S02]  /*5620*/  LOP3.LUT R22, RZ, R22, RZ, 0x33, !PT ;  /* 0x00000016ff167212 */ /* 0x000fc400078e33ff */
[----:B------:R-:W-:Y:S02]  /*5630*/  LOP3.LUT R13, R13, R24, RZ, 0x3c, !PT ;  /* 0x000000180d0d7212 */ /* 0x000fe400078e3cff */
[----:B------:R-:W-:Y:S02]  /*5640*/  SHF.L.W.U32.HI R24, R24, 0x2, R24 ;  /* 0x0000000218187819 */ /* 0x000fe40000010e18 */
[C---:B------:R-:W-:Y:S02]  /*5650*/  LOP3.LUT R41, R14.reuse, R41, RZ, 0x3c, !PT ;  /* 0x000000290e297212 */ /* 0x040fe400078e3cff */
[----:B------:R-:W-:Y:S02]  /*5660*/  SHF.L.W.U32.HI R10, R21, 0x2, R21 ;  /* 0x00000002150a7819 */ /* 0x000fe40000010e15 */
[----:B------:R-:W-:Y:S02]  /*5670*/  SHF.L.W.U32.HI R14, R14, 0xe, R14 ;  /* 0x0000000e0e0e7819 */ /* 0x000fe40000010e0e */
[----:B------:R-:W-:-:S02]  /*5680*/  SHF.L.W.U32.HI R22, R22, 0x2, R22 ;  /* 0x0000000216167819 */ /* 0x000fc40000010e16 */
[-C--:B------:R-:W-:Y:S02]  /*5690*/  LOP3.LUT R24, R24, R13.reuse, RZ, 0xc3, !PT ;  /* 0x0000000d18187212 */ /* 0x080fe400078ec3ff */
[----:B------:R-:W-:Y:S02]  /*56a0*/  LOP3.LUT R9, R45, R8, R9, 0x87, !PT ;  /* 0x000000082d097212 */ /* 0x000fe400078e8709 */
[C---:B------:R-:W-:Y:S02]  /*56b0*/  LOP3.LUT R10, R23.reuse, R10, RZ, 0x3c, !PT ;  /* 0x0000000a170a7212 */ /* 0x040fe400078e3cff */
[----:B------:R-:W-:Y:S02]  /*56c0*/  LOP3.LUT R13, RZ, R13, RZ, 0x33, !PT ;  /* 0x0000000dff0d7212 */ /* 0x000fe400078e33ff */
[----:B------:R-:W-:Y:S02]  /*56d0*/  LOP3.LUT R14, R14, R41, RZ, 0x3c, !PT ;  /* 0x000000290e0e7212 */ /* 0x000fe400078e3cff */
[----:B------:R-:W-:-:S02]  /*56e0*/  SHF.L.W.U32.HI R23, R23, 0xe, R23 ;  /* 0x0000000e17177819 */ /* 0x000fc40000010e17 */
[----:B------:R-:W-:Y:S02]  /*56f0*/  LOP3.LUT R22, R11, R22, RZ, 0x3c, !PT ;  /* 0x000000160b167212 */ /* 0x000fe400078e3cff */
[----:B------:R-:W-:Y:S02]  /*5700*/  SHF.L.W.U32.HI R41, R41, 0xa, R41 ;  /* 0x0000000a29297819 */ /* 0x000fe40000010e29 */
[----:B------:R-:W-:Y:S02]  /*5710*/  SHF.L.W.U32.HI R11, R11, 0xe, R11 ;  /* 0x0000000e0b0b7819 */ /* 0x000fe40000010e0b */
[-CC-:B------:R-:W-:Y:S02]  /*5720*/  LOP3.LUT R5, R8, R46.reuse, R45.reuse, 0x2d, !PT ;  /* 0x0000002e08057212 */ /* 0x180fe400078e2d2d */
[----:B------:R-:W-:Y:S02]  /*5730*/  LOP3.LUT R8, R9, R46, R45, 0xd0, !PT ;  /* 0x0000002e09087212 */ /* 0x000fe400078ed02d */
[----:B------:R-:W-:-:S02]  /*5740*/  LOP3.LUT R6, R46, R9, RZ, 0x3c, !PT ;  /* 0x000000092e067212 */ /* 0x000fc400078e3cff */
[----:B------:R-:W-:Y:S02]  /*5750*/  SHF.L.W.U32.HI R13, R13, 0xe, R13 ;  /* 0x0000000e0d0d7819 */ /* 0x000fe40000010e0d */
[----:B------:R-:W-:Y:S02]  /*5760*/  LOP3.LUT R9, R43, R46, R9, 0x96, !PT ;  /* 0x0000002e2b097212 */ /* 0x000fe400078e9609 */
[----:B------:R-:W-:Y:S02]  /*5770*/  LOP3.LUT R23, R23, R10, RZ, 0x3c, !PT ;  /* 0x0000000a17177212 */ /* 0x000fe400078e3cff */
[----:B------:R-:W-:Y:S02]  /*5780*/  SHF.L.W.U32.HI R10, R10, 0xa, R10 ;  /* 0x0000000a0a0a7819 */ /* 0x000fe40000010e0a */
[----:B------:R-:W-:Y:S02]  /*5790*/  LOP3.LUT R11, R11, R22, RZ, 0x3c, !PT ;  /* 0x000000160b0b7212 */ /* 0x000fe400078e3cff */
[----:B------:R-:W-:-:S02]  /*57a0*/  LOP3.LUT R46, R14, UR44, R41, 0x96, !PT ;  /* 0x0000002c0e2e7c12 */ /* 0x000fc4000f8e9629 */
[----:B------:R-:W-:Y:S02]  /*57b0*/  SHF.L.W.U32.HI R22, R22, 0xa, R22 ;  /* 0x0000000a16167819 */ /* 0x000fe40000010e16 */
[----:B------:R-:W-:Y:S02]  /*57c0*/  SHF.L.W.U32.HI R14, R14, 0x1, R14 ;  /* 0x000000010e0e7819 */ /* 0x000fe40000010e0e */
[----:B------:R-:W-:Y:S02]  /*57d0*/  LOP3.LUT R13, R13, R24, RZ, 0x3c, !PT ;  /* 0x000000180d0d7212 */ /* 0x000fe400078e3cff */
[----:B------:R-:W-:Y:S02]  /*57e0*/  SHF.L.W.U32.HI R24, R24, 0xa, R24 ;  /* 0x0000000a18187819 */ /* 0x000fe40000010e18 */
[----:B------:R-:W-:Y:S02]  /*57f0*/  LOP3.LUT R41, R10, R23, RZ, 0x3c, !PT ;  /* 0x000000170a297212 */ /* 0x000fe400078e3cff */
[----:B------:R-:W-:-:S02]  /*5800*/  SHF.L.W.U32.HI R21, R23, 0x1, R23 ;  /* 0x0000000117157819 */ /* 0x000fc40000010e17 */
[----:B------:R-:W-:Y:S02]  /*5810*/  LOP3.LUT R50, R22, R11, RZ, 0x3c, !PT ;  /* 0x0000000b16327212 */ /* 0x000fe400078e3cff */
[----:B------:R-:W-:Y:S02]  /*5820*/  LOP3.LUT R14, R14, UR45, RZ, 0x3c, !PT ;  /* 0x0000002d0e0e7c12 */ /* 0x000fe4000f8e3cff */
[----:B------:R-:W-:Y:S02]  /*5830*/  SHF.L.W.U32.HI R15, R15, 0x2, R15 ;  /* 0x000000020f0f7819 */ /* 0x000fe40000010e0f */
[----:B------:R-:W-:Y:S02]  /*5840*/  LOP3.LUT R16, R16, R33, RZ, 0xc3, !PT ;  /* 0x0000002110107212 */ /* 0x000fe400078ec3ff */
[----:B------:R-:W-:Y:S02]  /*5850*/  SHF.L.W.U32.HI R11, R11, 0x1, R11 ;  /* 0x000000010b0b7819 */ /* 0x000fe40000010e0b */
[----:B------:R-:W-:-:S02]  /*5860*/  SHF.L.W.U32.HI R10, R13, 0x1, R13 ;  /* 0x000000010d0a7819 */ /* 0x000fc40000010e0d */
[----:B------:R-:W-:Y:S02]  /*5870*/  LOP3.LUT R33, RZ, R33, RZ, 0x33, !PT ;  /* 0x00000021ff217212 */ /* 0x000fe400078e33ff */
[----:B------:R-:W-:Y:S02]  /*5880*/  LOP3.LUT R17, R17, R32, RZ, 0x3c, !PT ;  /* 0x0000002011117212 */ /* 0x000fe400078e3cff */
[----:B------:R-:W-:Y:S02]  /*5890*/  LOP3.LUT R23, R41, R24, R13, 0x96, !PT ;  /* 0x0000001829177212 */ /* 0x000fe400078e960d */
[----:B------:R-:W-:Y:S02]  /*58a0*/  SHF.L.W.U32.HI R32, R32, 0x2, R32 ;  /* 0x0000000220207819 */ /* 0x000fe40000010e20 */
[----:B------:R-:W-:Y:S02]  /*58b0*/  SHF.L.W.U32.HI R31, R31, 0x2, R31 ;  /* 0x000000021f1f7819 */ /* 0x000fe40000010e1f */
[----:B------:R-:W-:-:S02]  /*58c0*/  LOP3.LUT R13, R21, R14, RZ, 0x3c, !PT ;  /* 0x0000000e150d7212 */ /* 0x000fc400078e3cff */
[----:B------:R-:W-:Y:S02]  /*58d0*/  LOP3.LUT R15, R18, R15, RZ, 0x3c, !PT ;  /* 0x0000000f120f7212 */ /* 0x000fe400078e3cff */
[--C-:B------:R-:W-:Y:S02]  /*58e0*/  LOP3.LUT R24, R14, R10, R11.reuse, 0x1e, !PT ;  /* 0x0000000a0e187212 */ /* 0x100fe400078e1e0b */
[----:B------:R-:W-:Y:S02]  /*58f0*/  LOP3.LUT R43, R10, R14, R11, 0x78, !PT ;  /* 0x0000000e0a2b7212 */ /* 0x000fe400078e780b */
[----:B------:R-:W-:Y:S02]  /*5900*/  SHF.L.W.U32.HI R33, R33, 0x2, R33 ;  /* 0x0000000221217819 */ /* 0x000fe40000010e21 */
[----:B------:R-:W-:Y:S02]  /*5910*/  SHF.L.W.U32.HI R18, R18, 0xe, R18 ;  /* 0x0000000e12127819 */ /* 0x000fe40000010e12 */
[----:B------:R-:W-:-:S02]  /*5920*/  LOP3.LUT R22, R50, R41, R46, 0x78, !PT ;  /* 0x0000002932167212 */ /* 0x000fc400078e782e */
[----:B------:R-:W-:Y:S02]  /*5930*/  LOP3.LUT R32, R32, R17, RZ, 0xc3, !PT ;  /* 0x0000001120207212 */ /* 0x000fe400078ec3ff */
[----:B------:R-:W-:Y:S02]  /*5940*/  LOP3.LUT R31, R34, R31, RZ, 0x3c, !PT ;  /* 0x0000001f221f7212 */ /* 0x000fe400078e3cff */
[--C-:B------:R-:W-:Y:S02]  /*5950*/  LOP3.LUT R21, R23, R41, R46.reuse, 0x78, !PT ;  /* 0x0000002917157212 */ /* 0x100fe400078e782e */
[----:B------:R-:W-:Y:S02]  /*5960*/  LOP3.LUT R14, R13, R14, R11, 0x78, !PT ;  /* 0x0000000e0d0e7212 */ /* 0x000fe400078e780b */
[----:B------:R-:W-:Y:S02]  /*5970*/  LOP3.LUT R50, R41, R50, R46, 0x1e, !PT ;  /* 0x0000003229327212 */ /* 0x000fe400078e1e2e */
[----:B------:R-:W-:-:S02]  /*5980*/  LOP3.LUT R17, RZ, R17, RZ, 0x33, !PT ;  /* 0x00000011ff117212 */ /* 0x000fc400078e33ff */
[----:B------:R-:W-:Y:S02]  /*5990*/  SHF.L.W.U32.HI R34, R34, 0xe, R34 ;  /* 0x0000000e22227819 */ /* 0x000fe40000010e22 */
[----:B------:R-:W-:Y:S02]  /*59a0*/  LOP3.LUT R41, R43, R24, R13, 0x87, !PT ;  /* 0x000000182b297212 */ /* 0x000fe400078e870d */
[----:B------:R-:W-:Y:S02]  /*59b0*/  LOP3.LUT R33, R16, R33, RZ, 0x3c, !PT ;  /* 0x0000002110217212 */ /* 0x000fe400078e3cff */
[----:B------:R-:W-:Y:S02]  /*59c0*/  LOP3.LUT R18, R18, R15, RZ, 0x3c, !PT ;  /* 0x0000000f12127212 */ /* 0x000fe400078e3cff */
[----:B------:R-:W-:Y:S02]  /*59d0*/  SHF.L.W.U32.HI R16, R16, 0xe, R16 ;  /* 0x0000000e10107819 */ /* 0x000fe40000010e10 */
[----:B------:R-:W-:-:S02]  /*59e0*/  SHF.L.W.U32.HI R15, R15, 0xa, R15 ;  /* 0x0000000a0f0f7819 */ /* 0x000fc40000010e0f */
[-C--:B------:R-:W-:Y:S02]  /*59f0*/  LOP3.LUT R13, R24, R14.reuse, R43, 0x2d, !PT ;  /* 0x0000000e180d7212 */ /* 0x080fe400078e2d2b */
[----:B------:R-:W-:Y:S02]  /*5a00*/  SHF.L.W.U32.HI R17, R17, 0xe, R17 ;  /* 0x0000000e11117819 */ /* 0x000fe40000010e11 */
[----:B------:R-:W-:Y:S02]  /*5a10*/  LOP3.LUT R34, R34, R31, RZ, 0x3c, !PT ;  /* 0x0000001f22227212 */ /* 0x000fe400078e3cff */
[-CC-:B------:R-:W-:Y:S02]  /*5a20*/  LOP3.LUT R11, R11, R14.reuse, R43.reuse, 0x2d, !PT ;  /* 0x0000000e0b0b7212 */ /* 0x180fe400078e2d2b */
[----:B------:R-:W-:Y:S02]  /*5a30*/  LOP3.LUT R24, R41, R14, R43, 0xd0, !PT ;  /* 0x0000000e29187212 */ /* 0x000fe400078ed02b */
[----:B------:R-:W-:-:S02]  /*5a40*/  SHF.L.W.U32.HI R31, R31, 0xa, R31 ;  /* 0x0000000a1f1f7819 */ /* 0x000fc40000010e1f */
[----:B------:R-:W-:Y:S02]  /*5a50*/  LOP3.LUT R16, R16, R33, RZ, 0x3c, !PT ;  /* 0x0000002110107212 */ /* 0x000fe400078e3cff */
[C---:B------:R-:W-:Y:S02]  /*5a60*/  LOP3.LUT R43, R18.reuse, UR48, R15, 0x96, !PT ;  /* 0x00000030122b7c12 */ /* 0x040fe4000f8e960f */
[----:B------:R-:W-:Y:S02]  /*5a70*/  SHF.L.W.U32.HI R33, R33, 0xa, R33 ;  /* 0x0000000a21217819 */ /* 0x000fe40000010e21 */
[----:B------:R-:W-:Y:S02]  /*5a80*/  SHF.L.W.U32.HI R18, R18, 0x1, R18 ;  /* 0x0000000112127819 */ /* 0x000fe40000010e12 */
[----:B------:R-:W-:Y:S02]  /*5a90*/  LOP3.LUT R10, R46, R21, R22, 0x2d, !PT ;  /* 0x000000152e0a7212 */ /* 0x000fe400078e2d16 */
[----:B------:R-:W-:-:S02]  /*5aa0*/  LOP3.LUT R17, R17, R32, RZ, 0x3c, !PT ;  /* 0x0000002011117212 */ /* 0x000fc400078e3cff */
[----:B------:R-:W-:Y:S02]  /*5ab0*/  SHF.L.W.U32.HI R32, R32, 0xa, R32 ;  /* 0x0000000a20207819 */ /* 0x000fe40000010e20 */
[----:B------:R-:W-:Y:S02]  /*5ac0*/  LOP3.LUT R46, R31, R34, RZ, 0x3c, !PT ;  /* 0x000000221f2e7212 */ /* 0x000fe400078e3cff */
[----:B------:R-:W-:Y:S02]  /*5ad0*/  SHF.L.W.U32.HI R34, R34, 0x1, R34 ;  /* 0x0000000122227819 */ /* 0x000fe40000010e22 */
[----:B------:R-:W-:Y:S02]  /*5ae0*/  LOP3.LUT R33, R33, R16, RZ, 0x3c, !PT ;  /* 0x0000001021217212 */ /* 0x000fe400078e3cff */
[----:B------:R-:W-:Y:S02]  /*5af0*/  SHF.L.W.U32.HI R15, R16, 0x1, R16 ;  /* 0x00000001100f7819 */ /* 0x000fe40000010e10 */
[----:B------:R-:W-:-:S02]  /*5b00*/  LOP3.LUT R18, R18, UR49, RZ, 0x3c, !PT ;  /* 0x0000003112127c12 */ /* 0x000fc4000f8e3cff */
[----:B------:R-:W-:Y:S02]  /*5b10*/  LOP3.LUT R16, R22, R50, R23, 0x87, !PT ;  /* 0x0000003216107212 */ /* 0x000fe400078e8717 */
[--C-:B------:R-:W-:Y:S02]  /*5b20*/  LOP3.LUT R23, R46, R32, R17.reuse, 0x96, !PT ;  /* 0x000000202e177212 */ /* 0x100fe400078e9611 */
[----:B------:R-:W-:Y:S02]  /*5b30*/  SHF.L.W.U32.HI R32, R17, 0x1, R17 ;  /* 0x0000000111207819 */ /* 0x000fe40000010e11 */
[----:B------:R-:W-:Y:S02]  /*5b40*/  LOP3.LUT R34, R34, R18, RZ, 0x3c, !PT ;  /* 0x0000001222227212 */ /* 0x000fe400078e3cff */
[-CC-:B------:R-:W-:Y:S02]  /*5b50*/  LOP3.LUT R50, R50, R21.reuse, R22.reuse, 0x2d, !PT ;  /* 0x0000001532327212 */ /* 0x180fe400078e2d16 */
[----:B------:R-:W-:-:S02]  /*5b60*/  LOP3.LUT R22, R16, R21, R22, 0xd0, !PT ;  /* 0x0000001510167212 */ /* 0x000fc400078ed016 */
[----:B------:R-:W-:Y:S02]  /*5b70*/  LOP3.LUT R45, R21, R16, RZ, 0x3c, !PT ;  /* 0x00000010152d7212 */ /* 0x000fe400078e3cff */
        /* <DEDUP_REMOVED lines=8> */
[----:B------:R-:W-:Y:S02]  /*5c00*/  LOP3.LUT R23, R15, R16, R32, 0x2d, !PT ;  /* 0x000000100f177212 */ /* 0x000fe400078e2d20 */
[----:B------:R-:W-:Y:S02]  /*5c10*/  SHF.L.W.U32.HI R15, R20, 0x2, R20 ;  /* 0x00000002140f7819 */ /* 0x000fe40000010e14 */
[----:B------:R-:W-:-:S02]  /*5c20*/  LOP3.LUT R29, R29, R40, RZ, 0x3c, !PT ;  /* 0x000000281d1d7212 */ /* 0x000fc400078e3cff */
[----:B------:R-:W-:Y:S02]  /*5c30*/  SHF.L.W.U32.HI R40, R40, 0x2, R40 ;  /* 0x0000000228287819 */ /* 0x000fe40000010e28 */
[----:B------:R-:W-:Y:S02]  /*5c40*/  SHF.L.W.U32.HI R36, R36, 0x2, R36 ;  /* 0x0000000224247819 */ /* 0x000fe40000010e24 */
[-C--:B------:R-:W-:Y:S02]  /*5c50*/  LOP3.LUT R19, R19, R26.reuse, RZ, 0xc3, !PT ;  /* 0x0000001a13137212 */ /* 0x080fe400078ec3ff */
[----:B------:R-:W-:Y:S02]  /*5c60*/  LOP3.LUT R26, RZ, R26, RZ, 0x33, !PT ;  /* 0x0000001aff1a7212 */ /* 0x000fe400078e33ff */
[C---:B------:R-:W-:Y:S02]  /*5c70*/  LOP3.LUT R15, R30.reuse, R15, RZ, 0x3c, !PT ;  /* 0x0000000f1e0f7212 */ /* 0x040fe400078e3cff */
[----:B------:R-:W-:-:S02]  /*5c80*/  SHF.L.W.U32.HI R30, R30, 0xe, R30 ;  /* 0x0000000e1e1e7819 */ /* 0x000fc40000010e1e */
[----:B------:R-:W-:Y:S02]  /*5c90*/  SHF.L.W.U32.HI R25, R25, 0x2, R25 ;  /* 0x0000000219197819 */ /* 0x000fe40000010e19 */
[-C--:B------:R-:W-:Y:S02]  /*5ca0*/  LOP3.LUT R40, R40, R29.reuse, RZ, 0xc3, !PT ;  /* 0x0000001d28287212 */ /* 0x080fe400078ec3ff */
[C---:B------:R-:W-:Y:S02]  /*5cb0*/  LOP3.LUT R36, R35.reuse, R36, RZ, 0x3c, !PT ;  /* 0x0000002423247212 */ /* 0x040fe400078e3cff */
[----:B------:R-:W-:Y:S02]  /*5cc0*/  LOP3.LUT R29, RZ, R29, RZ, 0x33, !PT ;  /* 0x0000001dff1d7212 */ /* 0x000fe400078e33ff */
[----:B------:R-:W-:Y:S02]  /*5cd0*/  SHF.L.W.U32.HI R35, R35, 0xe, R35 ;  /* 0x0000000e23237819 */ /* 0x000fe40000010e23 */
[----:B------:R-:W-:-:S02]  /*5ce0*/  LOP3.LUT R37, R37, R42, RZ, 0x3c, !PT ;  /* 0x0000002a25257212 */ /* 0x000fc400078e3cff */
[-C--:B------:R-:W-:Y:S02]  /*5cf0*/  LOP3.LUT R27, R27, R44.reuse, RZ, 0xc3, !PT ;  /* 0x0000002c1b1b7212 */ /* 0x080fe400078ec3ff */
[----:B------:R-:W-:Y:S02]  /*5d00*/  SHF.L.W.U32.HI R26, R26, 0x2, R26 ;  /* 0x000000021a1a7819 */ /* 0x000fe40000010e1a */
[----:B------:R-:W-:Y:S02]  /*5d10*/  SHF.L.W.U32.HI R42, R42, 0x2, R42 ;  /* 0x000000022a2a7819 */ /* 0x000fe40000010e2a */
[----:B------:R-:W-:Y:S02]  /*5d20*/  SHF.L.W.U32.HI R39, R39, 0x2, R39 ;  /* 0x0000000227277819 */ /* 0x000fe40000010e27 */
[----:B------:R-:W-:Y:S02]  /*5d30*/  LOP3.LUT R44, RZ, R44, RZ, 0x33, !PT ;  /* 0x0000002cff2c7212 */ /* 0x000fe400078e33ff */
[----:B------:R-:W-:-:S02]  /*5d40*/  LOP3.LUT R30, R30, R15, RZ, 0x3c, !PT ;  /* 0x0000000f1e1e7212 */ /* 0x000fc400078e3cff */
[----:B------:R-:W-:Y:S02]  /*5d50*/  LOP3.LUT R25, R38, R25, RZ, 0x3c, !PT ;  /* 0x0000001926197212 */ /* 0x000fe400078e3cff */
[----:B------:R-:W-:Y:S02]  /*5d60*/  SHF.L.W.U32.HI R15, R15, 0xa, R15 ;  /* 0x0000000a0f0f7819 */ /* 0x000fe40000010e0f */
[----:B------:R-:W-:Y:S02]  /*5d70*/  LOP3.LUT R31, R32, R47, R34, 0x87, !PT ;  /* 0x0000002f201f7212 */ /* 0x000fe400078e8722 */
[----:B------:R-:W-:Y:S02]  /*5d80*/  SHF.L.W.U32.HI R38, R38, 0xe, R38 ;  /* 0x0000000e26267819 */ /* 0x000fe40000010e26 */
[----:B------:R-:W-:Y:S02]  /*5d90*/  SHF.L.W.U32.HI R29, R29, 0xe, R29 ;  /* 0x0000000e1d1d7819 */ /* 0x000fe40000010e1d */
[----:B------:R-:W-:-:S02]  /*5da0*/  LOP3.LUT R35, R35, R36, RZ, 0x3c, !PT ;  /* 0x0000002423237212 */ /* 0x000fc400078e3cff */
[C---:B------:R-:W-:Y:S02]  /*5db0*/  LOP3.LUT R26, R19.reuse, R26, RZ, 0x3c, !PT ;  /* 0x0000001a131a7212 */ /* 0x040fe400078e3cff */
[----:B------:R-:W-:Y:S02]  /*5dc0*/  SHF.L.W.U32.HI R36, R36, 0xa, R36 ;  /* 0x0000000a24247819 */ /* 0x000fe40000010e24 */
[----:B------:R-:W-:Y:S02]  /*5dd0*/  SHF.L.W.U32.HI R19, R19, 0xe, R19 ;  /* 0x0000000e13137819 */ /* 0x000fe40000010e13 */
[----:B------:R-:W-:Y:S02]  /*5de0*/  SHF.L.W.U32.HI R44, R44, 0x2, R44 ;  /* 0x000000022c2c7819 */ /* 0x000fe40000010e2c */
[----:B------:R-:W-:Y:S02]  /*5df0*/  LOP3.LUT R42, R42, R37, RZ, 0xc3, !PT ;  /* 0x000000252a2a7212 */ /* 0x000fe400078ec3ff */
[----:B------:R-:W-:-:S02]  /*5e00*/  LOP3.LUT R39, R28, R39, RZ, 0x3c, !PT ;  /* 0x000000271c277212 */ /* 0x000fc400078e3cff */
[----:B------:R-:W-:Y:S02]  /*5e10*/  LOP3.LUT R47, R47, R16, R32, 0x2d, !PT ;  /* 0x000000102f2f7212 */ /* 0x000fe400078e2d20 */
[-CC-:B------:R-:W-:Y:S02]  /*5e20*/  LOP3.LUT R43, R43, R18.reuse, R33.reuse, 0x2d, !PT ;  /* 0x000000122b2b7212 */ /* 0x180fe400078e2d21 */
[-CC-:B------:R-:W-:Y:S02]  /*5e30*/  LOP3.LUT R48, R48, R18.reuse, R33.reuse, 0x2d, !PT ;  /* 0x0000001230307212 */ /* 0x180fe400078e2d21 */
[----:B------:R-:W-:Y:S02]  /*5e40*/  LOP3.LUT R46, R17, R18, R33, 0xd0, !PT ;  /* 0x00000012112e7212 */ /* 0x000fe400078ed021 */
[----:B------:R-:W-:Y:S02]  /*5e50*/  LOP3.LUT R37, RZ, R37, RZ, 0x33, !PT ;  /* 0x00000025ff257212 */ /* 0x000fe400078e33ff */
[----:B------:R-:W-:-:S02]  /*5e60*/  SHF.L.W.U32.HI R28, R28, 0xe, R28 ;  /* 0x0000000e1c1c7819 */ /* 0x000fc40000010e1c */
        /* <DEDUP_REMOVED lines=12> */
[----:B------:R-:W-:Y:S02]  /*5f30*/  SHF.L.W.U32.HI R27, R27, 0xe, R27 ;  /* 0x0000000e1b1b7819 */ /* 0x000fe40000010e1b */
[----:B------:R-:W-:Y:S02]  /*5f40*/  SHF.L.W.U32.HI R37, R37, 0xe, R37 ;  /* 0x0000000e25257819 */ /* 0x000fe40000010e25 */
[----:B------:R-:W-:Y:S02]  /*5f50*/  LOP3.LUT R28, R28, R39, RZ, 0x3c, !PT ;  /* 0x000000271c1c7212 */ /* 0x000fe400078e3cff */
[----:B------:R-:W-:Y:S02]  /*5f60*/  LOP3.LUT R18, R32, R18, R17, 0x96, !PT ;  /* 0x0000001220127212 */ /* 0x000fe400078e9611 */
[----:B------:R-:W-:Y:S02]  /*5f70*/  SHF.L.W.U32.HI R39, R39, 0xa, R39 ;  /* 0x0000000a27277819 */ /* 0x000fe40000010e27 */
[----:B------:R-:W-:-:S02]  /*5f80*/  SHF.L.W.U32.HI R35, R35, 0x1, R35 ;  /* 0x0000000123237819 */ /* 0x000fc40000010e23 */
[----:B------:R-:W-:Y:S02]  /*5f90*/  LOP3.LUT R30, R30, UR53, RZ, 0x3c, !PT ;  /* 0x000000351e1e7c12 */ /* 0x000fe4000f8e3cff */
[----:B------:R-:W-:Y:S02]  /*5fa0*/  LOP3.LUT R17, R43, R16, R31, 0x96, !PT ;  /* 0x000000102b117212 */ /* 0x000fe400078e961f */
[----:B------:R-:W-:Y:S02]  /*5fb0*/  SHF.L.W.U32.HI R26, R26, 0xa, R26 ;  /* 0x0000000a1a1a7819 */ /* 0x000fe40000010e1a */
[----:B------:R-:W-:Y:S02]  /*5fc0*/  LOP3.LUT R40, R25, R40, R29, 0x96, !PT ;  /* 0x0000002819287212 */ /* 0x000fe400078e961d */
[----:B------:R-:W-:Y:S02]  /*5fd0*/  SHF.L.W.U32.HI R16, R19, 0x1, R19 ;  /* 0x0000000113107819 */ /* 0x000fe40000010e13 */
[----:B------:R-:W-:-:S02]  /*5fe0*/  SHF.L.W.U32.HI R29, R29, 0x1, R29 ;  /* 0x000000011d1d7819 */ /* 0x000fc40000010e1d */
[----:B------:R-:W-:Y:S02]  /*5ff0*/  LOP3.LUT R37, R37, R42, RZ, 0x3c, !PT ;  /* 0x0000002a25257212 */ /* 0x000fe400078e3cff */
[----:B------:R-:W-:Y:S02]  /*6000*/  LOP3.LUT R27, R27, R44, RZ, 0x3c, !PT ;  /* 0x0000002c1b1b7212 */ /* 0x000fe400078e3cff */
[----:B------:R-:W-:Y:S02]  /*6010*/  SHF.L.W.U32.HI R42, R42, 0xa, R42 ;  /* 0x0000000a2a2a7819 */ /* 0x000fe40000010e2a */
[----:B------:R-:W-:Y:S02]  /*6020*/  SHF.L.W.U32.HI R44, R44, 0xa, R44 ;  /* 0x0000000a2c2c7819 */ /* 0x000fe40000010e2c */
[----:B------:R-:W-:Y:S02]  /*6030*/  LOP3.LUT R33, R38, UR56, R33, 0x96, !PT ;  /* 0x0000003826217c12 */ /* 0x000fe4000f8e9621 */
[----:B------:R-:W-:-:S02]  /*6040*/  LOP3.LUT R20, R39, R28, RZ, 0x3c, !PT ;  /* 0x0000001c27147212 */ /* 0x000fc400078e3cff */
[-C--:B------:R-:W-:Y:S02]  /*6050*/  LOP3.LUT R35, R35, R30.reuse, RZ, 0x3c, !PT ;  /* 0x0000001e23237212 */ /* 0x080fe400078e3cff */
[----:B------:R-:W-:Y:S02]  /*6060*/  SHF.L.W.U32.HI R38, R38, 0x1, R38 ;  /* 0x0000000126267819 */ /* 0x000fe40000010e26 */
[----:B------:R-:W-:Y:S02]  /*6070*/  LOP3.LUT R15, R26, R19, RZ, 0x3c, !PT ;  /* 0x000000131a0f7212 */ /* 0x000fe400078e3cff */
[----:B------:R-:W-:Y:S02]  /*6080*/  SHF.L.W.U32.HI R36, R28, 0x1, R28 ;  /* 0x000000011c247819 */ /* 0x000fe40000010e1c */
[--C-:B------:R-:W-:Y:S02]  /*6090*/  LOP3.LUT R28, R30, R29, R16.reuse, 0x1e, !PT ;  /* 0x0000001d1e1c7212 */ /* 0x100fe400078e1e10 */
[----:B------:R-:W-:-:S02]  /*60a0*/  LOP3.LUT R32, R29, R30, R16, 0x78, !PT ;  /* 0x0000001e1d207212 */ /* 0x000fc400078e7810 */
[----:B------:R-:W-:Y:S02]  /*60b0*/  LOP3.LUT R44, R44, R27, RZ, 0x3c, !PT ;  /* 0x0000001b2c2c7212 */ /* 0x000fe400078e3cff */
[----:B------:R-:W-:Y:S02]  /*60c0*/  SHF.L.W.U32.HI R31, R27, 0x1, R27 ;  /* 0x000000011b1f7819 */ /* 0x000fe40000010e1b */
[--C-:B------:R-:W-:Y:S02]  /*60d0*/  LOP3.LUT R42, R20, R42, R37.reuse, 0x96, !PT ;  /* 0x0000002a142a7212 */ /* 0x100fe400078e9625 */
[----:B------:R-:W-:Y:S02]  /*60e0*/  SHF.L.W.U32.HI R34, R37, 0x1, R37 ;  /* 0x0000000125227819 */ /* 0x000fe40000010e25 */
[----:B------:R-:W-:Y:S02]  /*60f0*/  LOP3.LUT R19, R35, R30, R16, 0x78, !PT ;  /* 0x0000001e23137212 */ /* 0x000fe400078e7810 */
[----:B------:R-:W-:-:S02]  /*6100*/  LOP3.LUT R37, R38, UR57, RZ, 0x3c, !PT ;  /* 0x0000003926257c12 */ /* 0x000fc4000f8e3cff */
[--C-:B------:R-:W-:Y:S02]  /*6110*/  LOP3.LUT R27, R25, R15, R24.reuse, 0x1e, !PT ;  /* 0x0000000f191b7212 */ /* 0x100fe400078e1e18 */
[-CC-:B------:R-:W-:Y:S02]  /*6120*/  LOP3.LUT R29, R15, R25.reuse, R24.reuse, 0x78, !PT ;  /* 0x000000190f1d7212 */ /* 0x180fe400078e7818 */
[----:B------:R-:W-:Y:S02]  /*6130*/  LOP3.LUT R38, R32, R28, R35, 0x87, !PT ;  /* 0x0000001c20267212 */ /* 0x000fe400078e8723 */
[----:B------:R-:W-:Y:S02]  /*6140*/  LOP3.LUT R26, R40, R25, R24, 0x78, !PT ;  /* 0x00000019281a7212 */ /* 0x000fe400078e7818 */
[----:B------:R-:W-:Y:S02]  /*6150*/  LOP3.LUT R15, R16, R19, R32, 0x2d, !PT ;  /* 0x00000013100f7212 */ /* 0x000fe400078e2d20 */
[----:B------:R-:W-:-:S02]  /*6160*/  LOP3.LUT R25, R29, R27, R40, 0x87, !PT ;  /* 0x0000001b1d197212 */ /* 0x000fc400078e8728 */
[-CC-:B------:R-:W-:Y:S02]  /*6170*/  LOP3.LUT R16, R28, R19.reuse, R32.reuse, 0x2d, !PT ;  /* 0x000000131c107212 */ /* 0x180fe400078e2d20 */
[----:B------:R-:W-:Y:S02]  /*6180*/  LOP3.LUT R32, R38, R19, R32, 0xd0, !PT ;  /* 0x0000001326207212 */ /* 0x000fe400078ed020 */
[-CC-:B------:R-:W-:Y:S02]  /*6190*/  LOP3.LUT R24, R24, R26.reuse, R29.reuse, 0x2d, !PT ;  /* 0x0000001a18187212 */ /* 0x180fe400078e2d1d */
[----:B------:R-:W-:Y:S02]  /*61a0*/  LOP3.LUT R28, R27, R26, R29, 0x2d, !PT ;  /* 0x0000001a1b1c7212 */ /* 0x000fe400078e2d1d */
[----:B------:R-:W-:Y:S02]  /*61b0*/  LOP3.LUT R35, R37, R34, R31, 0x1e, !PT ;  /* 0x0000002225237212 */ /* 0x000fe400078e1e1f */
[----:B------:R-:W-:-:S02]  /*61c0*/  LOP3.LUT R29, R25, R26, R29, 0xd0, !PT ;  /* 0x0000001a191d7212 */ /* 0x000fc400078ed01d */
[----:B------:R-:W-:Y:S02]  /*61d0*/  LOP3.LUT R27, R26, R25, RZ, 0x3c, !PT ;  /* 0x000000191a1b7212 */ /* 0x000fe400078e3cff */
[-C--:B------:R-:W-:Y:S02]  /*61e0*/  LOP3.LUT R36, R36, R37.reuse, RZ, 0x3c, !PT ;  /* 0x0000002524247212 */ /* 0x080fe400078e3cff */
[----:B------:R-:W-:Y:S02]  /*61f0*/  LOP3.LUT R34, R34, R37, R31, 0x78, !PT ;  /* 0x0000002522227212 */ /* 0x000fe400078e781f */
[----:B------:R-:W-:Y:S02]  /*6200*/  LOP3.LUT R26, R32, R26, R25, 0x96, !PT ;  /* 0x0000001a201a7212 */ /* 0x000fe400078e9619 */
[--C-:B------:R-:W-:Y:S02]  /*6210*/  LOP3.LUT R25, R20, R44, R33.reuse, 0x1e, !PT ;  /* 0x0000002c14197212 */ /* 0x100fe400078e1e21 */
[----:B------:R-:W-:-:S02]  /*6220*/  LOP3.LUT R44, R44, R20, R33, 0x78, !PT ;  /* 0x000000142c2c7212 */ /* 0x000fc400078e7821 */
[----:B------:R-:W-:Y:S02]  /*6230*/  LOP3.LUT R39, R36, R37, R31, 0x78, !PT ;  /* 0x0000002524277212 */ /* 0x000fe400078e781f */
[----:B------:R-:W-:Y:S02]  /*6240*/  LOP3.LUT R40, R34, R35, R36, 0x87, !PT ;  /* 0x0000002322287212 */ /* 0x000fe400078e8724 */
[----:B------:R-:W-:Y:S02]  /*6250*/  LOP3.LUT R37, R42, R20, R33, 0x78, !PT ;  /* 0x000000142a257212 */ /* 0x000fe400078e7821 */
[----:B------:R-:W-:Y:S02]  /*6260*/  LOP3.LUT R30, R44, R25, R42, 0x87, !PT ;  /* 0x000000192c1e7212 */ /* 0x000fe400078e872a */
[----:B------:R-:W-:Y:S02]  /*6270*/  LOP3.LUT R20, R40, R39, R34, 0xd0, !PT ;  /* 0x0000002728147212 */ /* 0x000fe400078ed022 */
[----:B------:R-:W-:-:S02]  /*6280*/  LOP3.LUT R38, R24, R19, R38, 0x96, !PT ;  /* 0x0000001318267212 */ /* 0x000fc400078e9626 */
[----:B------:R-:W-:Y:S02]  /*6290*/  LOP3.LUT R19, R11, R50, RZ, 0xc3, !PT ;  /* 0x000000320b137212 */ /* 0x000fe400078ec3ff */
[----:B------:R-:W-:Y:S02]  /*62a0*/  LOP3.LUT R32, R35, R39, R34, 0x2d, !PT ;  /* 0x0000002723207212 */ /* 0x000fe400078e2d22 */
[----:B------:R-:W-:Y:S02]  /*62b0*/  SHF.L.W.U32.HI R11, R10, 0x2, R10 ;  /* 0x000000020a0b7819 */ /* 0x000fe40000010e0a */
[----:B------:R-:W-:Y:S02]  /*62c0*/  LOP3.LUT R35, R30, R37, R44, 0xd0, !PT ;  /* 0x000000251e237212 */ /* 0x000fe400078ed02c */
[----:B------:R-:W-:Y:S02]  /*62d0*/  LOP3.LUT R36, R37, R30, RZ, 0x3c, !PT ;  /* 0x0000001e25247212 */ /* 0x000fe400078e3cff */
[----:B------:R-:W-:-:S02]  /*62e0*/  LOP3.LUT R13, R13, R22, RZ, 0x3c, !PT ;  /* 0x000000160d0d7212 */ /* 0x000fc400078e3cff */
[-C--:B------:R-:W-:Y:S02]  /*62f0*/  LOP3.LUT R33, R33, R37.reuse, R44, 0x2d, !PT ;  /* 0x0000002521217212 */ /* 0x080fe400078e2d2c */
[----:B------:R-:W-:Y:S02]  /*6300*/  LOP3.LUT R30, R20, R37, R30, 0x96, !PT ;  /* 0x00000025141e7212 */ /* 0x000fe400078e961e */
[----:B------:R-:W-:Y:S02]  /*6310*/  LOP3.LUT R50, RZ, R50, RZ, 0x33, !PT ;  /* 0x00000032ff327212 */ /* 0x000fe400078e33ff */
[----:B------:R-:W-:Y:S02]  /*6320*/  SHF.L.W.U32.HI R22, R22, 0x2, R22 ;  /* 0x0000000216167819 */ /* 0x000fe40000010e16 */
[----:B------:R-:W-:Y:S02]  /*6330*/  SHF.L.W.U32.HI R20, R45, 0x2, R45 ;  /* 0x000000022d147819 */ /* 0x000fe40000010e2d */
[----:B------:R-:W-:-:S02]  /*6340*/  LOP3.LUT R31, R31, R39, R34, 0x2d, !PT ;  /* 0x000000271f1f7212 */ /* 0x000fc400078e2d22 */
[C---:B------:R-:W-:Y:S02]  /*6350*/  LOP3.LUT R11, R14.reuse, R11, RZ, 0x3c, !PT ;  /* 0x0000000b0e0b7212 */ /* 0x040fe400078e3cff */
[----:B------:R-:W-:Y:S02]  /*6360*/  LOP3.LUT R34, R25, R37, R44, 0x2d, !PT ;  /* 0x0000002519227212 */ /* 0x000fe400078e2d2c */
[----:B------:R-:W-:Y:S02]  /*6370*/  SHF.L.W.U32.HI R14, R14, 0xe, R14 ;  /* 0x0000000e0e0e7819 */ /* 0x000fe40000010e0e */
[----:B------:R-:W-:Y:S02]  /*6380*/  LOP3.LUT R37, R33, R39, R40, 0x96, !PT ;  /* 0x0000002721257212 */ /* 0x000fe400078e9628 */
[----:B------:R-:W-:Y:S02]  /*6390*/  SHF.L.W.U32.HI R10, R50, 0x2, R50 ;  /* 0x00000002320a7819 */ /* 0x000fe40000010e32 */
[----:B------:R-:W-:-:S02]  /*63a0*/  LOP3.LUT R22, R22, R13, RZ, 0xc3, !PT ;  /* 0x0000000d16167212 */ /* 0x000fc400078ec3ff */
[-C--:B------:R-:W-:Y:S02]  /*63b0*/  LOP3.LUT R23, R23, R48.reuse, RZ, 0xc3, !PT ;  /* 0x0000003017177212 */ /* 0x080fe400078ec3ff */
[----:B------:R-:W-:Y:S02]  /*63c0*/  LOP3.LUT R13, RZ, R13, RZ, 0x33, !PT ;  /* 0x0000000dff0d7212 */ /* 0x000fe400078e33ff */
[----:B------:R-:W-:Y:S02]  /*63d0*/  SHF.L.W.U32.HI R40, R43, 0x2, R43 ;  /* 0x000000022b287819 */ /* 0x000fe40000010e2b */
[----:B------:R-:W-:Y:S02]  /*63e0*/  LOP3.LUT R48, RZ, R48, RZ, 0x33, !PT ;  /* 0x00000030ff307212 */ /* 0x000fe400078e33ff */
[----:B------:R-:W-:Y:S02]  /*63f0*/  LOP3.LUT R20, R21, R20, RZ, 0x3c, !PT ;  /* 0x0000001415147212 */ /* 0x000fe400078e3cff */
[----:B------:R-:W-:-:S02]  /*6400*/  SHF.L.W.U32.HI R41, R41, 0x2, R41 ;  /* 0x0000000229297819 */ /* 0x000fc40000010e29 */
        /* <DEDUP_REMOVED lines=8> */
[C---:B------:R-:W-:Y:S02]  /*6490*/  LOP3.LUT R40, R17.reuse, R40, RZ, 0x3c, !PT ;  /* 0x0000002811287212 */ /* 0x040fe400078e3cff */
[----:B------:R-:W-:Y:S02]  /*64a0*/  SHF.L.W.U32.HI R48, R48, 0x2, R48 ;  /* 0x0000000230307819 */ /* 0x000fe40000010e30 */
[----:B------:R-:W-:Y:S02]  /*64b0*/  SHF.L.W.U32.HI R17, R17, 0xe, R17 ;  /* 0x0000000e11117819 */ /* 0x000fe40000010e11 */
[----:B------:R-:W-:-:S02]  /*64c0*/  LOP3.LUT R41, R18, R41, RZ, 0x3c, !PT ;  /* 0x0000002912297212 */ /* 0x000fc400078e3cff */
[----:B------:R-:W-:Y:S02]  /*64d0*/  LOP3.LUT R21, R21, R20, RZ, 0x3c, !PT ;  /* 0x0000001415157212 */ /* 0x000fe400078e3cff */
[----:B------:R-:W-:Y:S02]  /*64e0*/  SHF.L.W.U32.HI R18, R18, 0xe, R18 ;  /* 0x0000000e12127819 */ /* 0x000fe40000010e12 */
[----:B------:R-:W-:Y:S02]  /*64f0*/  SHF.L.W.U32.HI R20, R20, 0xa, R20 ;  /* 0x0000000a14147819 */ /* 0x000fe40000010e14 */
[C---:B------:R-:W-:Y:S02]  /*6500*/  LOP3.LUT R39, R14.reuse, UR46, R39, 0x96, !PT ;  /* 0x0000002e0e277c12 */ /* 0x040fe4000f8e9627 */
[----:B------:R-:W-:Y:S02]  /*6510*/  SHF.L.W.U32.HI R14, R14, 0x1, R14 ;  /* 0x000000010e0e7819 */ /* 0x000fe40000010e0e */
[----:B------:R-:W-:-:S02]  /*6520*/  LOP3.LUT R11, R13, R22, RZ, 0x3c, !PT ;  /* 0x000000160d0b7212 */ /* 0x000fc400078e3cff */
[C---:B------:R-:W-:Y:S02]  /*6530*/  LOP3.LUT R48, R23.reuse, R48, RZ, 0x3c, !PT ;  /* 0x0000003017307212 */ /* 0x040fe400078e3cff */
[----:B------:R-:W-:Y:S02]  /*6540*/  SHF.L.W.U32.HI R25, R23, 0xe, R23 ;  /* 0x0000000e17197819 */ /* 0x000fe40000010e17 */
[-C--:B------:R-:W-:Y:S02]  /*6550*/  LOP3.LUT R46, R46, R47.reuse, RZ, 0xc3, !PT ;  /* 0x0000002f2e2e7212 */ /* 0x080fe400078ec3ff */
[----:B------:R-:W-:Y:S02]  /*6560*/  LOP3.LUT R19, R19, R10, RZ, 0x3c, !PT ;  /* 0x0000000a13137212 */ /* 0x000fe400078e3cff */
[----:B------:R-:W-:Y:S02]  /*6570*/  LOP3.LUT R47, RZ, R47, RZ, 0x33, !PT ;  /* 0x0000002fff2f7212 */ /* 0x000fe400078e33ff */
[----:B------:R-:W-:-:S02]  /*6580*/  SHF.L.W.U32.HI R10, R10, 0xa, R10 ;  /* 0x0000000a0a0a7819 */ /* 0x000fc40000010e0a */
[----:B------:R-:W-:Y:S02]  /*6590*/  LOP3.LUT R23, R17, R40, RZ, 0x3c, !PT ;  /* 0x0000002811177212 */ /* 0x000fe400078e3cff */
[----:B------:R-:W-:Y:S02]  /*65a0*/  SHF.L.W.U32.HI R42, R40, 0xa, R40 ;  /* 0x0000000a282a7819 */ /* 0x000fe40000010e28 */
[----:B------:R-:W-:Y:S02]  /*65b0*/  LOP3.LUT R17, R18, R41, RZ, 0x3c, !PT ;  /* 0x0000002912117212 */ /* 0x000fe400078e3cff */
[----:B------:R-:W-:Y:S02]  /*65c0*/  SHF.L.W.U32.HI R44, R41, 0xa, R41 ;  /* 0x0000000a292c7819 */ /* 0x000fe40000010e29 */
[----:B------:R-:W-:Y:S02]  /*65d0*/  LOP3.LUT R20, R20, R21, RZ, 0x3c, !PT ;  /* 0x0000001514147212 */ /* 0x000fe400078e3cff */
[----:B------:R-:W-:-:S02]  /*65e0*/  SHF.L.W.U32.HI R21, R21, 0x1, R21 ;  /* 0x0000000115157819 */ /* 0x000fc40000010e15 */
[----:B------:R-:W-:Y:S02]  /*65f0*/  LOP3.LUT R40, R14, UR47, RZ, 0x3c, !PT ;  /* 0x0000002f0e287c12 */ /* 0x000fe4000f8e3cff */
[----:B------:R-:W-:Y:S02]  /*6600*/  SHF.L.W.U32.HI R13, R19, 0x1, R19 ;  /* 0x00000001130d7819 */ /* 0x000fe40000010e13 */
[----:B------:R-:W-:Y:S02]  /*6610*/  SHF.L.W.U32.HI R14, R11, 0x1, R11 ;  /* 0x000000010b0e7819 */ /* 0x000fe40000010e0b */
[----:B------:R-:W-:Y:S02]  /*6620*/  SHF.L.W.U32.HI R22, R22, 0xa, R22 ;  /* 0x0000000a16167819 */ /* 0x000fe40000010e16 */
[----:B------:R-:W-:Y:S02]  /*6630*/  SHF.L.W.U32.HI R47, R47, 0xe, R47 ;  /* 0x0000000e2f2f7819 */ /* 0x000fe40000010e2f */
[----:B------:R-:W-:-:S02]  /*6640*/  LOP3.LUT R18, R10, R19, RZ, 0x3c, !PT ;  /* 0x000000130a127212 */ /* 0x000fc400078e3cff */
[----:B------:R-:W-:Y:S02]  /*6650*/  LOP3.LUT R10, R44, R17, RZ, 0x3c, !PT ;  /* 0x000000112c0a7212 */ /* 0x000fe400078e3cff */
[----:B------:R-:W-:Y:S02]  /*6660*/  SHF.L.W.U32.HI R45, R17, 0x1, R17 ;  /* 0x00000001112d7819 */ /* 0x000fe40000010e11 */
[----:B------:R-:W-:Y:S02]  /*6670*/  LOP3.LUT R17, R23, UR50, R42, 0x96, !PT ;  /* 0x0000003217117c12 */ /* 0x000fe4000f8e962a */
[----:B------:R-:W-:Y:S02]  /*6680*/  LOP3.LUT R21, R21, R40, RZ, 0x3c, !PT ;  /* 0x0000002815157212 */ /* 0x000fe400078e3cff */
[----:B------:R-:W-:Y:S02]  /*6690*/  LOP3.LUT R41, R25, R48, RZ, 0x3c, !PT ;  /* 0x0000003019297212 */ /* 0x000fe400078e3cff */
[----:B------:R-:W-:-:S02]  /*66a0*/  LOP3.LUT R42, R40, R14, R13, 0x1e, !PT ;  /* 0x0000000e282a7212 */ /* 0x000fc400078e1e0d */
[----:B------:R-:W-:Y:S02]  /*66b0*/  LOP3.LUT R19, R14, R40, R13, 0x78, !PT ;  /* 0x000000280e137212 */ /* 0x000fe400078e780d */
[----:B------:R-:W-:Y:S02]  /*66c0*/  LOP3.LUT R47, R47, R46, RZ, 0x3c, !PT ;  /* 0x0000002e2f2f7212 */ /* 0x000fe400078e3cff */
[----:B------:R-:W-:Y:S02]  /*66d0*/  LOP3.LUT R22, R20, R22, R11, 0x96, !PT ;  /* 0x0000001614167212 */ /* 0x000fe400078e960b */
[----:B------:R-:W-:Y:S02]  /*66e0*/  SHF.L.W.U32.HI R25, R23, 0x1, R23 ;  /* 0x0000000117197819 */ /* 0x000fe40000010e17 */
[----:B------:R-:W-:Y:S02]  /*66f0*/  SHF.L.W.U32.HI R46, R46, 0xa, R46 ;  /* 0x0000000a2e2e7819 */ /* 0x000fe40000010e2e */
[----:B------:R-:W-:-:S02]  /*6700*/  LOP3.LUT R11, R20, R18, R39, 0x1e, !PT ;  /* 0x00000012140b7212 */ /* 0x000fc400078e1e27 */
[----:B------:R-:W-:Y:S02]  /*6710*/  LOP3.LUT R18, R18, R20, R39, 0x78, !PT ;  /* 0x0000001412127212 */ /* 0x000fe400078e7827 */
[----:B------:R-:W-:Y:S02]  /*6720*/  LOP3.LUT R44, R21, R40, R13, 0x78, !PT ;  /* 0x00000028152c7212 */ /* 0x000fe400078e780d */
[----:B------:R-:W-:Y:S02]  /*6730*/  LOP3.LUT R21, R19, R42, R21, 0x87, !PT ;  /* 0x0000002a13157212 */ /* 0x000fe400078e8715 */
[----:B------:R-:W-:Y:S02]  /*6740*/  SHF.L.W.U32.HI R48, R48, 0xa, R48 ;  /* 0x0000000a30307819 */ /* 0x000fe40000010e30 */
[----:B------:R-:W-:Y:S02]  /*6750*/  LOP3.LUT R50, R25, UR51, RZ, 0x3c, !PT ;  /* 0x0000003319327c12 */ /* 0x000fe4000f8e3cff */
[----:B------:R-:W-:-:S02]  /*6760*/  LOP3.LUT R25, R10, R46, R47, 0x96, !PT ;  /* 0x0000002e0a197212 */ /* 0x000fc400078e962f */
[----:B------:R-:W-:Y:S02]  /*6770*/  LOP3.LUT R43, R22, R20, R39, 0x78, !PT ;  /* 0x00000014162b7212 */ /* 0x000fe400078e7827 */
[----:B------:R-:W-:Y:S02]  /*6780*/  SHF.L.W.U32.HI R23, R41, 0x1, R41 ;  /* 0x0000000129177819 */ /* 0x000fe40000010e29 */
[----:B------:R-:W-:Y:S02]  /*6790*/  SHF.L.W.U32.HI R46, R47, 0x1, R47 ;  /* 0x000000012f2e7819 */ /* 0x000fe40000010e2f */
[----:B------:R-:W-:Y:S02]  /*67a0*/  LOP3.LUT R22, R18, R11, R22, 0x87, !PT ;  /* 0x0000000b12167212 */ /* 0x000fe400078e8716 */
[-CC-:B------:R-:W-:Y:S02]  /*67b0*/  LOP3.LUT R13, R13, R44.reuse, R19.reuse, 0x2d, !PT ;  /* 0x0000002c0d0d7212 */ /* 0x180fe400078e2d13 */
[----:B------:R-:W-:-:S02]  /*67c0*/  LOP3.LUT R14, R42, R44, R19, 0x2d, !PT ;  /* 0x0000002c2a0e7212 */ /* 0x000fc400078e2d13 */
[----:B------:R-:W-:Y:S02]  /*67d0*/  LOP3.LUT R19, R21, R44, R19, 0xd0, !PT ;  /* 0x0000002c15137212 */ /* 0x000fe400078ed013 */
[----:B------:R-:W-:Y:S02]  /*67e0*/  LOP3.LUT R48, R48, R41, RZ, 0x3c, !PT ;  /* 0x0000002930307212 */ /* 0x000fe400078e3cff */
[-CC-:B------:R-:W-:Y:S02]  /*67f0*/  LOP3.LUT R39, R39, R43.reuse, R18.reuse, 0x2d, !PT ;  /* 0x0000002b27277212 */ /* 0x180fe400078e2d12 */
[-CC-:B------:R-:W-:Y:S02]  /*6800*/  LOP3.LUT R40, R11, R43.reuse, R18.reuse, 0x2d, !PT ;  /* 0x0000002b0b287212 */ /* 0x180fe400078e2d12 */
[----:B------:R-:W-:Y:S02]  /*6810*/  LOP3.LUT R41, R22, R43, R18, 0xd0, !PT ;  /* 0x0000002b16297212 */ /* 0x000fe400078ed012 */
[----:B------:R-:W-:-:S02]  /*6820*/  LOP3.LUT R42, R43, R22, RZ, 0x3c, !PT ;  /* 0x000000162b2a7212 */ /* 0x000fc400078e3cff */
[----:B------:R-:W-:Y:S02]  /*6830*/  LOP3.LUT R45, R45, R50, RZ, 0x3c, !PT ;  /* 0x000000322d2d7212 */ /* 0x000fe400078e3cff */
[--C-:B------:R-:W-:Y:S02]  /*6840*/  LOP3.LUT R20, R50, R46, R23.reuse, 0x1e, !PT ;  /* 0x0000002e32147212 */ /* 0x100fe400078e1e17 */
        /* <DEDUP_REMOVED lines=10> */
[-CC-:B------:R-:W-:Y:S02]  /*68f0*/  LOP3.LUT R23, R23, R21.reuse, R46.reuse, 0x2d, !PT ;  /* 0x0000001517177212 */ /* 0x180fe400078e2d2e */
[-CC-:B------:R-:W-:Y:S02]  /*6900*/  LOP3.LUT R20, R20, R21.reuse, R46.reuse, 0x2d, !PT ;  /* 0x0000001514147212 */ /* 0x180fe400078e2d2e */
[-C--:B------:R-:W-:Y:S02]  /*6910*/  LOP3.LUT R46, R18, R21.reuse, R46, 0xd0, !PT ;  /* 0x00000015122e7212 */ /* 0x080fe400078ed02e */
[----:B------:R-:W-:Y:S02]  /*6920*/  LOP3.LUT R21, R17, R21, R18, 0x96, !PT ;  /* 0x0000001511157212 */ /* 0x000fe400078e9612 */
[----:B------:R-:W-:Y:S02]  /*6930*/  LOP3.LUT R15, R15, R28, RZ, 0xc3, !PT ;  /* 0x0000001c0f0f7212 */ /* 0x000fe400078ec3ff */
[----:B------:R-:W-:-:S02]  /*6940*/  LOP3.LUT R22, R22, R19, R48, 0x2d, !PT ;  /* 0x0000001316167212 */ /* 0x000fc400078e2d30 */
[-C--:B------:R-:W-:Y:S02]  /*6950*/  LOP3.LUT R25, R10, R19.reuse, R48, 0xd0, !PT ;  /* 0x000000130a197212 */ /* 0x080fe400078ed030 */
[----:B------:R-:W-:Y:S02]  /*6960*/  LOP3.LUT R18, R19, R10, RZ, 0x3c, !PT ;  /* 0x0000000a13127212 */ /* 0x000fe400078e3cff */
[----:B------:R-:W-:Y:S02]  /*6970*/  LOP3.LUT R28, RZ, R28, RZ, 0x33, !PT ;  /* 0x0000001cff1c7212 */ /* 0x000fe400078e33ff */
[----:B------:R-:W-:Y:S02]  /*6980*/  LOP3.LUT R19, R46, R19, R10, 0x96, !PT ;  /* 0x000000132e137212 */ /* 0x000fe400078e960a */
[----:B------:R-:W-:Y:S02]  /*6990*/  SHF.L.W.U32.HI R46, R33, 0x2, R33 ;  /* 0x00000002212e7819 */ /* 0x000fe40000010e21 */
[----:B------:R-:W-:-:S02]  /*69a0*/  LOP3.LUT R16, R16, R29, RZ, 0x3c, !PT ;  /* 0x0000001d10107212 */ /* 0x000fc400078e3cff */
[----:B------:R-:W-:Y:S02]  /*69b0*/  SHF.L.W.U32.HI R27, R27, 0x2, R27 ;  /* 0x000000021b1b7819 */ /* 0x000fe40000010e1b */
[----:B------:R-:W-:Y:S02]  /*69c0*/  LOP3.LUT R33, R32, R35, RZ, 0x3c, !PT ;  /* 0x0000002320217212 */ /* 0x000fe400078e3cff */
[----:B------:R-:W-:Y:S02]  /*69d0*/  SHF.L.W.U32.HI R29, R29, 0x2, R29 ;  /* 0x000000021d1d7819 */ /* 0x000fe40000010e1d */
[----:B------:R-:W-:Y:S02]  /*69e0*/  LOP3.LUT R32, R31, R34, RZ, 0xc3, !PT ;  /* 0x000000221f207212 */ /* 0x000fe400078ec3ff */
[----:B------:R-:W-:Y:S02]  /*69f0*/  SHF.L.W.U32.HI R10, R28, 0x2, R28 ;  /* 0x000000021c0a7819 */ /* 0x000fe40000010e1c */
[----:B------:R-:W-:-:S02]  /*6a00*/  SHF.L.W.U32.HI R11, R24, 0x2, R24 ;  /* 0x00000002180b7819 */ /* 0x000fc40000010e18 */
[----:B------:R-:W-:Y:S02]  /*6a10*/  LOP3.LUT R34, RZ, R34, RZ, 0x33, !PT ;  /* 0x00000022ff227212 */ /* 0x000fe400078e33ff */
[----:B------:R-:W-:Y:S02]  /*6a20*/  SHF.L.W.U32.HI R48, R35, 0x2, R35 ;  /* 0x0000000223307819 */ /* 0x000fe40000010e23 */
[----:B------:R-:W-:Y:S02]  /*6a30*/  LOP3.LUT R24, R26, R27, RZ, 0x3c, !PT ;  /* 0x0000001b1a187212 */ /* 0x000fe400078e3cff */
[----:B------:R-:W-:Y:S02]  /*6a40*/  SHF.L.W.U32.HI R35, R36, 0x2, R36 ;  /* 0x0000000224237819 */ /* 0x000fe40000010e24 */
[C---:B------:R-:W-:Y:S02]  /*6a50*/  LOP3.LUT R10, R15.reuse, R10, RZ, 0x3c, !PT ;  /* 0x0000000a0f0a7212 */ /* 0x040fe400078e3cff */
[----:B------:R-:W-:-:S02]  /*6a60*/  SHF.L.W.U32.HI R27, R15, 0xe, R15 ;  /* 0x0000000e0f1b7819 */ /* 0x000fc40000010e0f */
[-C--:B------:R-:W-:Y:S02]  /*6a70*/  LOP3.LUT R29, R29, R16.reuse, RZ, 0xc3, !PT ;  /* 0x000000101d1d7212 */ /* 0x080fe400078ec3ff */
[----:B------:R-:W-:Y:S02]  /*6a80*/  LOP3.LUT R11, R38, R11, RZ, 0x3c, !PT ;  /* 0x0000000b260b7212 */ /* 0x000fe400078e3cff */
[----:B------:R-:W-:Y:S02]  /*6a90*/  SHF.L.W.U32.HI R31, R26, 0xe, R26 ;  /* 0x0000000e1a1f7819 */ /* 0x000fe40000010e1a */
[----:B------:R-:W-:Y:S02]  /*6aa0*/  LOP3.LUT R16, RZ, R16, RZ, 0x33, !PT ;  /* 0x00000010ff107212 */ /* 0x000fe400078e33ff */
[----:B------:R-:W-:Y:S02]  /*6ab0*/  SHF.L.W.U32.HI R15, R34, 0x2, R34 ;  /* 0x00000002220f7819 */ /* 0x000fe40000010e22 */
[----:B------:R-:W-:-:S02]  /*6ac0*/  SHF.L.W.U32.HI R38, R38, 0xe, R38 ;  /* 0x0000000e26267819 */ /* 0x000fc40000010e26 */
[C---:B------:R-:W-:Y:S02]  /*6ad0*/  LOP3.LUT R28, R30.reuse, R35, RZ, 0x3c, !PT ;  /* 0x000000231e1c7212 */ /* 0x040fe400078e3cff */
[----:B------:R-:W-:Y:S02]  /*6ae0*/  SHF.L.W.U32.HI R45, R30, 0xe, R30 ;  /* 0x0000000e1e2d7819 */ /* 0x000fe40000010e1e */
[----:B------:R-:W-:Y:S02]  /*6af0*/  LOP3.LUT R48, R48, R33, RZ, 0xc3, !PT ;  /* 0x0000002130307212 */ /* 0x000fe400078ec3ff */
[----:B------:R-:W-:Y:S02]  /*6b00*/  LOP3.LUT R30, R32, R15, RZ, 0x3c, !PT ;  /* 0x0000000f201e7212 */ /* 0x000fe400078e3cff */
[----:B------:R-:W-:Y:S02]  /*6b10*/  LOP3.LUT R33, RZ, R33, RZ, 0x33, !PT ;  /* 0x00000021ff217212 */ /* 0x000fe400078e33ff */
[----:B------:R-:W-:-:S02]  /*6b20*/  SHF.L.W.U32.HI R16, R16, 0xe, R16 ;  /* 0x0000000e10107819 */ /* 0x000fc40000010e10 */
[----:B------:R-:W-:Y:S02]  /*6b30*/  LOP3.LUT R31, R31, R24, RZ, 0x3c, !PT ;  /* 0x000000181f1f7212 */ /* 0x000fe400078e3cff */
[----:B------:R-:W-:Y:S02]  /*6b40*/  LOP3.LUT R38, R38, R11, RZ, 0x3c, !PT ;  /* 0x0000000b26267212 */ /* 0x000fe400078e3cff */
[----:B------:R-:W-:Y:S02]  /*6b50*/  SHF.L.W.U32.HI R15, R11, 0xa, R11 ;  /* 0x0000000a0b0f7819 */ /* 0x000fe40000010e0b */
[----:B------:R-:W-:Y:S02]  /*6b60*/  SHF.L.W.U32.HI R24, R24, 0xa, R24 ;  /* 0x0000000a18187819 */ /* 0x000fe40000010e18 */
[----:B------:R-:W-:Y:S02]  /*6b70*/  SHF.L.W.U32.HI R35, R32, 0xe, R32 ;  /* 0x0000000e20237819 */ /* 0x000fe40000010e20 */
[----:B------:R-:W-:-:S02]  /*6b80*/  LOP3.LUT R26, R16, R29, RZ, 0x3c, !PT ;  /* 0x0000001d101a7212 */ /* 0x000fc400078e3cff */
[----:B------:R-:W-:Y:S02]  /*6b90*/  SHF.L.W.U32.HI R11, R33, 0xe, R33 ;  /* 0x0000000e210b7819 */ /* 0x000fe40000010e21 */
[----:B------:R-:W-:Y:S02]  /*6ba0*/  LOP3.LUT R45, R45, R28, RZ, 0x3c, !PT ;  /* 0x0000001c2d2d7212 */ /* 0x000fe400078e3cff */
[----:B------:R-:W-:Y:S02]  /*6bb0*/  SHF.L.W.U32.HI R32, R28, 0xa, R28 ;  /* 0x0000000a1c207819 */ /* 0x000fe40000010e1c */
[----:B------:R-:W-:Y:S02]  /*6bc0*/  SHF.L.W.U32.HI R29, R29, 0xa, R29 ;  /* 0x0000000a1d1d7819 */ /* 0x000fe40000010e1d */
[----:B------:R-:W-:Y:S02]  /*6bd0*/  LOP3.LUT R33, R24, R31, RZ, 0x3c, !PT ;  /* 0x0000001f18217212 */ /* 0x000fe400078e3cff */
[----:B------:R-:W-:-:S02]  /*6be0*/  LOP3.LUT R27, R27, R10, RZ, 0x3c, !PT ;  /* 0x0000000a1b1b7212 */ /* 0x000fc400078e3cff */
[----:B------:R-:W-:Y:S02]  /*6bf0*/  SHF.L.W.U32.HI R16, R10, 0xa, R10 ;  /* 0x0000000a0a107819 */ /* 0x000fe40000010e0a */
[C---:B------:R-:W-:Y:S02]  /*6c00*/  LOP3.LUT R28, R38.reuse, UR54, R15, 0x96, !PT ;  /* 0x00000036261c7c12 */ /* 0x040fe4000f8e960f */
[C---:B------:R-:W-:Y:S02]  /*6c10*/  LOP3.LUT R46, R37.reuse, R46, RZ, 0x3c, !PT ;  /* 0x0000002e252e7212 */ /* 0x040fe400078e3cff */
[----:B------:R-:W-:Y:S02]  /*6c20*/  SHF.L.W.U32.HI R38, R38, 0x1, R38 ;  /* 0x0000000126267819 */ /* 0x000fe40000010e26 */
[----:B------:R-:W-:Y:S02]  /*6c30*/  SHF.L.W.U32.HI R37, R37, 0xe, R37 ;  /* 0x0000000e25257819 */ /* 0x000fe40000010e25 */
[----:B------:R-:W-:-:S02]  /*6c40*/  LOP3.LUT R10, R32, R45, RZ, 0x3c, !PT ;  /* 0x0000002d200a7212 */ /* 0x000fc400078e3cff */
[----:B------:R-:W-:Y:S02]  /*6c50*/  LOP3.LUT R35, R35, R30, RZ, 0x3c, !PT ;  /* 0x0000001e23237212 */ /* 0x000fe400078e3cff */
[----:B------:R-:W-:Y:S02]  /*6c60*/  SHF.L.W.U32.HI R32, R30, 0xa, R30 ;  /* 0x0000000a1e207819 */ /* 0x000fe40000010e1e */
[----:B------:R-:W-:Y:S02]  /*6c70*/  LOP3.LUT R24, R16, R27, RZ, 0x3c, !PT ;  /* 0x0000001b10187212 */ /* 0x000fe400078e3cff */
[----:B------:R-:W-:Y:S02]  /*6c80*/  LOP3.LUT R29, R33, R29, R26, 0x96, !PT ;  /* 0x0000001d211d7212 */ /* 0x000fe400078e961a */
[----:B------:R-:W-:Y:S02]  /*6c90*/  SHF.L.W.U32.HI R31, R31, 0x1, R31 ;  /* 0x000000011f1f7819 */ /* 0x000fe40000010e1f */
[----:B------:R-:W-:-:S02]  /*6ca0*/  SHF.L.W.U32.HI R27, R27, 0x1, R27 ;  /* 0x000000011b1b7819 */ /* 0x000fc40000010e1b */
[----:B------:R-:W-:Y:S02]  /*6cb0*/  LOP3.LUT R30, R38, UR55, RZ, 0x3c, !PT ;  /* 0x00000037261e7c12 */ /* 0x000fe4000f8e3cff */
[----:B------:R-:W-:Y:S02]  /*6cc0*/  SHF.L.W.U32.HI R26, R26, 0x1, R26 ;  /* 0x000000011a1a7819 */ /* 0x000fe40000010e1a */
[----:B------:R-:W-:Y:S02]  /*6cd0*/  LOP3.LUT R37, R37, R46, RZ, 0x3c, !PT ;  /* 0x0000002e25257212 */ /* 0x000fe400078e3cff */
[----:B------:R-:W-:Y:S02]  /*6ce0*/  SHF.L.W.U32.HI R46, R46, 0xa, R46 ;  /* 0x0000000a2e2e7819 */ /* 0x000fe40000010e2e */
[----:B------:R-:W-:Y:S02]  /*6cf0*/  LOP3.LUT R34, R32, R35, RZ, 0x3c, !PT ;  /* 0x0000002320227212 */ /* 0x000fe400078e3cff */
[----:B------:R-:W-:-:S02]  /*6d00*/  SHF.L.W.U32.HI R47, R45, 0x1, R45 ;  /* 0x000000012d2f7819 */ /* 0x000fc40000010e2d */
[----:B------:R-:W-:Y:S02]  /*6d10*/  LOP3.LUT R31, R31, R30, RZ, 0x3c, !PT ;  /* 0x0000001e1f1f7212 */ /* 0x000fe400078e3cff */
[----:B------:R-:W-:Y:S02]  /*6d20*/  LOP3.LUT R32, R30, R26, R27, 0x1e, !PT ;  /* 0x0000001a1e207212 */ /* 0x000fe400078e1e1b */
[----:B------:R-:W-:Y:S02]  /*6d30*/  SHF.L.W.U32.HI R45, R35, 0x1, R35 ;  /* 0x00000001232d7819 */ /* 0x000fe40000010e23 */
[----:B------:R-:W-:Y:S02]  /*6d40*/  LOP3.LUT R26, R26, R30, R27, 0x78, !PT ;  /* 0x0000001e1a1a7212 */ /* 0x000fe400078e781b */
[----:B------:R-:W-:Y:S02]  /*6d50*/  LOP3.LUT R15, R37, UR58, R46, 0x96, !PT ;  /* 0x0000003a250f7c12 */ /* 0x000fe4000f8e962e */
[----:B------:R-:W-:-:S02]  /*6d60*/  LOP3.LUT R35, R24, R33, R28, 0x78, !PT ;  /* 0x0000002118237212 */ /* 0x000fc400078e781c */
[--C-:B------:R-:W-:Y:S02]  /*6d70*/  LOP3.LUT R38, R29, R33, R28.reuse, 0x78, !PT ;  /* 0x000000211d267212 */ /* 0x100fe400078e781c */
[----:B------:R-:W-:Y:S02]  /*6d80*/  LOP3.LUT R11, R11, R48, RZ, 0x3c, !PT ;  /* 0x000000300b0b7212 */ /* 0x000fe400078e3cff */
[----:B------:R-:W-:Y:S02]  /*6d90*/  SHF.L.W.U32.HI R37, R37, 0x1, R37 ;  /* 0x0000000125257819 */ /* 0x000fe40000010e25 */
[----:B------:R-:W-:Y:S02]  /*6da0*/  LOP3.LUT R36, R33, R24, R28, 0x1e, !PT ;  /* 0x0000001821247212 */ /* 0x000fe400078e1e1c */
[----:B------:R-:W-:Y:S02]  /*6db0*/  SHF.L.W.U32.HI R48, R48, 0xa, R48 ;  /* 0x0000000a30307819 */ /* 0x000fe40000010e30 */
[----:B------:R-:W-:-:S02]  /*6dc0*/  LOP3.LUT R33, R31, R30, R27, 0x78, !PT ;  /* 0x0000001e1f217212 */ /* 0x000fc400078e781b */
[----:B------:R-:W-:Y:S02]  /*6dd0*/  LOP3.LUT R31, R26, R32, R31, 0x87, !PT ;  /* 0x000000201a1f7212 */ /* 0x000fe400078e871f */
[----:B------:R-:W-:Y:S02]  /*6de0*/  LOP3.LUT R28, R28, R38, R35, 0x2d, !PT ;  /* 0x000000261c1c7212 */ /* 0x000fe400078e2d23 */
[----:B------:R-:W-:Y:S02]  /*6df0*/  LOP3.LUT R46, R37, UR59, RZ, 0x3c, !PT ;  /* 0x0000003b252e7c12 */ /* 0x000fe4000f8e3cff */
[--C-:B------:R-:W-:Y:S02]  /*6e00*/  SHF.L.W.U32.HI R24, R11, 0x1, R11.reuse ;  /* 0x000000010b187819 */ /* 0x100fe40000010e0b */
[----:B------:R-:W-:Y:S02]  /*6e10*/  LOP3.LUT R16, R10, R48, R11, 0x96, !PT ;  /* 0x000000300a107212 */ /* 0x000fe400078e960b */
[----:B------:R-:W-:-:S02]  /*6e20*/  LOP3.LUT R27, R27, R33, R26, 0x2d, !PT ;  /* 0x000000211b1b7212 */ /* 0x000fc400078e2d1a */
[-CC-:B------:R-:W-:Y:S02]  /*6e30*/  LOP3.LUT R32, R32, R33.reuse, R26.reuse, 0x2d, !PT ;  /* 0x0000002120207212 */ /* 0x180fe400078e2d1a */
[-C--:B------:R-:W-:Y:S02]  /*6e40*/  LOP3.LUT R26, R31, R33.reuse, R26, 0xd0, !PT ;  /* 0x000000211f1a7212 */ /* 0x080fe400078ed01a */
[----:B------:R-:W-:Y:S02]  /*6e50*/  LOP3.LUT R33, R28, R33, R31, 0x96, !PT ;  /* 0x000000211c217212 */ /* 0x000fe400078e961f */
[----:B------:R-:W-:Y:S02]  /*6e60*/  LOP3.LUT R30, R47, R46, RZ, 0x3c, !PT ;  /* 0x0000002e2f1e7212 */ /* 0x000fe400078e3cff */
[--C-:B------:R-:W-:Y:S02]  /*6e70*/  LOP3.LUT R31, R46, R24, R45.reuse, 0x1e, !PT ;  /* 0x000000182e1f7212 */ /* 0x100fe400078e1e2d */
[----:B------:R-:W-:-:S02]  /*6e80*/  LOP3.LUT R48, R24, R46, R45, 0x78, !PT ;  /* 0x0000002e18307212 */ /* 0x000fc400078e782d */
[-CC-:B------:R-:W-:Y:S02]  /*6e90*/  LOP3.LUT R24, R34, R10.reuse, R15.reuse, 0x78, !PT ;  /* 0x0000000a22187212 */ /* 0x180fe400078e780f */
[----:B------:R-:W-:Y:S02]  /*6ea0*/  LOP3.LUT R49, R16, R10, R15, 0x78, !PT ;  /* 0x0000000a10317212 */ /* 0x000fe400078e780f */
[----:B------:R-:W-:Y:S02]  /*6eb0*/  SHF.L.W.U32.HI R39, R39, 0x2, R39 ;  /* 0x0000000227277819 */ /* 0x000fe40000010e27 */
[----:B------:R-:W-:Y:S02]  /*6ec0*/  LOP3.LUT R14, R14, R41, RZ, 0x3c, !PT ;  /* 0x000000290e0e7212 */ /* 0x000fe400078e3cff */
[----:B------:R-:W-:Y:S02]  /*6ed0*/  LOP3.LUT R13, R13, R40, RZ, 0xc3, !PT ;  /* 0x000000280d0d7212 */ /* 0x000fe400078ec3ff */
[----:B------:R-:W-:-:S02]  /*6ee0*/  LOP3.LUT R47, R10, R34, R15, 0x1e, !PT ;  /* 0x000000220a2f7212 */ /* 0x000fc400078e1e0f */
[----:B------:R-:W-:Y:S02]  /*6ef0*/  LOP3.LUT R37, R30, R46, R45, 0x78, !PT ;  /* 0x0000002e1e257212 */ /* 0x000fe400078e782d */
[----:B------:R-:W-:Y:S02]  /*6f00*/  SHF.L.W.U32.HI R41, R41, 0x2, R41 ;  /* 0x0000000229297819 */ /* 0x000fe40000010e29 */
[----:B------:R-:W-:Y:S02]  /*6f10*/  LOP3.LUT R40, RZ, R40, RZ, 0x33, !PT ;  /* 0x00000028ff287212 */ /* 0x000fe400078e33ff */
[----:B------:R-:W-:Y:S02]  /*6f20*/  LOP3.LUT R30, R48, R31, R30, 0x87, !PT ;  /* 0x0000001f301e7212 */ /* 0x000fe400078e871e */
[----:B------:R-:W-:Y:S02]  /*6f30*/  LOP3.LUT R10, R15, R49, R24, 0x2d, !PT ;  /* 0x000000310f0a7212 */ /* 0x000fe400078e2d18 */
[----:B------:R-:W-:-:S02]  /*6f40*/  SHF.L.W.U32.HI R42, R42, 0x2, R42 ;  /* 0x000000022a2a7819 */ /* 0x000fc40000010e2a */
[----:B------:R-:W-:Y:S02]  /*6f50*/  LOP3.LUT R11, R35, R36, R29, 0x87, !PT ;  /* 0x00000024230b7212 */ /* 0x000fe400078e871d */
[C---:B------:R-:W-:Y:S02]  /*6f60*/  LOP3.LUT R39, R44.reuse, R39, RZ, 0x3c, !PT ;  /* 0x000000272c277212 */ /* 0x040fe400078e3cff */
[----:B------:R-:W-:Y:S02]  /*6f70*/  SHF.L.W.U32.HI R44, R44, 0xe, R44 ;  /* 0x0000000e2c2c7819 */ /* 0x000fe40000010e2c */
[-CC-:B------:R-:W-:Y:S02]  /*6f80*/  LOP3.LUT R29, R45, R37.reuse, R48.reuse, 0x2d, !PT ;  /* 0x000000252d1d7212 */ /* 0x180fe400078e2d30 */
[----:B------:R-:W-:Y:S02]  /*6f90*/  LOP3.LUT R34, R31, R37, R48, 0x2d, !PT ;  /* 0x000000251f227212 */ /* 0x000fe400078e2d30 */
[----:B------:R-:W-:-:S02]  /*6fa0*/  LOP3.LUT R16, R24, R47, R16, 0x87, !PT ;  /* 0x0000002f18107212 */ /* 0x000fc400078e8710 */
[----:B------:R-:W-:Y:S02]  /*6fb0*/  SHF.L.W.U32.HI R40, R40, 0x2, R40 ;  /* 0x0000000228287819 */ /* 0x000fe40000010e28 */
[----:B------:R-:W-:Y:S02]  /*6fc0*/  LOP3.LUT R41, R41, R14, RZ, 0xc3, !PT ;  /* 0x0000000e29297212 */ /* 0x000fe400078ec3ff */
[-C--:B------:R-:W-:Y:S02]  /*6fd0*/  LOP3.LUT R48, R30, R37.reuse, R48, 0xd0, !PT ;  /* 0x000000251e307212 */ /* 0x080fe400078ed030 */
[----:B------:R-:W-:Y:S02]  /*6fe0*/  LOP3.LUT R31, R10, R37, R30, 0x96, !PT ;  /* 0x000000250a1f7212 */ /* 0x000fe400078e961e */
[----:B------:R-:W-:Y:S02]  /*6ff0*/  LOP3.LUT R36, R36, R38, R35, 0x2d, !PT ;  /* 0x0000002624247212 */ /* 0x000fe400078e2d23 */
[----:B------:R-:W-:-:S02]  /*7000*/  LOP3.LUT R42, R43, R42, RZ, 0x3c, !PT ;  /* 0x0000002a2b2a7212 */ /* 0x000fc400078e3cff */
[----:B------:R-:W-:Y:S02]  /*7010*/  LOP3.LUT R14, RZ, R14, RZ, 0x33, !PT ;  /* 0x0000000eff0e7212 */ /* 0x000fe400078e33ff */
[-C--:B------:R-:W-:Y:S02]  /*7020*/  LOP3.LUT R35, R11, R38.reuse, R35, 0xd0, !PT ;  /* 0x000000260b237212 */ /* 0x080fe400078ed023 */
[----:B------:R-:W-:Y:S02]  /*7030*/  LOP3.LUT R37, R38, R11, RZ, 0x3c, !PT ;  /* 0x0000000b26257212 */ /* 0x000fe400078e3cff */
[----:B------:R-:W-:Y:S02]  /*7040*/  SHF.L.W.U32.HI R43, R43, 0xe, R43 ;  /* 0x0000000e2b2b7819 */ /* 0x000fe40000010e2b */
[----:B------:R-:W-:Y:S02]  /*7050*/  LOP3.LUT R38, R26, R38, R11, 0x96, !PT ;  /* 0x000000261a267212 */ /* 0x000fe400078e960b */
[----:B------:R-:W-:-:S02]  /*7060*/  LOP3.LUT R44, R44, R39, RZ, 0x3c, !PT ;  /* 0x000000272c2c7212 */ /* 0x000fc400078e3cff */
[-CC-:B------:R-:W-:Y:S02]  /*7070*/  LOP3.LUT R26, R47, R49.reuse, R24.reuse, 0x2d, !PT ;  /* 0x000000312f1a7212 */ /* 0x180fe400078e2d18 */
[-C--:B------:R-:W-:Y:S02]  /*7080*/  LOP3.LUT R11, R16, R49.reuse, R24, 0xd0, !PT ;  /* 0x00000031100b7212 */ /* 0x080fe400078ed018 */
[----:B------:R-:W-:Y:S02]  /*7090*/  LOP3.LUT R40, R13, R40, RZ, 0x3c, !PT ;  /* 0x000000280d287212 */ /* 0x000fe400078e3cff */
[----:B------:R-:W-:Y:S02]  /*70a0*/  SHF.L.W.U32.HI R39, R39, 0xa, R39 ;  /* 0x0000000a27277819 */ /* 0x000fe40000010e27 */
[----:B------:R-:W-:Y:S02]  /*70b0*/  LOP3.LUT R24, R49, R16, RZ, 0x3c, !PT ;  /* 0x0000001031187212 */ /* 0x000fe400078e3cff */
[----:B------:R-:W-:-:S02]  /*70c0*/  LOP3.LUT R30, R48, R49, R16, 0x96, !PT ;  /* 0x00000031301e7212 */ /* 0x000fc400078e9610 */
[----:B------:R-:W-:Y:S02]  /*70d0*/  SHF.L.W.U32.HI R13, R13, 0xe, R13 ;  /* 0x0000000e0d0d7819 */ /* 0x000fe40000010e0d */
[----:B------:R-:W-:Y:S02]  /*70e0*/  SHF.L.W.U32.HI R14, R14, 0xe, R14 ;  /* 0x0000000e0e0e7819 */ /* 0x000fe40000010e0e */
[----:B------:R-:W-:Y:S02]  /*70f0*/  LOP3.LUT R43, R43, R42, RZ, 0x3c, !PT ;  /* 0x0000002a2b2b7212 */ /* 0x000fe400078e3cff */
[----:B------:R-:W-:Y:S02]  /*7100*/  SHF.L.W.U32.HI R16, R42, 0xa, R42 ;  /* 0x0000000a2a107819 */ /* 0x000fe40000010e2a */
[----:B------:R-:W-:Y:S02]  /*7110*/  LOP3.LUT R46, R44, UR60, R39, 0x96, !PT ;  /* 0x0000003c2c2e7c12 */ /* 0x000fe4000f8e9627 */
[----:B------:R-:W-:-:S02]  /*7120*/  LOP3.LUT R42, R14, R41, RZ, 0x3c, !PT ;  /* 0x000000290e2a7212 */ /* 0x000fc400078e3cff */
[----:B------:R-:W-:Y:S02]  /*7130*/  SHF.L.W.U32.HI R44, R44, 0x1, R44 ;  /* 0x000000012c2c7819 */ /* 0x000fe40000010e2c */
[----:B------:R-:W-:Y:S02]  /*7140*/  LOP3.LUT R13, R13, R40, RZ, 0x3c, !PT ;  /* 0x000000280d0d7212 */ /* 0x000fe400078e3cff */
[----:B------:R-:W-:Y:S02]  /*7150*/  SHF.L.W.U32.HI R41, R41, 0xa, R41 ;  /* 0x0000000a29297819 */ /* 0x000fe40000010e29 */
[----:B------:R-:W-:Y:S02]  /*7160*/  LOP3.LUT R45, R16, R43, RZ, 0x3c, !PT ;  /* 0x0000002b102d7212 */ /* 0x000fe400078e3cff */
[----:B------:R-:W-:Y:S02]  /*7170*/  SHF.L.W.U32.HI R40, R40, 0xa, R40 ;  /* 0x0000000a28287819 */ /* 0x000fe40000010e28 */
[----:B------:R-:W-:-:S02]  /*7180*/  SHF.L.W.U32.HI R43, R43, 0x1, R43 ;  /* 0x000000012b2b7819 */ /* 0x000fc40000010e2b */
[----:B------:R-:W-:Y:S02]  /*7190*/  LOP3.LUT R44, R44, UR61, RZ, 0x3c, !PT ;  /* 0x0000003d2c2c7c12 */ /* 0x000fe4000f8e3cff */
[----:B------:R-:W-:Y:S02]  /*71a0*/  SHF.L.W.U32.HI R14, R13, 0x1, R13 ;  /* 0x000000010d0e7819 */ /* 0x000fe40000010e0d */
[--C-:B------:R-:W-:Y:S02]  /*71b0*/  SHF.L.W.U32.HI R15, R42, 0x1, R42.reuse ;  /* 0x000000012a0f7819 */ /* 0x100fe40000010e2a */
[----:B------:R-:W-:Y:S02]  /*71c0*/  LOP3.LUT R40, R40, R13, RZ, 0x3c, !PT ;  /* 0x0000000d28287212 */ /* 0x000fe400078e3cff */
[----:B------:R-:W-:Y:S02]  /*71d0*/  LOP3.LUT R42, R45, R41, R42, 0x96, !PT ;  /* 0x000000292d2a7212 */ /* 0x000fe400078e962a */
[----:B------:R-:W-:-:S02]  /*71e0*/  LOP3.LUT R43, R43, R44, RZ, 0x3c, !PT ;  /* 0x0000002c2b2b7212 */ /* 0x000fc400078e3cff */
[--C-:B------:R-:W-:Y:S02]  /*71f0*/  LOP3.LUT R48, R44, R15, R14.reuse, 0x1e, !PT ;  /* 0x0000000f2c307212 */ /* 0x100fe400078e1e0e */
[----:B------:R-:W-:Y:S02]  /*7200*/  LOP3.LUT R47, R15, R44, R14, 0x78, !PT ;  /* 0x0000002c0f2f7212 */ /* 0x000fe400078e780e */
[-CC-:B------:R-:W-:Y:S02]  /*7210*/  LOP3.LUT R39, R40, R45.reuse, R46.reuse, 0x78, !PT ;  /* 0x0000002d28277212 */ /* 0x180fe400078e782e */
[--C-:B------:R-:W-:Y:S02]  /*7220*/  LOP3.LUT R16, R42, R45, R46.reuse, 0x78, !PT ;  /* 0x0000002d2a107212 */ /* 0x100fe400078e782e */
[----:B------:R-:W-:Y:S02]  /*7230*/  LOP3.LUT R41, R45, R40, R46, 0x1e, !PT ;  /* 0x000000282d297212 */ /* 0x000fe400078e1e2e */
[----:B------:R-:W-:-:S02]  /*7240*/  LOP3.LUT R44, R43, R44, R14, 0x78, !PT ;  /* 0x0000002c2b2c7212 */ /* 0x000fc400078e780e */
[----:B------:R-:W-:Y:S02]  /*7250*/  LOP3.LUT R40, R47, R48, R43, 0x87, !PT ;  /* 0x000000302f287212 */ /* 0x000fe400078e872b */
[----:B------:R-:W-:Y:S02]  /*7260*/  LOP3.LUT R15, R46, R16, R39, 0x2d, !PT ;  /* 0x000000102e0f7212 */ /* 0x000fe400078e2d27 */
[-CC-:B------:R-:W-:Y:S02]  /*7270*/  LOP3.LUT R43, R40, R44.reuse, R47.reuse, 0xd0, !PT ;  /* 0x0000002c282b7212 */ /* 0x180fe400078ed02f */
[-CC-:B------:R-:W-:Y:S02]  /*7280*/  LOP3.LUT R14, R14, R44.reuse, R47.reuse, 0x2d, !PT ;  /* 0x0000002c0e0e7212 */ /* 0x180fe400078e2d2f */
[-C--:B------:R-:W-:Y:S02]  /*7290*/  LOP3.LUT R13, R48, R44.reuse, R47, 0x2d, !PT ;  /* 0x0000002c300d7212 */ /* 0x080fe400078e2d2f */
[----:B------:R-:W-:-:S02]  /*72a0*/  LOP3.LUT R40, R15, R44, R40, 0x96, !PT ;  /* 0x0000002c0f287212 */ /* 0x000fc400078e9628 */
[----:B------:R-:W-:Y:S02]  /*72b0*/  SHF.L.W.U32.HI R44, R17, 0x2, R17 ;  /* 0x00000002112c7819 */ /* 0x000fe40000010e11 */
[-C--:B------:R-:W-:Y:S02]  /*72c0*/  LOP3.LUT R23, R23, R22.reuse, RZ, 0xc3, !PT ;  /* 0x0000001617177212 */ /* 0x080fe400078ec3ff */
[----:B------:R-:W-:Y:S02]  /*72d0*/  LOP3.LUT R22, RZ, R22, RZ, 0x33, !PT ;  /* 0x00000016ff167212 */ /* 0x000fe400078e33ff */
[----:B------:R-:W-:Y:S02]  /*72e0*/  LOP3.LUT R20, R20, R25, RZ, 0x3c, !PT ;  /* 0x0000001914147212 */ /* 0x000fe400078e3cff */
[----:B------:R-:W-:Y:S02]  /*72f0*/  SHF.L.W.U32.HI R18, R18, 0x2, R18 ;  /* 0x0000000212127819 */ /* 0x000fe40000010e12 */
[----:B------:R-:W-:-:S02]  /*7300*/  LOP3.LUT R44, R21, R44, RZ, 0x3c, !PT ;  /* 0x0000002c152c7212 */ /* 0x000fc400078e3cff */
[----:B------:R-:W-:Y:S02]  /*7310*/  SHF.L.W.U32.HI R25, R25, 0x2, R25 ;  /* 0x0000000219197819 */ /* 0x000fe40000010e19 */
[----:B------:R-:W-:Y:S02]  /*7320*/  SHF.L.W.U32.HI R21, R21, 0xe, R21 ;  /* 0x0000000e15157819 */ /* 0x000fe40000010e15 */
[----:B------:R-:W-:Y:S02]  /*7330*/  SHF.L.W.U32.HI R22, R22, 0x2, R22 ;  /* 0x0000000216167819 */ /* 0x000fe40000010e16 */
[C---:B------:R-:W-:Y:S02]  /*7340*/  LOP3.LUT R18, R19.reuse, R18, RZ, 0x3c, !PT ;  /* 0x0000001213127212 */ /* 0x040fe400078e3cff */
[----:B------:R-:W-:Y:S02]  /*7350*/  SHF.L.W.U32.HI R19, R19, 0xe, R19 ;  /* 0x0000000e13137819 */ /* 0x000fe40000010e13 */
[----:B------:R-:W-:-:S02]  /*7360*/  LOP3.LUT R25, R25, R20, RZ, 0xc3, !PT ;  /* 0x0000001419197212 */ /* 0x000fc400078ec3ff */
[----:B------:R-:W-:Y:S02]  /*7370*/  LOP3.LUT R21, R21, R44, RZ, 0x3c, !PT ;  /* 0x0000002c15157212 */ /* 0x000fe400078e3cff */
[----:B------:R-:W-:Y:S02]  /*7380*/  LOP3.LUT R20, RZ, R20, RZ, 0x33, !PT ;  /* 0x00000014ff147212 */ /* 0x000fe400078e33ff */
[----:B------:R-:W-:Y:S02]  /*7390*/  SHF.L.W.U32.HI R44, R44, 0xa, R44 ;  /* 0x0000000a2c2c7819 */ /* 0x000fe40000010e2c */
[C---:B------:R-:W-:Y:S02]  /*73a0*/  LOP3.LUT R22, R23.reuse, R22, RZ, 0x3c, !PT ;  /* 0x0000001617167212 */ /* 0x040fe400078e3cff */
[----:B------:R-:W-:Y:S02]  /*73b0*/  SHF.L.W.U32.HI R23, R23, 0xe, R23 ;  /* 0x0000000e17177819 */ /* 0x000fe40000010e17 */
[----:B------:R-:W-:-:S02]  /*73c0*/  LOP3.LUT R19, R19, R18, RZ, 0x3c, !PT ;  /* 0x0000001213137212 */ /* 0x000fc400078e3cff */
[----:B------:R-:W-:Y:S02]  /*73d0*/  SHF.L.W.U32.HI R20, R20, 0xe, R20 ;  /* 0x0000000e14147819 */ /* 0x000fe40000010e14 */
[----:B------:R-:W-:Y:S02]  /*73e0*/  SHF.L.W.U32.HI R18, R18, 0xa, R18 ;  /* 0x0000000a12127819 */ /* 0x000fe40000010e12 */
[C---:B------:R-:W-:Y:S02]  /*73f0*/  LOP3.LUT R46, R21.reuse, UR64, R44, 0x96, !PT ;  /* 0x00000040152e7c12 */ /* 0x040fe4000f8e962c */
[----:B------:R-:W-:Y:S02]  /*7400*/  SHF.L.W.U32.HI R21, R21, 0x1, R21 ;  /* 0x0000000115157819 */ /* 0x000fe40000010e15 */
        /* <DEDUP_REMOVED lines=8> */
[----:B------:R-:W-:Y:S02]  /*7490*/  LOP3.LUT R22, R22, R23, RZ, 0x3c, !PT ;  /* 0x0000001716167212 */ /* 0x000fe400078e3cff */
[----:B------:R-:W-:Y:S02]  /*74a0*/  SHF.L.W.U32.HI R18, R23, 0x1, R23 ;  /* 0x0000000117127819 */ /* 0x000fe40000010e17 */
[--C-:B------:R-:W-:Y:S02]  /*74b0*/  LOP3.LUT R45, R47, R45, R20.reuse, 0x96, !PT ;  /* 0x0000002d2f2d7212 */ /* 0x100fe400078e9614 */
[----:B------:R-:W-:Y:S02]  /*74c0*/  SHF.L.W.U32.HI R19, R20, 0x1, R20 ;  /* 0x0000000114137819 */ /* 0x000fe40000010e14 */
[----:B------:R-:W-:Y:S02]  /*74d0*/  LOP3.LUT R49, R17, R48, RZ, 0x3c, !PT ;  /* 0x0000003011317212 */ /* 0x000fe400078e3cff */
[----:B------:R-:W-:-:S02]  /*74e0*/  LOP3.LUT R17, R39, R41, R42, 0x87, !PT ;  /* 0x0000002927117212 */ /* 0x000fc400078e872a */
[----:B------:R-:W-:Y:S02]  /*74f0*/  LOP3.LUT R25, R41, R16, R39, 0x2d, !PT ;  /* 0x0000001029197212 */ /* 0x000fe400078e2d27 */
[----:B------:R-:W-:Y:S02]  /*7500*/  LOP3.LUT R27, R27, R36, RZ, 0xc3, !PT ;  /* 0x000000241b1b7212 */ /* 0x000fe400078ec3ff */
[----:B------:R-:W-:Y:S02]  /*7510*/  LOP3.LUT R28, R33, R28, RZ, 0x3c, !PT ;  /* 0x0000001c211c7212 */ /* 0x000fe400078e3cff */
[----:B------:R-:W-:Y:S02]  /*7520*/  LOP3.LUT R32, R32, R35, RZ, 0x3c, !PT ;  /* 0x0000002320207212 */ /* 0x000fe400078e3cff */
[----:B------:R-:W-:Y:S02]  /*7530*/  SHF.L.W.U32.HI R37, R37, 0x2, R37 ;  /* 0x0000000225257819 */ /* 0x000fe40000010e25 */
[----:B------:R-:W-:-:S02]  /*7540*/  LOP3.LUT R44, R22, R47, R46, 0x78, !PT ;  /* 0x0000002f162c7212 */ /* 0x000fc400078e782e */
[--C-:B------:R-:W-:Y:S02]  /*7550*/  LOP3.LUT R20, R48, R19, R18.reuse, 0x1e, !PT ;  /* 0x0000001330147212 */ /* 0x100fe400078e1e12 */
[----:B------:R-:W-:Y:S02]  /*7560*/  LOP3.LUT R41, R19, R48, R18, 0x78, !PT ;  /* 0x0000003013297212 */ /* 0x000fe400078e7812 */
[----:B------:R-:W-:Y:S02]  /*7570*/  LOP3.LUT R23, R45, R47, R46, 0x78, !PT ;  /* 0x0000002f2d177212 */ /* 0x000fe400078e782e */
[----:B------:R-:W-:Y:S02]  /*7580*/  LOP3.LUT R36, RZ, R36, RZ, 0x33, !PT ;  /* 0x00000024ff247212 */ /* 0x000fe400078e33ff */
[----:B------:R-:W-:Y:S02]  /*7590*/  SHF.L.W.U32.HI R33, R33, 0xe, R33 ;  /* 0x0000000e21217819 */ /* 0x000fe40000010e21 */
[----:B------:R-:W-:-:S02]  /*75a0*/  SHF.L.W.U32.HI R35, R35, 0x2, R35 ;  /* 0x0000000223237819 */ /* 0x000fc40000010e23 */
[----:B------:R-:W-:Y:S02]  /*75b0*/  LOP3.LUT R21, R47, R22, R46, 0x1e, !PT ;  /* 0x000000162f157212 */ /* 0x000fe400078e1e2e */
[----:B------:R-:W-:Y:S02]  /*75c0*/  LOP3.LUT R48, R49, R48, R18, 0x78, !PT ;  /* 0x0000003031307212 */ /* 0x000fe400078e7812 */
[----:B------:R-:W-:Y:S02]  /*75d0*/  LOP3.LUT R22, R17, R16, R39, 0xd0, !PT ;  /* 0x0000001011167212 */ /* 0x000fe400078ed027 */
[----:B------:R-:W-:Y:S02]  /*75e0*/  LOP3.LUT R37, R38, R37, RZ, 0x3c, !PT ;  /* 0x0000002526257212 */ /* 0x000fe400078e3cff */
[----:B------:R-:W-:Y:S02]  /*75f0*/  LOP3.LUT R19, R16, R17, RZ, 0x3c, !PT ;  /* 0x0000001110137212 */ /* 0x000fe400078e3cff */
[----:B------:R-:W-:-:S02]  /*7600*/  LOP3.LUT R49, R41, R20, R49, 0x87, !PT ;  /* 0x0000001429317212 */ /* 0x000fc400078e8731 */
[----:B------:R-:W-:Y:S02]  /*7610*/  LOP3.LUT R39, R46, R23, R44, 0x2d, !PT ;  /* 0x000000172e277212 */ /* 0x000fe400078e2d2c */
[----:B------:R-:W-:Y:S02]  /*7620*/  SHF.L.W.U32.HI R36, R36, 0x2, R36 ;  /* 0x0000000224247819 */ /* 0x000fe40000010e24 */
[----:B------:R-:W-:Y:S02]  /*7630*/  LOP3.LUT R33, R33, R28, RZ, 0x3c, !PT ;  /* 0x0000001c21217212 */ /* 0x000fe400078e3cff */
[----:B------:R-:W-:Y:S02]  /*7640*/  SHF.L.W.U32.HI R38, R38, 0xe, R38 ;  /* 0x0000000e26267819 */ /* 0x000fe40000010e26 */
[----:B------:R-:W-:Y:S02]  /*7650*/  LOP3.LUT R35, R35, R32, RZ, 0xc3, !PT ;  /* 0x0000002023237212 */ /* 0x000fe400078ec3ff */
[----:B------:R-:W-:-:S02]  /*7660*/  LOP3.LUT R16, R43, R16, R17, 0x96, !PT ;  /* 0x000000102b107212 */ /* 0x000fc400078e9611 */
[----:B------:R-:W-:Y:S02]  /*7670*/  SHF.L.W.U32.HI R28, R28, 0xa, R28 ;  /* 0x0000000a1c1c7819 */ /* 0x000fe40000010e1c */
[----:B------:R-:W-:Y:S02]  /*7680*/  LOP3.LUT R32, RZ, R32, RZ, 0x33, !PT ;  /* 0x00000020ff207212 */ /* 0x000fe400078e33ff */
[-CC-:B------:R-:W-:Y:S02]  /*7690*/  LOP3.LUT R17, R18, R48.reuse, R41.reuse, 0x2d, !PT ;  /* 0x0000003012117212 */ /* 0x180fe400078e2d29 */
[-CC-:B------:R-:W-:Y:S02]  /*76a0*/  LOP3.LUT R18, R20, R48.reuse, R41.reuse, 0x2d, !PT ;  /* 0x0000003014127212 */ /* 0x180fe400078e2d29 */
[-C--:B------:R-:W-:Y:S02]  /*76b0*/  LOP3.LUT R42, R49, R48.reuse, R41, 0xd0, !PT ;  /* 0x00000030312a7212 */ /* 0x080fe400078ed029 */
[----:B------:R-:W-:-:S02]  /*76c0*/  LOP3.LUT R20, R39, R48, R49, 0x96, !PT ;  /* 0x0000003027147212 */ /* 0x000fc400078e9631 */
[C---:B------:R-:W-:Y:S02]  /*76d0*/  LOP3.LUT R36, R27.reuse, R36, RZ, 0x3c, !PT ;  /* 0x000000241b247212 */ /* 0x040fe400078e3cff */
[----:B------:R-:W-:Y:S02]  /*76e0*/  LOP3.LUT R38, R38, R37, RZ, 0x3c, !PT ;  /* 0x0000002526267212 */ /* 0x000fe400078e3cff */
[----:B------:R-:W-:Y:S02]  /*76f0*/  SHF.L.W.U32.HI R27, R27, 0xe, R27 ;  /* 0x0000000e1b1b7819 */ /* 0x000fe40000010e1b */
[----:B------:R-:W-:Y:S02]  /*7700*/  SHF.L.W.U32.HI R32, R32, 0xe, R32 ;  /* 0x0000000e20207819 */ /* 0x000fe40000010e20 */
[----:B------:R-:W-:Y:S02]  /*7710*/  SHF.L.W.U32.HI R37, R37, 0xa, R37 ;  /* 0x0000000a25257819 */ /* 0x000fe40000010e25 */
[----:B------:R-:W-:-:S02]  /*7720*/  LOP3.LUT R48, R33, UR68, R28, 0x96, !PT ;  /* 0x0000004421307c12 */ /* 0x000fc4000f8e961c */
[----:B------:R-:W-:Y:S02]  /*7730*/  SHF.L.W.U32.HI R33, R33, 0x1, R33 ;  /* 0x0000000121217819 */ /* 0x000fe40000010e21 */
[----:B------:R-:W-:Y:S02]  /*7740*/  LOP3.LUT R27, R27, R36, RZ, 0x3c, !PT ;  /* 0x000000241b1b7212 */ /* 0x000fe400078e3cff */
[----:B------:R-:W-:Y:S02]  /*7750*/  LOP3.LUT R32, R32, R35, RZ, 0x3c, !PT ;  /* 0x0000002320207212 */ /* 0x000fe400078e3cff */
[----:B------:R-:W-:Y:S02]  /*7760*/  LOP3.LUT R47, R37, R38, RZ, 0x3c, !PT ;  /* 0x00000026252f7212 */ /* 0x000fe400078e3cff */
[----:B------:R-:W-:Y:S02]  /*7770*/  SHF.L.W.U32.HI R36, R36, 0xa, R36 ;  /* 0x0000000a24247819 */ /* 0x000fe40000010e24 */
[----:B------:R-:W-:-:S02]  /*7780*/  SHF.L.W.U32.HI R37, R38, 0x1, R38 ;  /* 0x0000000126257819 */ /* 0x000fc40000010e26 */
[----:B------:R-:W-:Y:S02]  /*7790*/  LOP3.LUT R50, R33, UR69, RZ, 0x3c, !PT ;  /* 0x0000004521327c12 */ /* 0x000fe4000f8e3cff */
[----:B------:R-:W-:Y:S02]  /*77a0*/  SHF.L.W.U32.HI R35, R35, 0xa, R35 ;  /* 0x0000000a23237819 */ /* 0x000fe40000010e23 */
[----:B------:R-:W-:Y:S02]  /*77b0*/  LOP3.LUT R28, R44, R21, R45, 0x87, !PT ;  /* 0x000000152c1c7212 */ /* 0x000fe400078e872d */
[----:B------:R-:W-:Y:S02]  /*77c0*/  SHF.L.W.U32.HI R41, R27, 0x1, R27 ;  /* 0x000000011b297819 */ /* 0x000fe40000010e1b */
[----:B------:R-:W-:Y:S02]  /*77d0*/  SHF.L.W.U32.HI R38, R32, 0x1, R32 ;  /* 0x0000000120267819 */ /* 0x000fe40000010e20 */
[----:B------:R-:W-:-:S02]  /*77e0*/  LOP3.LUT R46, R36, R27, RZ, 0x3c, !PT ;  /* 0x0000001b242e7212 */ /* 0x000fc400078e3cff */
[----:B------:R-:W-:Y:S02]  /*77f0*/  LOP3.LUT R33, R37, R50, RZ, 0x3c, !PT ;  /* 0x0000003225217212 */ /* 0x000fe400078e3cff */
[----:B------:R-:W-:Y:S02]  /*7800*/  LOP3.LUT R36, R47, R35, R32, 0x96, !PT ;  /* 0x000000232f247212 */ /* 0x000fe400078e9620 */
[-CC-:B------:R-:W-:Y:S02]  /*7810*/  LOP3.LUT R32, R21, R23.reuse, R44.reuse, 0x2d, !PT ;  /* 0x0000001715207212 */ /* 0x180fe400078e2d2c */
[----:B------:R-:W-:Y:S02]  /*7820*/  LOP3.LUT R43, R28, R23, R44, 0xd0, !PT ;  /* 0x000000171c2b7212 */ /* 0x000fe400078ed02c */
[--C-:B------:R-:W-:Y:S02]  /*7830*/  LOP3.LUT R44, R50, R38, R41.reuse, 0x1e, !PT ;  /* 0x00000026322c7212 */ /* 0x100fe400078e1e29 */
[----:B------:R-:W-:-:S02]  /*7840*/  LOP3.LUT R45, R38, R50, R41, 0x78, !PT ;  /* 0x00000032262d7212 */ /* 0x000fc400078e7829 */
[----:B------:R-:W-:Y:S02]  /*7850*/  LOP3.LUT R50, R33, R50, R41, 0x78, !PT ;  /* 0x0000003221327212 */ /* 0x000fe400078e7829 */
[----:B------:R-:W-:Y:S02]  /*7860*/  SHF.L.W.U32.HI R10, R10, 0x2, R10 ;  /* 0x000000020a0a7819 */ /* 0x000fe40000010e0a */
[-C--:B------:R-:W-:Y:S02]  /*7870*/  LOP3.LUT R29, R29, R26.reuse, RZ, 0xc3, !PT ;  /* 0x0000001a1d1d7212 */ /* 0x080fe400078ec3ff */
[----:B------:R-:W-:Y:S02]  /*7880*/  LOP3.LUT R26, RZ, R26, RZ, 0x33, !PT ;  /* 0x0000001aff1a7212 */ /* 0x000fe400078e33ff */
[----:B------:R-:W-:Y:S02]  /*7890*/  LOP3.LUT R38, R23, R28, RZ, 0x3c, !PT ;  /* 0x0000001c17267212 */ /* 0x000fe400078e3cff */
[----:B------:R-:W-:-:S02]  /*78a0*/  LOP3.LUT R27, R42, R23, R28, 0x96, !PT ;  /* 0x000000172a1b7212 */ /* 0x000fc400078e961c */
[----:B------:R-:W-:Y:S02]  /*78b0*/  LOP3.LUT R34, R34, R11, RZ, 0x3c, !PT ;  /* 0x0000000b22227212 */ /* 0x000fe400078e3cff */
[----:B------:R-:W-:Y:S02]  /*78c0*/  LOP3.LUT R28, R41, R50, R45, 0x2d, !PT ;  /* 0x00000032291c7212 */ /* 0x000fe400078e2d2d */
[----:B------:R-:W-:Y:S02]  /*78d0*/  SHF.L.W.U32.HI R11, R11, 0x2, R11 ;  /* 0x000000020b0b7819 */ /* 0x000fe40000010e0b */
[C---:B------:R-:W-:Y:S02]  /*78e0*/  LOP3.LUT R10, R31.reuse, R10, RZ, 0x3c, !PT ;  /* 0x0000000a1f0a7212 */ /* 0x040fe400078e3cff */
[----:B------:R-:W-:Y:S02]  /*78f0*/  SHF.L.W.U32.HI R41, R24, 0x2, R24 ;  /* 0x0000000218297819 */ /* 0x000fe40000010e18 */
[----:B------:R-:W-:-:S02]  /*7900*/  SHF.L.W.U32.HI R31, R31, 0xe, R31 ;  /* 0x0000000e1f1f7819 */ /* 0x000fc40000010e1f */
[----:B------:R-:W-:Y:S02]  /*7910*/  SHF.L.W.U32.HI R26, R26, 0x2, R26 ;  /* 0x000000021a1a7819 */ /* 0x000fe40000010e1a */
[-C--:B------:R-:W-:Y:S02]  /*7920*/  LOP3.LUT R11, R11, R34.reuse, RZ, 0xc3, !PT ;  /* 0x000000220b0b7212 */ /* 0x080fe400078ec3ff */
[C---:B------:R-:W-:Y:S02]  /*7930*/  LOP3.LUT R41, R30.reuse, R41, RZ, 0x3c, !PT ;  /* 0x000000291e297212 */ /* 0x040fe400078e3cff */
[----:B------:R-:W-:Y:S02]  /*7940*/  LOP3.LUT R34, RZ, R34, RZ, 0x33, !PT ;  /* 0x00000022ff227212 */ /* 0x000fe400078e33ff */
[----:B------:R-:W-:Y:S02]  /*7950*/  LOP3.LUT R31, R31, R10, RZ, 0x3c, !PT ;  /* 0x0000000a1f1f7212 */ /* 0x000fe400078e3cff */
[----:B------:R-:W-:-:S02]  /*7960*/  SHF.L.W.U32.HI R30, R30, 0xe, R30 ;  /* 0x0000000e1e1e7819 */ /* 0x000fc40000010e1e */
[C---:B------:R-:W-:Y:S02]  /*7970*/  LOP3.LUT R26, R29.reuse, R26, RZ, 0x3c, !PT ;  /* 0x0000001a1d1a7212 */ /* 0x040fe400078e3cff */
[----:B------:R-:W-:Y:S02]  /*7980*/  SHF.L.W.U32.HI R10, R10, 0xa, R10 ;  /* 0x0000000a0a0a7819 */ /* 0x000fe40000010e0a */
[----:B------:R-:W-:Y:S02]  /*7990*/  SHF.L.W.U32.HI R29, R29, 0xe, R29 ;  /* 0x0000000e1d1d7819 */ /* 0x000fe40000010e1d */
[----:B------:R-:W-:Y:S02]  /*79a0*/  SHF.L.W.U32.HI R34, R34, 0xe, R34 ;  /* 0x0000000e22227819 */ /* 0x000fe40000010e22 */
[----:B------:R-:W-:Y:S02]  /*79b0*/  LOP3.LUT R37, R47, R46, R48, 0x1e, !PT ;  /* 0x0000002e2f257212 */ /* 0x000fe400078e1e30 */
[----:B------:R-:W-:-:S02]  /*79c0*/  LOP3.LUT R30, R30, R41, RZ, 0x3c, !PT ;  /* 0x000000291e1e7212 */ /* 0x000fc400078e3cff */
[-CC-:B------:R-:W-:Y:S02]  /*79d0*/  LOP3.LUT R46, R46, R47.reuse, R48.reuse, 0x78, !PT ;  /* 0x0000002f2e2e7212 */ /* 0x180fe400078e7830 */
[----:B------:R-:W-:Y:S02]  /*79e0*/  LOP3.LUT R35, R36, R47, R48, 0x78, !PT ;  /* 0x0000002f24237212 */ /* 0x000fe400078e7830 */
[----:B------:R-:W-:Y:S02]  /*79f0*/  SHF.L.W.U32.HI R41, R41, 0xa, R41 ;  /* 0x0000000a29297819 */ /* 0x000fe40000010e29 */
[----:B------:R-:W-:Y:S02]  /*7a00*/  LOP3.LUT R29, R29, R26, RZ, 0x3c, !PT ;  /* 0x0000001a1d1d7212 */ /* 0x000fe400078e3cff */
[----:B------:R-:W-:Y:S02]  /*7a10*/  LOP3.LUT R24, R31, UR72, R10, 0x96, !PT ;  /* 0x000000481f187c12 */ /* 0x000fe4000f8e960a */
[----:B------:R-:W-:-:S02]  /*7a20*/  SHF.L.W.U32.HI R26, R26, 0xa, R26 ;  /* 0x0000000a1a1a7819 */ /* 0x000fc40000010e1a */
[----:B------:R-:W-:Y:S02]  /*7a30*/  SHF.L.W.U32.HI R31, R31, 0x1, R31 ;  /* 0x000000011f1f7819 */ /* 0x000fe40000010e1f */
[----:B------:R-:W-:Y:S02]  /*7a40*/  LOP3.LUT R34, R34, R11, RZ, 0x3c, !PT ;  /* 0x0000000b22227212 */ /* 0x000fe400078e3cff */
[----:B------:R-:W-:Y:S02]  /*7a50*/  LOP3.LUT R23, R45, R44, R33, 0x87, !PT ;  /* 0x0000002c2d177212 */ /* 0x000fe400078e8721 */
[----:B------:R-:W-:Y:S02]  /*7a60*/  LOP3.LUT R21, R48, R35, R46, 0x2d, !PT ;  /* 0x0000002330157212 */ /* 0x000fe400078e2d2e */
[----:B------:R-:W-:Y:S02]  /*7a70*/  SHF.L.W.U32.HI R11, R11, 0xa, R11 ;  /* 0x0000000a0b0b7819 */ /* 0x000fe40000010e0b */
[----:B------:R-:W-:-:S02]  /*7a80*/  LOP3.LUT R41, R41, R30, RZ, 0x3c, !PT ;  /* 0x0000001e29297212 */ /* 0x000fc400078e3cff */
[----:B------:R-:W-:Y:S02]  /*7a90*/  LOP3.LUT R26, R26, R29, RZ, 0x3c, !PT ;  /* 0x0000001d1a1a7212 */ /* 0x000fe400078e3cff */
[----:B------:R-:W-:Y:S02]  /*7aa0*/  LOP3.LUT R42, R31, UR73, RZ, 0x3c, !PT ;  /* 0x000000491f2a7c12 */ /* 0x000fe4000f8e3cff */
[----:B------:R-:W-:Y:S02]  /*7ab0*/  SHF.L.W.U32.HI R30, R30, 0x1, R30 ;  /* 0x000000011e1e7819 */ /* 0x000fe40000010e1e */
[----:B------:R-:W-:Y:S02]  /*7ac0*/  SHF.L.W.U32.HI R31, R29, 0x1, R29 ;  /* 0x000000011d1f7819 */ /* 0x000fe40000010e1d */
[----:B------:R-:W-:Y:S02]  /*7ad0*/  SHF.L.W.U32.HI R10, R34, 0x1, R34 ;  /* 0x00000001220a7819 */ /* 0x000fe40000010e22 */
[----:B------:R-:W-:-:S02]  /*7ae0*/  LOP3.LUT R48, R23, R50, R45, 0xd0, !PT ;  /* 0x0000003217307212 */ /* 0x000fc400078ed02d */
[-C--:B------:R-:W-:Y:S02]  /*7af0*/  LOP3.LUT R33, R44, R50.reuse, R45, 0x2d, !PT ;  /* 0x000000322c217212 */ /* 0x080fe400078e2d2d */
[----:B------:R-:W-:Y:S02]  /*7b00*/  LOP3.LUT R23, R21, R50, R23, 0x96, !PT ;  /* 0x0000003215177212 */ /* 0x000fe400078e9617 */
[C---:B------:R-:W-:Y:S02]  /*7b10*/  LOP3.LUT R29, R41.reuse, R11, R34, 0x96, !PT ;  /* 0x0000000b291d7212 */ /* 0x040fe400078e9622 */
[--C-:B------:R-:W-:Y:S02]  /*7b20*/  LOP3.LUT R34, R41, R26, R24.reuse, 0x1e, !PT ;  /* 0x0000001a29227212 */ /* 0x100fe400078e1e18 */
[----:B------:R-:W-:Y:S02]  /*7b30*/  LOP3.LUT R50, R26, R41, R24, 0x78, !PT ;  /* 0x000000291a327212 */ /* 0x000fe400078e7818 */
[----:B------:R-:W-:-:S02]  /*7b40*/  LOP3.LUT R11, R30, R42, RZ, 0x3c, !PT ;  /* 0x0000002a1e0b7212 */ /* 0x000fc400078e3cff */
[--C-:B------:R-:W-:Y:S02]  /*7b50*/  LOP3.LUT R26, R42, R10, R31.reuse, 0x1e, !PT ;  /* 0x0000000a2a1a7212 */ /* 0x100fe400078e1e1f */
[-CC-:B------:R-:W-:Y:S02]  /*7b60*/  LOP3.LUT R10, R10, R42.reuse, R31.reuse, 0x78, !PT ;  /* 0x0000002a0a0a7212 */ /* 0x180fe400078e781f */
[----:B------:R-:W-:Y:S02]  /*7b70*/  LOP3.LUT R41, R29, R41, R24, 0x78, !PT ;  /* 0x000000291d297212 */ /* 0x000fe400078e7818 */
[----:B------:R-:W-:Y:S02]  /*7b80*/  LOP3.LUT R45, R11, R42, R31, 0x78, !PT ;  /* 0x0000002a0b2d7212 */ /* 0x000fe400078e781f */
[----:B------:R-:W-:Y:S02]  /*7b90*/  LOP3.LUT R11, R10, R26, R11, 0x87, !PT ;  /* 0x0000001a0a0b7212 */ /* 0x000fe400078e870b */
[----:B------:R-:W-:-:S02]  /*7ba0*/  LOP3.LUT R24, R24, R41, R50, 0x2d, !PT ;  /* 0x0000002918187212 */ /* 0x000fc400078e2d32 */
[----:B------:R-:W-:Y:S02]  /*7bb0*/  LOP3.LUT R30, R46, R37, R36, 0x87, !PT ;  /* 0x000000252e1e7212 */ /* 0x000fe400078e8724 */
[-CC-:B------:R-:W-:Y:S02]  /*7bc0*/  LOP3.LUT R42, R26, R45.reuse, R10.reuse, 0x2d, !PT ;  /* 0x0000002d1a2a7212 */ /* 0x180fe400078e2d0a */
[-CC-:B------:R-:W-:Y:S02]  /*7bd0*/  LOP3.LUT R31, R31, R45.reuse, R10.reuse, 0x2d, !PT ;  /* 0x0000002d1f1f7212 */ /* 0x180fe400078e2d0a */
[-C--:B------:R-:W-:Y:S02]  /*7be0*/  LOP3.LUT R36, R11, R45.reuse, R10, 0xd0, !PT ;  /* 0x0000002d0b247212 */ /* 0x080fe400078ed00a */
[----:B------:R-:W-:Y:S02]  /*7bf0*/  LOP3.LUT R26, R24, R45, R11, 0x96, !PT ;  /* 0x0000002d181a7212 */ /* 0x000fe400078e960b */
[----:B------:R-:W0:Y:S01]  /*7c00*/  LDC.64 R10, c[0x3][0x1c0] ;  /* 0x00c07000ff0a7b82 */ /* 0x000e220000000a00 */
[----:B------:R-:W-:-:S02]  /*7c10*/  LOP3.LUT R37, R37, R35, R46, 0x2d, !PT ;  /* 0x0000002325257212 */ /* 0x000fc400078e2d2e */
[-C--:B------:R-:W-:Y:S02]  /*7c20*/  LOP3.LUT R46, R30, R35.reuse, R46, 0xd0, !PT ;  /* 0x000000231e2e7212 */ /* 0x080fe400078ed02e */
[----:B------:R-:W-:Y:S02]  /*7c30*/  LOP3.LUT R44, R35, R30, RZ, 0x3c, !PT ;  /* 0x0000001e232c7212 */ /* 0x000fe400078e3cff */
[----:B------:R-:W-:Y:S02]  /*7c40*/  LOP3.LUT R30, R48, R35, R30, 0x96, !PT ;  /* 0x00000023301e7212 */ /* 0x000fe400078e961e */
[----:B------:R-:W-:Y:S02]  /*7c50*/  LOP3.LUT R12, R12, R5, RZ, 0xc3, !PT ;  /* 0x000000050c0c7212 */ /* 0x000fe400078ec3ff */
[----:B------:R-:W-:Y:S02]  /*7c60*/  SHF.L.W.U32.HI R48, R6, 0x2, R6 ;  /* 0x0000000206307819 */ /* 0x000fe40000010e06 */
[----:B------:R-:W-:-:S02]  /*7c70*/  SHF.L.W.U32.HI R35, R0, 0x2, R0 ;  /* 0x0000000200237819 */ /* 0x000fc40000010e00 */
[----:B------:R-:W-:Y:S02]  /*7c80*/  LOP3.LUT R7, R7, R8, RZ, 0x3c, !PT ;  /* 0x0000000807077212 */ /* 0x000fe400078e3cff */
[----:B------:R-:W-:Y:S02]  /*7c90*/  LOP3.LUT R5, RZ, R5, RZ, 0x33, !PT ;  /* 0x00000005ff057212 */ /* 0x000fe400078e33ff */
[----:B------:R-:W-:Y:S02]  /*7ca0*/  SHF.L.W.U32.HI R8, R8, 0x2, R8 ;  /* 0x0000000208087819 */ /* 0x000fe40000010e08 */
[----:B------:R-:W-:Y:S02]  /*7cb0*/  LOP3.LUT R48, R9, R48, RZ, 0x3c, !PT ;  /* 0x0000003009307212 */ /* 0x000fe400078e3cff */
[----:B------:R-:W-:Y:S02]  /*7cc0*/  LOP3.LUT R35, R4, R35, RZ, 0x3c, !PT ;  /* 0x0000002304237212 */ /* 0x000fe400078e3cff */
[----:B------:R-:W-:-:S02]  /*7cd0*/  SHF.L.W.U32.HI R5, R5, 0x2, R5 ;  /* 0x0000000205057819 */ /* 0x000fc40000010e05 */
[-C--:B------:R-:W-:Y:S02]  /*7ce0*/  LOP3.LUT R6, RZ, R7.reuse, RZ, 0x33, !PT ;  /* 0x00000007ff067212 */ /* 0x080fe400078e33ff */
[----:B------:R-:W-:Y:S02]  /*7cf0*/  SHF.L.W.U32.HI R9, R9, 0xe, R9 ;  /* 0x0000000e09097819 */ /* 0x000fe40000010e09 */
[----:B------:R-:W-:Y:S02]  /*7d00*/  SHF.L.W.U32.HI R4, R4, 0xe, R4 ;  /* 0x0000000e04047819 */ /* 0x000fe40000010e04 */
[----:B------:R-:W-:Y:S02]  /*7d10*/  LOP3.LUT R8, R8, R7, RZ, 0xc3, !PT ;  /* 0x0000000708087212 */ /* 0x000fe400078ec3ff */
[C---:B------:R-:W-:Y:S02]  /*7d20*/  LOP3.LUT R0, R12.reuse, R5, RZ, 0x3c, !PT ;  /* 0x000000050c007212 */ /* 0x040fe400078e3cff */
[----:B------:R-:W-:-:S02]  /*7d30*/  SHF.L.W.U32.HI R7, R12, 0xe, R12 ;  /* 0x0000000e0c077819 */ /* 0x000fc40000010e0c */
[----:B------:R-:W-:Y:S02]  /*7d40*/  SHF.L.W.U32.HI R45, R6, 0xe, R6 ;  /* 0x0000000e062d7819 */ /* 0x000fe40000010e06 */
[----:B------:R-:W-:Y:S02]  /*7d50*/  LOP3.LUT R9, R9, R48, RZ, 0x3c, !PT ;  /* 0x0000003009097212 */ /* 0x000fe400078e3cff */
[----:B------:R-:W-:Y:S02]  /*7d60*/  LOP3.LUT R5, R4, R35, RZ, 0x3c, !PT ;  /* 0x0000002304057212 */ /* 0x000fe400078e3cff */
[----:B------:R-:W-:Y:S02]  /*7d70*/  SHF.L.W.U32.HI R48, R48, 0xa, R48 ;  /* 0x0000000a30307819 */ /* 0x000fe40000010e30 */
[----:B------:R-:W-:Y:S02]  /*7d80*/  LOP3.LUT R45, R45, R8, RZ, 0x3c, !PT ;  /* 0x000000082d2d7212 */ /* 0x000fe400078e3cff */
[----:B------:R-:W-:-:S02]  /*7d90*/  LOP3.LUT R7, R7, R0, RZ, 0x3c, !PT ;  /* 0x0000000007077212 */ /* 0x000fc400078e3cff */
[----:B------:R-:W-:Y:S02]  /*7da0*/  SHF.L.W.U32.HI R4, R0, 0xa, R0 ;  /* 0x0000000a00047819 */ /* 0x000fe40000010e00 */
[----:B------:R-:W-:Y:S02]  /*7db0*/  SHF.L.W.U32.HI R8, R8, 0xa, R8 ;  /* 0x0000000a08087819 */ /* 0x000fe40000010e08 */
[----:B------:R-:W-:Y:S02]  /*7dc0*/  SHF.L.W.U32.HI R0, R5, 0x1, R5 ;  /* 0x0000000105007819 */ /* 0x000fe40000010e05 */
[----:B------:R-:W-:Y:S02]  /*7dd0*/  LOP3.LUT R49, R48, R9, RZ, 0x3c, !PT ;  /* 0x0000000930317212 */ /* 0x000fe400078e3cff */
[----:B------:R-:W-:Y:S02]  /*7de0*/  SHF.L.W.U32.HI R35, R35, 0xa, R35 ;  /* 0x0000000a23237819 */ /* 0x000fe40000010e23 */
[----:B------:R-:W-:-:S02]  /*7df0*/  SHF.L.W.U32.HI R9, R9, 0x1, R9 ;  /* 0x0000000109097819 */ /* 0x000fc40000010e09 */
[----:B------:R-:W-:Y:S02]  /*7e00*/  LOP3.LUT R6, R4, R7, RZ, 0x3c, !PT ;  /* 0x0000000704067212 */ /* 0x000fe400078e3cff */
[----:B------:R-:W-:Y:S02]  /*7e10*/  LOP3.LUT R51, R49, R8, R45, 0x96, !PT ;  /* 0x0000000831337212 */ /* 0x000fe400078e962d */
[----:B0-----:R-:W-:Y:S02]  /*7e20*/  LOP3.LUT R12, R0, R11, RZ, 0x3c, !PT ;  /* 0x0000000b000c7212 */ /* 0x001fe400078e3cff */
[----:B------:R-:W-:Y:S02]  /*7e30*/  SHF.L.W.U32.HI R7, R7, 0x1, R7 ;  /* 0x0000000107077819 */ /* 0x000fe40000010e07 */
[----:B------:R-:W-:Y:S02]  /*7e40*/  SHF.L.W.U32.HI R8, R45, 0x1, R45 ;  /* 0x000000012d087819 */ /* 0x000fe40000010e2d */
[----:B------:R-:W-:-:S02]  /*7e50*/  LOP3.LUT R0, R5, R35, R10, 0x96, !PT ;  /* 0x0000002305007212 */ /* 0x000fc400078e960a */
[----:B------:R-:W-:Y:S02]  /*7e60*/  LOP3.LUT R4, R50, R34, R29, 0x87, !PT ;  /* 0x0000002232047212 */ /* 0x000fe400078e871d */
        /* <DEDUP_REMOVED lines=21> */
[----:B------:R-:W0:Y:S01]  /*7fc0*/  LDC.64 R6, c[0x3][0x1c8] ;  /* 0x00c07200ff067b82 */ /* 0x000e220000000a00 */
[C---:B------:R-:W-:Y:S02]  /*7fd0*/  LOP3.LUT R12, R0.reuse, R12, R35, 0x96, !PT ;  /* 0x0000000c000c7212 */ /* 0x040fe400078e9623 */
[----:B------:R-:W-:-:S02]  /*7fe0*/  SHF.L.W.U32.HI R29, R0, 0x2, R0 ;  /* 0x00000002001d7819 */ /* 0x000fc40000010e00 */
[-C--:B------:R-:W-:Y:S02]  /*7ff0*/  LOP3.LUT R36, R36, R9.reuse, RZ, 0xc3, !PT ;  /* 0x0000000924247212 */ /* 0x080fe400078ec3ff */
[----:B------:R-:W-:Y:S02]  /*8000*/  SHF.L.W.U32.HI R0, R5, 0x2, R5 ;  /* 0x0000000205007819 */ /* 0x000fe40000010e05 */
[----:B------:R-:W-:Y:S02]  /*8010*/  LOP3.LUT R9, RZ, R9, RZ, 0x33, !PT ;  /* 0x00000009ff097212 */ /* 0x000fe400078e33ff */
[----:B------:R-:W-:Y:S02]  /*8020*/  LOP3.LUT R41, R41, R8, RZ, 0x3c, !PT ;  /* 0x0000000829297212 */ /* 0x000fe400078e3cff */
[----:B------:R-:W-:Y:S02]  /*8030*/  SHF.L.W.U32.HI R8, R8, 0x2, R8 ;  /* 0x0000000208087819 */ /* 0x000fe40000010e08 */
[----:B------:R-:W-:-:S02]  /*8040*/  LOP3.LUT R0, R51, R0, RZ, 0x3c, !PT ;  /* 0x0000000033007212 */ /* 0x000fc400078e3cff */
[----:B------:R-:W-:Y:S02]  /*8050*/  SHF.L.W.U32.HI R9, R9, 0x2, R9 ;  /* 0x0000000209097819 */ /* 0x000fe40000010e09 */
[----:B------:R-:W-:Y:S02]  /*8060*/  SHF.L.W.U32.HI R51, R51, 0xe, R51 ;  /* 0x0000000e33337819 */ /* 0x000fe40000010e33 */
[----:B------:R-:W-:Y:S02]  /*8070*/  LOP3.LUT R29, R12, R29, RZ, 0x3c, !PT ;  /* 0x0000001d0c1d7212 */ /* 0x000fe400078e3cff */
[-C--:B------:R-:W-:Y:S02]  /*8080*/  LOP3.LUT R8, R8, R41.reuse, RZ, 0xc3, !PT ;  /* 0x0000002908087212 */ /* 0x080fe400078ec3ff */
[----:B------:R-:W-:Y:S02]  /*8090*/  SHF.L.W.U32.HI R12, R12, 0xe, R12 ;  /* 0x0000000e0c0c7819 */ /* 0x000fe40000010e0c */
[----:B------:R-:W-:-:S02]  /*80a0*/  LOP3.LUT R41, RZ, R41, RZ, 0x33, !PT ;  /* 0x00000029ff297212 */ /* 0x000fc400078e33ff */
[C---:B------:R-:W-:Y:S02]  /*80b0*/  LOP3.LUT R9, R36.reuse, R9, RZ, 0x3c, !PT ;  /* 0x0000000924097212 */ /* 0x040fe400078e3cff */
[----:B------:R-:W-:Y:S02]  /*80c0*/  SHF.L.W.U32.HI R36, R36, 0xe, R36 ;  /* 0x0000000e24247819 */ /* 0x000fe40000010e24 */
[----:B------:R-:W-:Y:S02]  /*80d0*/  LOP3.LUT R51, R51, R0, RZ, 0x3c, !PT ;  /* 0x0000000033337212 */ /* 0x000fe400078e3cff */
[----:B------:R-:W-:Y:S02]  /*80e0*/  SHF.L.W.U32.HI R0, R0, 0xa, R0 ;  /* 0x0000000a00007819 */ /* 0x000fe40000010e00 */
[----:B------:R-:W-:Y:S02]  /*80f0*/  LOP3.LUT R5, R12, R29, RZ, 0x3c, !PT ;  /* 0x0000001d0c057212 */ /* 0x000fe400078e3cff */
[----:B------:R-:W-:-:S02]  /*8100*/  SHF.L.W.U32.HI R41, R41, 0xe, R41 ;  /* 0x0000000e29297819 */ /* 0x000fc40000010e29 */
[----:B------:R-:W-:Y:S02]  /*8110*/  LOP3.LUT R36, R36, R9, RZ, 0x3c, !PT ;  /* 0x0000000924247212 */ /* 0x000fe400078e3cff */
[----:B------:R-:W-:Y:S02]  /*8120*/  SHF.L.W.U32.HI R9, R9, 0xa, R9 ;  /* 0x0000000a09097819 */ /* 0x000fe40000010e09 */
[----:B------:R-:W-:Y:S02]  /*8130*/  LOP3.LUT R12, R0, R51, RZ, 0x3c, !PT ;  /* 0x00000033000c7212 */ /* 0x000fe400078e3cff */
[----:B------:R-:W-:Y:S02]  /*8140*/  LOP3.LUT R41, R41, R8, RZ, 0x3c, !PT ;  /* 0x0000000829297212 */ /* 0x000fe400078e3cff */
[----:B------:R-:W-:Y:S02]  /*8150*/  SHF.L.W.U32.HI R0, R5, 0x1, R5 ;  /* 0x0000000105007819 */ /* 0x000fe40000010e05 */
[----:B------:R-:W-:-:S02]  /*8160*/  SHF.L.W.U32.HI R29, R29, 0xa, R29 ;  /* 0x0000000a1d1d7819 */ /* 0x000fc40000010e1d */
[----:B------:R-:W-:Y:S02]  /*8170*/  LOP3.LUT R9, R9, R36, RZ, 0x3c, !PT ;  /* 0x0000002409097212 */ /* 0x000fe400078e3cff */
[----:B------:R-:W-:Y:S02]  /*8180*/  SHF.L.W.U32.HI R8, R8, 0xa, R8 ;  /* 0x0000000a08087819 */ /* 0x000fe40000010e08 */
[----:B------:R-:W-:Y:S02]  /*8190*/  SHF.L.W.U32.HI R51, R51, 0x1, R51 ;  /* 0x0000000133337819 */ /* 0x000fe40000010e33 */
[----:B------:R-:W-:Y:S02]  /*81a0*/  SHF.L.W.U32.HI R36, R36, 0x1, R36 ;  /* 0x0000000124247819 */ /* 0x000fe40000010e24 */
[----:B0-----:R-:W-:Y:S02]  /*81b0*/  LOP3.LUT R0, R0, R7, RZ, 0x3c, !PT ;  /* 0x0000000700007212 */ /* 0x001fe400078e3cff */
[----:B------:R-:W-:-:S02]  /*81c0*/  SHF.L.W.U32.HI R35, R41, 0x1, R41 ;  /* 0x0000000129237819 */ /* 0x000fc40000010e29 */
[----:B------:R-:W-:Y:S02]  /*81d0*/  LOP3.LUT R29, R5, R29, R6, 0x96, !PT ;  /* 0x0000001d051d7212 */ /* 0x000fe400078e9606 */
[----:B------:R-:W-:Y:S02]  /*81e0*/  LOP3.LUT R8, R12, R8, R41, 0x96, !PT ;  /* 0x000000080c087212 */ /* 0x000fe400078e9629 */
[-C--:B------:R-:W-:Y:S02]  /*81f0*/  LOP3.LUT R51, R51, R0.reuse, RZ, 0x3c, !PT ;  /* 0x0000000033337212 */ /* 0x080fe400078e3cff */
[--C-:B------:R-:W-:Y:S02]  /*8200*/  LOP3.LUT R50, R0, R35, R36.reuse, 0x1e, !PT ;  /* 0x0000002300327212 */ /* 0x100fe400078e1e24 */
[----:B------:R-:W-:Y:S02]  /*8210*/  LOP3.LUT R35, R35, R0, R36, 0x78, !PT ;  /* 0x0000000023237212 */ /* 0x000fe400078e7824 */
[----:B------:R-:W-:-:S02]  /*8220*/  LOP3.LUT R34, R9, R12, R29, 0x78, !PT ;  /* 0x0000000c09227212 */ /* 0x000fc400078e781d */
        /* <DEDUP_REMOVED lines=10> */
[-CC-:B------:R-:W-:Y:S02]  /*82d0*/  LOP3.LUT R12, R9, R5.reuse, R34.reuse, 0x2d, !PT ;  /* 0x00000005090c7212 */ /* 0x180fe400078e2d22 */
[----:B------:R-:W-:-:S02]  /*82e0*/  LOP3.LUT R34, R8, R5, R34, 0xd0, !PT ;  /* 0x0000000508227212 */ /* 0x000fc400078ed022 */
[----:B------:R-:W-:Y:S02]  /*82f0*/  LOP3.LUT R0, R5, R8, RZ, 0x3c, !PT ;  /* 0x0000000805007212 */ /* 0x000fe400078e3cff */
[----:B------:R-:W-:Y:S02]  /*8300*/  LOP3.LUT R35, R35, R5, R8, 0x96, !PT ;  /* 0x0000000523237212 */ /* 0x000fe400078e9608 */
[----:B------:R-:W0:Y:S01]  /*8310*/  LDC.64 R8, c[0x3][0x1d0] ;  /* 0x00c07400ff087b82 */ /* 0x000e220000000a00 */
[-C--:B------:R-:W-:Y:S02]  /*8320*/  LOP3.LUT R41, R41, R12.reuse, RZ, 0xc3, !PT ;  /* 0x0000000c29297212 */ /* 0x080fe400078ec3ff */
[----:B------:R-:W-:Y:S02]  /*8330*/  LOP3.LUT R12, RZ, R12, RZ, 0x33, !PT ;  /* 0x0000000cff0c7212 */ /* 0x000fe400078e33ff */
        /* <DEDUP_REMOVED lines=8> */
[C---:B------:R-:W-:Y:S02]  /*83c0*/  LOP3.LUT R0, R35.reuse, R0, RZ, 0x3c, !PT ;  /* 0x0000000023007212 */ /* 0x040fe400078e3cff */
[----:B------:R-:W-:Y:S02]  /*83d0*/  LOP3.LUT R49, RZ, R49, RZ, 0x33, !PT ;  /* 0x00000031ff317212 */ /* 0x000fe400078e33ff */
[----:B------:R-:W-:Y:S02]  /*83e0*/  SHF.L.W.U32.HI R35, R35, 0xe, R35 ;  /* 0x0000000e23237819 */ /* 0x000fe40000010e23 */
[C---:B------:R-:W-:Y:S02]  /*83f0*/  LOP3.LUT R12, R41.reuse, R12, RZ, 0x3c, !PT ;  /* 0x0000000c290c7212 */ /* 0x040fe400078e3cff */
        /* <DEDUP_REMOVED lines=8> */
[----:B------:R-:W-:Y:S02]  /*8480*/  SHF.L.W.U32.HI R0, R51, 0x1, R51 ;  /* 0x0000000133007819 */ /* 0x000fe40000010e33 */
[----:B------:R-:W-:Y:S02]  /*8490*/  LOP3.LUT R49, R49, R34, RZ, 0x3c, !PT ;  /* 0x0000002231317212 */ /* 0x000fe400078e3cff */
[----:B------:R-:W-:Y:S02]  /*84a0*/  SHF.L.W.U32.HI R34, R34, 0xa, R34 ;  /* 0x0000000a22227819 */ /* 0x000fe40000010e22 */
[----:B------:R-:W-:Y:S02]  /*84b0*/  LOP3.LUT R29, R50, R35, RZ, 0x3c, !PT ;  /* 0x00000023321d7212 */ /* 0x000fe400078e3cff */
[----:B0-----:R-:W-:Y:S02]  /*84c0*/  LOP3.LUT R36, R51, R36, R8, 0x96, !PT ;  /* 0x0000002433247212 */ /* 0x001fe400078e9608 */
[----:B------:R-:W-:-:S02]  /*84d0*/  SHF.L.W.U32.HI R35, R35, 0x1, R35 ;  /* 0x0000000123237819 */ /* 0x000fc40000010e23 */
[----:B------:R-:W-:Y:S02]  /*84e0*/  LOP3.LUT R12, R12, R41, RZ, 0x3c, !PT ;  /* 0x000000290c0c7212 */ /* 0x000fe400078e3cff */
[----:B------:R-:W-:Y:S02]  /*84f0*/  LOP3.LUT R50, R0, R9, RZ, 0x3c, !PT ;  /* 0x0000000900327212 */ /* 0x000fe400078e3cff */
[----:B------:R-:W-:Y:S02]  /*8500*/  SHF.L.W.U32.HI R5, R41, 0x1, R41 ;  /* 0x0000000129057819 */ /* 0x000fe40000010e29 */
[--C-:B------:R-:W-:Y:S02]  /*8510*/  SHF.L.W.U32.HI R0, R49, 0x1, R49.reuse ;  /* 0x0000000131007819 */ /* 0x100fe40000010e31 */
[----:B------:R-:W-:Y:S02]  /*8520*/  LOP3.LUT R34, R29, R34, R49, 0x96, !PT ;  /* 0x000000221d227212 */ /* 0x000fe400078e9631 */
        /* <DEDUP_REMOVED lines=10> */
[-CC-:B------:R-:W-:Y:S02]  /*85d0*/  LOP3.LUT R5, R5, R29.reuse, R52.reuse, 0x2d, !PT ;  /* 0x0000001d05057212 */ /* 0x180fe400078e2d34 */
[----:B------:R-:W-:Y:S02]  /*85e0*/  LOP3.LUT R12, R12, R29, R52, 0x2d, !PT ;  /* 0x0000001d0c0c7212 */ /* 0x000fe400078e2d34 */
[----:B------:R-:W-:-:S02]  /*85f0*/  LOP3.LUT R14, R14, R25, RZ, 0xc3, !PT ;  /* 0x000000190e0e7212 */ /* 0x000fc400078ec3ff */
[----:B------:R-:W-:Y:S02]  /*8600*/  LOP3.LUT R52, R35, R29, R52, 0xd0, !PT ;  /* 0x0000001d23347212 */ /* 0x000fe400078ed034 */
[----:B------:R-:W-:Y:S02]  /*8610*/  LOP3.LUT R25, RZ, R25, RZ, 0x33, !PT ;  /* 0x00000019ff197212 */ /* 0x000fe400078e33ff */
[-C--:B------:R-:W-:Y:S02]  /*8620*/  LOP3.LUT R50, R17, R32.reuse, RZ, 0xc3, !PT ;  /* 0x0000002011327212 */ /* 0x080fe400078ec3ff */
[----:B------:R-:W-:Y:S02]  /*8630*/  LOP3.LUT R29, R34, R29, R35, 0x96, !PT ;  /* 0x0000001d221d7212 */ /* 0x000fe400078e9623 */
[----:B------:R-:W-:Y:S02]  /*8640*/  LOP3.LUT R32, RZ, R32, RZ, 0x33, !PT ;  /* 0x00000020ff207212 */ /* 0x000fe400078e33ff */
[----:B------:R-:W-:-:S02]  /*8650*/  SHF.L.W.U32.HI R35, R15, 0x2, R15 ;  /* 0x000000020f237819 */ /* 0x000fc40000010e0f */
[-C--:B------:R-:W-:Y:S02]  /*8660*/  LOP3.LUT R36, R41, R0.reuse, R49, 0x2d, !PT ;  /* 0x0000000029247212 */ /* 0x080fe400078e2d31 */
[----:B------:R-:W-:Y:S02]  /*8670*/  SHF.L.W.U32.HI R19, R19, 0x2, R19 ;  /* 0x0000000213137819 */ /* 0x000fe40000010e13 */
[-C--:B------:R-:W-:Y:S02]  /*8680*/  LOP3.LUT R41, R51, R0.reuse, R49, 0xd0, !PT ;  /* 0x0000000033297212 */ /* 0x080fe400078ed031 */
[----:B------:R-:W-:Y:S02]  /*8690*/  LOP3.LUT R15, R0, R51, RZ, 0x3c, !PT ;  /* 0x00000033000f7212 */ /* 0x000fe400078e3cff */
[----:B------:R-:W-:Y:S02]  /*86a0*/  LOP3.LUT R0, R52, R0, R51, 0x96, !PT ;  /* 0x0000000034007212 */ /* 0x000fe400078e9633 */
[----:B------:R-:W-:-:S02]  /*86b0*/  SHF.L.W.U32.HI R25, R25, 0x2, R25 ;  /* 0x0000000219197819 */ /* 0x000fc40000010e19 */
[----:B------:R-:W-:Y:S02]  /*86c0*/  SHF.L.W.U32.HI R51, R32, 0x2, R32 ;  /* 0x0000000220337819 */ /* 0x000fe40000010e20 */
[----:B------:R-:W-:Y:S02]  /*86d0*/  LOP3.LUT R13, R13, R22, RZ, 0x3c, !PT ;  /* 0x000000160d0d7212 */ /* 0x000fe400078e3cff */
[----:B------:R-:W-:Y:S02]  /*86e0*/  LOP3.LUT R49, R16, R19, RZ, 0x3c, !PT ;  /* 0x0000001310317212 */ /* 0x000fe400078e3cff */
[----:B------:R-:W-:Y:S02]  /*86f0*/  SHF.L.W.U32.HI R22, R22, 0x2, R22 ;  /* 0x0000000216167819 */ /* 0x000fe40000010e16 */
[----:B------:R-:W-:Y:S02]  /*8700*/  LOP3.LUT R18, R18, R43, RZ, 0x3c, !PT ;  /* 0x0000002b12127212 */ /* 0x000fe400078e3cff */
[----:B------:R-:W-:-:S02]  /*8710*/  SHF.L.W.U32.HI R19, R45, 0x2, R45 ;  /* 0x000000022d137819 */ /* 0x000fc40000010e2d */
[----:B------:R-:W-:Y:S02]  /*8720*/  SHF.L.W.U32.HI R43, R43, 0x2, R43 ;  /* 0x000000022b2b7819 */ /* 0x000fe40000010e2b */
[C---:B------:R-:W-:Y:S02]  /*8730*/  LOP3.LUT R32, R14.reuse, R25, RZ, 0x3c, !PT ;  /* 0x000000190e207212 */ /* 0x040fe400078e3cff */
[----:B------:R-:W-:Y:S02]  /*8740*/  SHF.L.W.U32.HI R45, R14, 0xe, R14 ;  /* 0x0000000e0e2d7819 */ /* 0x000fe40000010e0e */
[----:B------:R-:W-:Y:S02]  /*8750*/  SHF.L.W.U32.HI R16, R16, 0xe, R16 ;  /* 0x0000000e10107819 */ /* 0x000fe40000010e10 */
[C---:B------:R-:W-:Y:S02]  /*8760*/  LOP3.LUT R14, R50.reuse, R51, RZ, 0x3c, !PT ;  /* 0x00000033320e7212 */ /* 0x040fe400078e3cff */
[----:B------:R-:W-:-:S02]  /*8770*/  SHF.L.W.U32.HI R25, R50, 0xe, R50 ;  /* 0x0000000e32197819 */ /* 0x000fc40000010e32 */
[-C--:B------:R-:W-:Y:S02]  /*8780*/  LOP3.LUT R31, R31, R48.reuse, RZ, 0xc3, !PT ;  /* 0x000000301f1f7212 */ /* 0x080fe400078ec3ff */
[-C--:B------:R-:W-:Y:S02]  /*8790*/  LOP3.LUT R51, R28, R37.reuse, RZ, 0xc3, !PT ;  /* 0x000000251c337212 */ /* 0x080fe400078ec3ff */
[----:B------:R-:W-:Y:S02]  /*87a0*/  LOP3.LUT R50, RZ, R37, RZ, 0x33, !PT ;  /* 0x00000025ff327212 */ /* 0x000fe400078e33ff */
[----:B------:R-:W-:Y:S02]  /*87b0*/  LOP3.LUT R48, RZ, R48, RZ, 0x33, !PT ;  /* 0x00000030ff307212 */ /* 0x000fe400078e33ff */
[----:B------:R-:W-:Y:S02]  /*87c0*/  SHF.L.W.U32.HI R38, R38, 0x2, R38 ;  /* 0x0000000226267819 */ /* 0x000fe40000010e26 */
[----:B------:R-:W-:-:S02]  /*87d0*/  SHF.L.W.U32.HI R17, R44, 0x2, R44 ;  /* 0x000000022c117819 */ /* 0x000fc40000010e2c */
[-C--:B------:R-:W-:Y:S02]  /*87e0*/  LOP3.LUT R37, R22, R13.reuse, RZ, 0xc3, !PT ;  /* 0x0000000d16257212 */ /* 0x080fe400078ec3ff */
[----:B------:R-:W-:Y:S02]  /*87f0*/  LOP3.LUT R13, RZ, R13, RZ, 0x33, !PT ;  /* 0x0000000dff0d7212 */ /* 0x000fe400078e33ff */
[-C--:B------:R-:W-:Y:S02]  /*8800*/  LOP3.LUT R44, R43, R18.reuse, RZ, 0xc3, !PT ;  /* 0x000000122b2c7212 */ /* 0x080fe400078ec3ff */
[----:B------:R-:W-:Y:S02]  /*8810*/  LOP3.LUT R18, RZ, R18, RZ, 0x33, !PT ;  /* 0x00000012ff127212 */ /* 0x000fe400078e33ff */
[----:B------:R-:W-:Y:S02]  /*8820*/  LOP3.LUT R22, R16, R49, RZ, 0x3c, !PT ;  /* 0x0000003110167212 */ /* 0x000fe400078e3cff */
[----:B------:R-:W-:-:S02]  /*8830*/  LOP3.LUT R33, R33, R46, RZ, 0x3c, !PT ;  /* 0x0000002e21217212 */ /* 0x000fc400078e3cff */
[----:B------:R-:W-:Y:S02]  /*8840*/  SHF.L.W.U32.HI R16, R50, 0x2, R50 ;  /* 0x0000000232107819 */ /* 0x000fe40000010e32 */
[----:B------:R-:W-:Y:S02]  /*8850*/  SHF.L.W.U32.HI R48, R48, 0x2, R48 ;  /* 0x0000000230307819 */ /* 0x000fe40000010e30 */
[----:B------:R-:W-:Y:S02]  /*8860*/  SHF.L.W.U32.HI R46, R46, 0x2, R46 ;  /* 0x000000022e2e7819 */ /* 0x000fe40000010e2e */
[----:B------:R-:W-:Y:S02]  /*8870*/  LOP3.LUT R42, R42, R47, RZ, 0x3c, !PT ;  /* 0x0000002f2a2a7212 */ /* 0x000fe400078e3cff */
[----:B------:R-:W-:Y:S02]  /*8880*/  LOP3.LUT R28, R27, R38, RZ, 0x3c, !PT ;  /* 0x000000261b1c7212 */ /* 0x000fe400078e3cff */
[----:B------:R-:W-:-:S02]  /*8890*/  SHF.L.W.U32.HI R43, R49, 0xa, R49 ;  /* 0x0000000a312b7819 */ /* 0x000fc40000010e31 */
[----:B------:R-:W-:Y:S02]  /*88a0*/  SHF.L.W.U32.HI R38, R13, 0xe, R13 ;  /* 0x0000000e0d267819 */ /* 0x000fe40000010e0d */
[----:B------:R-:W-:Y:S02]  /*88b0*/  SHF.L.W.U32.HI R49, R27, 0xe, R27 ;  /* 0x0000000e1b317819 */ /* 0x000fe40000010e1b */
[----:B------:R-:W-:Y:S02]  /*88c0*/  SHF.L.W.U32.HI R13, R18, 0xe, R18 ;  /* 0x0000000e120d7819 */ /* 0x000fe40000010e12 */
[C---:B------:R-:W-:Y:S02]  /*88d0*/  LOP3.LUT R16, R51.reuse, R16, RZ, 0x3c, !PT ;  /* 0x0000001033107212 */ /* 0x040fe400078e3cff */
[----:B------:R-:W-:Y:S02]  /*88e0*/  SHF.L.W.U32.HI R27, R51, 0xe, R51 ;  /* 0x0000000e331b7819 */ /* 0x000fe40000010e33 */
[----:B------:R-:W-:-:S02]  /*88f0*/  LOP3.LUT R18, R31, R48, RZ, 0x3c, !PT ;  /* 0x000000301f127212 */ /* 0x000fc400078e3cff */
[----:B------:R-:W-:Y:S02]  /*8900*/  SHF.L.W.U32.HI R47, R47, 0x2, R47 ;  /* 0x000000022f2f7819 */ /* 0x000fe40000010e2f */
[-C--:B------:R-:W-:Y:S02]  /*8910*/  LOP3.LUT R46, R46, R33.reuse, RZ, 0xc3, !PT ;  /* 0x000000212e2e7212 */ /* 0x080fe400078ec3ff */
[----:B------:R-:W-:Y:S02]  /*8920*/  LOP3.LUT R48, RZ, R33, RZ, 0x33, !PT ;  /* 0x00000021ff307212 */ /* 0x000fe400078e33ff */
[----:B------:R-:W-:Y:S02]  /*8930*/  LOP3.LUT R51, RZ, R42, RZ, 0x33, !PT ;  /* 0x0000002aff337212 */ /* 0x000fe400078e33ff */
[----:B------:R-:W-:Y:S02]  /*8940*/  LOP3.LUT R12, R12, R41, RZ, 0x3c, !PT ;  /* 0x000000290c0c7212 */ /* 0x000fe400078e3cff */
[----:B------:R-:W-:-:S02]  /*8950*/  SHF.L.W.U32.HI R33, R41, 0x2, R41 ;  /* 0x0000000229217819 */ /* 0x000fc40000010e29 */
[----:B------:R-:W-:Y:S02]  /*8960*/  LOP3.LUT R52, R13, R44, RZ, 0x3c, !PT ;  /* 0x0000002c0d347212 */ /* 0x000fe400078e3cff */
[-C--:B------:R-:W-:Y:S02]  /*8970*/  LOP3.LUT R54, R5, R36.reuse, RZ, 0xc3, !PT ;  /* 0x0000002405367212 */ /* 0x080fe400078ec3ff */
[----:B------:R-:W-:Y:S02]  /*8980*/  SHF.L.W.U32.HI R13, R44, 0xa, R44 ;  /* 0x0000000a2c0d7819 */ /* 0x000fe40000010e2c */
[----:B------:R-:W-:Y:S02]  /*8990*/  LOP3.LUT R5, RZ, R36, RZ, 0x33, !PT ;  /* 0x00000024ff057212 */ /* 0x000fe400078e33ff */
[----:B------:R-:W-:Y:S02]  /*89a0*/  LOP3.LUT R44, R47, R42, RZ, 0xc3, !PT ;  /* 0x0000002a2f2c7212 */ /* 0x000fe400078ec3ff */
[----:B------:R-:W-:-:S02]  /*89b0*/  SHF.L.W.U32.HI R51, R51, 0xe, R51 ;  /* 0x0000000e33337819 */ /* 0x000fc40000010e33 */
[----:B------:R-:W-:Y:S02]  /*89c0*/  SHF.L.W.U32.HI R31, R31, 0xe, R31 ;  /* 0x0000000e1f1f7819 */ /* 0x000fe40000010e1f */
[-C--:B------:R-:W-:Y:S02]  /*89d0*/  LOP3.LUT R33, R33, R12.reuse, RZ, 0xc3, !PT ;  /* 0x0000000c21217212 */ /* 0x080fe400078ec3ff */
[----:B------:R-:W-:Y:S02]  /*89e0*/  LOP3.LUT R12, RZ, R12, RZ, 0x33, !PT ;  /* 0x0000000cff0c7212 */ /* 0x000fe400078e33ff */
[----:B------:R-:W-:Y:S02]  /*89f0*/  SHF.L.W.U32.HI R15, R15, 0x2, R15 ;  /* 0x000000020f0f7819 */ /* 0x000fe40000010e0f */
[----:B------:R-:W-:Y:S02]  /*8a00*/  LOP3.LUT R49, R49, R28, RZ, 0x3c, !PT ;  /* 0x0000001c31317212 */ /* 0x000fe400078e3cff */
[----:B------:R-:W-:-:S02]  /*8a10*/  SHF.L.W.U32.HI R36, R28, 0xa, R28 ;  /* 0x0000000a1c247819 */ /* 0x000fc40000010e1c */
[----:B------:R-:W-:Y:S02]  /*8a20*/  LOP3.LUT R50, R25, R14, RZ, 0x3c, !PT ;  /* 0x0000000e19327212 */ /* 0x000fe400078e3cff */
[----:B------:R-:W-:Y:S02]  /*8a30*/  SHF.L.W.U32.HI R5, R5, 0x2, R5 ;  /* 0x0000000205057819 */ /* 0x000fe40000010e05 */
[----:B------:R-:W-:Y:S02]  /*8a40*/  LOP3.LUT R28, R51, R44, RZ, 0x3c, !PT ;  /* 0x0000002c331c7212 */ /* 0x000fe400078e3cff */
[----:B------:R-:W-:Y:S02]  /*8a50*/  SHF.L.W.U32.HI R25, R44, 0xa, R44 ;  /* 0x0000000a2c197819 */ /* 0x000fe40000010e2c */
[C---:B------:R-:W-:Y:S02]  /*8a60*/  LOP3.LUT R42, R30.reuse, R17, RZ, 0x3c, !PT ;  /* 0x000000111e2a7212 */ /* 0x040fe400078e3cff */
[----:B------:R-:W-:-:S02]  /*8a70*/  SHF.L.W.U32.HI R53, R30, 0xe, R30 ;  /* 0x0000000e1e357819 */ /* 0x000fc40000010e1e */
[----:B------:R-:W-:Y:S02]  /*8a80*/  SHF.L.W.U32.HI R41, R48, 0xe, R48 ;  /* 0x0000000e30297819 */ /* 0x000fe40000010e30 */
[----:B------:R-:W-:Y:S02]  /*8a90*/  LOP3.LUT R44, R31, R18, RZ, 0x3c, !PT ;  /* 0x000000121f2c7212 */ /* 0x000fe400078e3cff */
[----:B------:R-:W-:Y:S02]  /*8aa0*/  SHF.L.W.U32.HI R59, R18, 0xa, R18 ;  /* 0x0000000a123b7819 */ /* 0x000fe40000010e12 */
[C---:B------:R-:W-:Y:S02]  /*8ab0*/  LOP3.LUT R19, R4.reuse, R19, RZ, 0x3c, !PT ;  /* 0x0000001304137212 */ /* 0x040fe400078e3cff */
[----:B------:R-:W-:Y:S02]  /*8ac0*/  SHF.L.W.U32.HI R30, R4, 0xe, R4 ;  /* 0x0000000e041e7819 */ /* 0x000fe40000010e04 */
[----:B------:R-:W-:-:S02]  /*8ad0*/  LOP3.LUT R48, R27, R16, RZ, 0x3c, !PT ;  /* 0x000000101b307212 */ /* 0x000fc400078e3cff */
[----:B------:R-:W-:Y:S02]  /*8ae0*/  SHF.L.W.U32.HI R18, R12, 0xe, R12 ;  /* 0x0000000e0c127819 */ /* 0x000fe40000010e0c */
[----:B------:R-:W-:Y:S02]  /*8af0*/  LOP3.LUT R45, R45, R32, RZ, 0x3c, !PT ;  /* 0x000000202d2d7212 */ /* 0x000fe400078e3cff */
[----:B------:R-:W-:Y:S02]  /*8b00*/  LOP3.LUT R4, R54, R5, RZ, 0x3c, !PT ;  /* 0x0000000536047212 */ /* 0x000fe400078e3cff */
[C---:B------:R-:W-:Y:S02]  /*8b10*/  LOP3.LUT R12, R0.reuse, R15, RZ, 0x3c, !PT ;  /* 0x0000000f000c7212 */ /* 0x040fe400078e3cff */
[----:B------:R-:W-:Y:S02]  /*8b20*/  SHF.L.W.U32.HI R27, R0, 0xe, R0 ;  /* 0x0000000e001b7819 */ /* 0x000fe40000010e00 */
[----:B------:R-:W-:-:S02]  /*8b30*/  SHF.L.W.U32.HI R32, R32, 0xa, R32 ;  /* 0x0000000a20207819 */ /* 0x000fc40000010e20 */
[----:B------:R-:W-:Y:S02]  /*8b40*/  SHF.L.W.U32.HI R63, R14, 0xa, R14 ;  /* 0x0000000a0e3f7819 */ /* 0x000fe40000010e0e */
[----:B------:R-:W-:Y:S02]  /*8b50*/  SHF.L.W.U32.HI R5, R54, 0xe, R54 ;  /* 0x0000000e36057819 */ /* 0x000fe40000010e36 */
[----:B------:R-:W-:Y:S02]  /*8b60*/  SHF.L.W.U32.HI R61, R16, 0xa, R16 ;  /* 0x0000000a103d7819 */ /* 0x000fe40000010e10 */
[----:B------:R-:W-:Y:S02]  /*8b70*/  LOP3.LUT R38, R38, R37, RZ, 0x3c, !PT ;  /* 0x0000002526267212 */ /* 0x000fe400078e3cff */
[----:B------:R-:W-:Y:S02]  /*8b80*/  LOP3.LUT R43, R43, R22, RZ, 0x3c, !PT ;  /* 0x000000162b2b7212 */ /* 0x000fe400078e3cff */
[----:B------:R-:W-:-:S02]  /*8b90*/  SHF.L.W.U32.HI R47, R22, 0x1, R22 ;  /* 0x00000001162f7819 */ /* 0x000fc40000010e16 */
[----:B------:R-:W-:Y:S02]  /*8ba0*/  SHF.L.W.U32.HI R37, R37, 0xa, R37 ;  /* 0x0000000a25257819 */ /* 0x000fe40000010e25 */
[----:B------:R-:W-:Y:S02]  /*8bb0*/  LOP3.LUT R41, R41, R46, RZ, 0x3c, !PT ;  /* 0x0000002e29297212 */ /* 0x000fe400078e3cff */
[----:B------:R-:W-:Y:S02]  /*8bc0*/  SHF.L.W.U32.HI R22, R46, 0xa, R46 ;  /* 0x0000000a2e167819 */ /* 0x000fe40000010e2e */
[----:B------:R-:W-:Y:S02]  /*8bd0*/  LOP3.LUT R53, R53, R42, RZ, 0x3c, !PT ;  /* 0x0000002a35357212 */ /* 0x000fe400078e3cff */
[----:B------:R-:W-:Y:S02]  /*8be0*/  LOP3.LUT R31, R27, R12, RZ, 0x3c, !PT ;  /* 0x0000000c1b1f7212 */ /* 0x000fe400078e3cff */
[----:B------:R-:W-:-:S02]  /*8bf0*/  LOP3.LUT R17, R32, R45, RZ, 0x3c, !PT ;  /* 0x0000002d20117212 */ /* 0x000fc400078e3cff */
[----:B------:R-:W-:Y:S02]  /*8c00*/  LOP3.LUT R36, R36, R49, RZ, 0x3c, !PT ;  /* 0x0000003124247212 */ /* 0x000fe400078e3cff */
        /* <DEDUP_REMOVED lines=9> */
[----:B------:R-:W-:Y:S02]  /*8ca0*/  SHF.L.W.U32.HI R42, R42, 0xa, R42 ;  /* 0x0000000a2a2a7819 */ /* 0x000fe40000010e2a */
[----:B------:R-:W-:-:S02]  /*8cb0*/  LOP3.LUT R60, R37, R38, RZ, 0x3c, !PT ;  /* 0x00000026253c7212 */ /* 0x000fc400078e3cff */
[----:B------:R-:W-:Y:S02]  /*8cc0*/  LOP3.LUT R13, R13, R52, RZ, 0x3c, !PT ;  /* 0x000000340d0d7212 */ /* 0x000fe400078e3cff */
[----:B------:R-:W-:Y:S02]  /*8cd0*/  SHF.L.W.U32.HI R33, R33, 0xa, R33 ;  /* 0x0000000a21217819 */ /* 0x000fe40000010e21 */
[----:B------:R-:W-:Y:S02]  /*8ce0*/  SHF.L.W.U32.HI R19, R53, 0x1, R53 ;  /* 0x0000000135137819 */ /* 0x000fe40000010e35 */
[----:B------:R-:W-:Y:S02]  /*8cf0*/  LOP3.LUT R22, R22, R41, RZ, 0x3c, !PT ;  /* 0x0000002916167212 */ /* 0x000fe400078e3cff */
[----:B------:R-:W-:Y:S02]  /*8d00*/  SHF.L.W.U32.HI R38, R38, 0x1, R38 ;  /* 0x0000000126267819 */ /* 0x000fe40000010e26 */
[----:B------:R-:W-:-:S02]  /*8d10*/  SHF.L.W.U32.HI R52, R52, 0x1, R52 ;  /* 0x0000000134347819 */ /* 0x000fc40000010e34 */
[----:B------:R-:W-:Y:S02]  /*8d20*/  LOP3.LUT R59, R59, R44, RZ, 0x3c, !PT ;  /* 0x0000002c3b3b7212 */ /* 0x000fe400078e3cff */
[----:B------:R-:W-:Y:S02]  /*8d30*/  SHF.L.W.U32.HI R41, R41, 0x1, R41 ;  /* 0x0000000129297819 */ /* 0x000fe40000010e29 */
[----:B------:R-:W-:Y:S02]  /*8d40*/  LOP3.LUT R4, R61, R17, R63, 0x96, !PT ;  /* 0x000000113d047212 */ /* 0x000fe400078e963f */
[----:B------:R-:W-:Y:S02]  /*8d50*/  LOP3.LUT R27, R27, R46, RZ, 0x3c, !PT ;  /* 0x0000002e1b1b7212 */ /* 0x000fe400078e3cff */
[----:B------:R-:W-:Y:S02]  /*8d60*/  LOP3.LUT R0, R49, R30, RZ, 0x3c, !PT ;  /* 0x0000001e31007212 */ /* 0x000fe400078e3cff */
[----:B------:R-:W-:-:S02]  /*8d70*/  SHF.L.W.U32.HI R49, R30, 0x1, R30 ;  /* 0x000000011e317819 */ /* 0x000fc40000010e1e */
[----:B------:R-:W-:Y:S02]  /*8d80*/  LOP3.LUT R62, R25, R28, RZ, 0x3c, !PT ;  /* 0x0000001c193e7212 */ /* 0x000fe400078e3cff */
[----:B------:R-:W-:Y:S02]  /*8d90*/  LOP3.LUT R5, R12, R31, RZ, 0x3c, !PT ;  /* 0x0000001f0c057212 */ /* 0x000fe400078e3cff */
[----:B------:R-:W-:Y:S02]  /*8da0*/  LOP3.LUT R15, R42, R53, RZ, 0x3c, !PT ;  /* 0x000000352a0f7212 */ /* 0x000fe400078e3cff */
[----:B------:R-:W-:Y:S02]  /*8db0*/  LOP3.LUT R14, R19, R47, R51, 0x96, !PT ;  /* 0x0000002f130e7212 */ /* 0x000fe400078e9633 */
[----:B------:R-:W-:Y:S02]  /*8dc0*/  LOP3.LUT R25, R22, R60, R13, 0x96, !PT ;  /* 0x0000003c16197212 */ /* 0x000fe400078e960d */
[----:B------:R-:W-:-:S02]  /*8dd0*/  SHF.L.W.U32.HI R31, R31, 0x1, R31 ;  /* 0x000000011f1f7819 */ /* 0x000fc40000010e1f */
[----:B------:R-:W-:Y:S02]  /*8de0*/  LOP3.LUT R30, R33, R18, RZ, 0x3c, !PT ;  /* 0x00000012211e7212 */ /* 0x000fe400078e3cff */
[----:B------:R-:W-:Y:S02]  /*8df0*/  SHF.L.W.U32.HI R28, R28, 0x1, R28 ;  /* 0x000000011c1c7819 */ /* 0x000fe40000010e1c */
[----:B------:R-:W-:Y:S02]  /*8e00*/  LOP3.LUT R37, R41, R38, R52, 0x96, !PT ;  /* 0x0000002629257212 */ /* 0x000fe400078e9634 */
[----:B------:R-:W-:Y:S02]  /*8e10*/  SHF.L.W.U32.HI R18, R18, 0x1, R18 ;  /* 0x0000000112127819 */ /* 0x000fe40000010e12 */
[----:B------:R-:W-:Y:S02]  /*8e20*/  LOP3.LUT R53, R27, R4, R59, 0x96, !PT ;  /* 0x000000041b357212 */ /* 0x000fe400078e963b */
[----:B------:R-:W-:-:S02]  /*8e30*/  LOP3.LUT R14, R31, R14, R49, 0x96, !PT ;  /* 0x0000000e1f0e7212 */ /* 0x000fc400078e9631 */
[----:B------:R-:W-:Y:S02]  /*8e40*/  LOP3.LUT R25, R30, R25, R62, 0x96, !PT ;  /* 0x000000191e197212 */ /* 0x000fe400078e963e */
[----:B------:R-:W-:Y:S02]  /*8e50*/  LOP3.LUT R32, R18, R37, R28, 0x96, !PT ;  /* 0x0000002512207212 */ /* 0x000fe400078e961c */
[-C--:B------:R-:W-:Y:S02]  /*8e60*/  LOP3.LUT R12, R60, R53.reuse, RZ, 0x3c, !PT ;  /* 0x000000353c0c7212 */ /* 0x080fe400078e3cff */
[----:B------:R-:W-:Y:S02]  /*8e70*/  LOP3.LUT R4, R25, R14, RZ, 0x3c, !PT ;  /* 0x0000000e19047212 */ /* 0x000fe400078e3cff */
[-C--:B------:R-:W-:Y:S02]  /*8e80*/  LOP3.LUT R16, R13, R53.reuse, RZ, 0x3c, !PT ;  /* 0x000000350d107212 */ /* 0x080fe400078e3cff */
[----:B------:R-:W-:-:S02]  /*8e90*/  LOP3.LUT R33, R22, R53, RZ, 0x3c, !PT ;  /* 0x0000003516217212 */ /* 0x000fc400078e3cff */
[----:B------:R-:W-:Y:S02]  /*8ea0*/  LOP3.LUT R25, R12, R47, R32, 0x96, !PT ;  /* 0x0000002f0c197212 */ /* 0x000fe400078e9620 */
[-C--:B------:R-:W-:Y:S02]  /*8eb0*/  LOP3.LUT R12, R62, R53.reuse, RZ, 0x3c, !PT ;  /* 0x000000353e0c7212 */ /* 0x080fe400078e3cff */
[----:B------:R-:W-:Y:S02]  /*8ec0*/  LOP3.LUT R37, R30, R53, RZ, 0x3c, !PT ;  /* 0x000000351e257212 */ /* 0x000fe400078e3cff */
[----:B------:R-:W-:Y:S02]  /*8ed0*/  LOP3.LUT R55, R15, R43, R36, 0x96, !PT ;  /* 0x0000002b0f377212 */ /* 0x000fe400078e9624 */
[--C-:B------:R-:W-:Y:S02]  /*8ee0*/  LOP3.LUT R16, R16, R51, R32.reuse, 0x96, !PT ;  /* 0x0000003310107212 */ /* 0x100fe400078e9620 */
[----:B------:R-:W-:-:S02]  /*8ef0*/  LOP3.LUT R33, R33, R19, R32, 0x96, !PT ;  /* 0x0000001321217212 */ /* 0x000fc400078e9620 */
[--C-:B------:R-:W-:Y:S02]  /*8f00*/  LOP3.LUT R12, R12, R49, R32.reuse, 0x96, !PT ;  /* 0x000000310c0c7212 */ /* 0x100fe400078e9620 */
[----:B------:R-:W-:Y:S02]  /*8f10*/  LOP3.LUT R54, R37, R31, R32, 0x96, !PT ;  /* 0x0000001f25367212 */ /* 0x000fe400078e9620 */
[----:B------:R-:W-:Y:S02]  /*8f20*/  LOP3.LUT R55, R5, R55, R0, 0x96, !PT ;  /* 0x0000003705377212 */ /* 0x000fe400078e9600 */
[--C-:B------:R-:W-:Y:S02]  /*8f30*/  LOP3.LUT R25, R25, R36, R4.reuse, 0x96, !PT ;  /* 0x0000002419197212 */ /* 0x100fe400078e9604 */
[--C-:B------:R-:W-:Y:S02]  /*8f40*/  LOP3.LUT R16, R16, R15, R4.reuse, 0x96, !PT ;  /* 0x0000000f10107212 */ /* 0x100fe400078e9604 */
[----:B------:R-:W-:-:S02]  /*8f50*/  LOP3.LUT R33, R33, R0, R4, 0x96, !PT ;  /* 0x0000000021217212 */ /* 0x000fc400078e9604 */
[-C--:B------:R-:W-:Y:S02]  /*8f60*/  LOP3.LUT R37, R43, R4.reuse, RZ, 0x3c, !PT ;  /* 0x000000042b257212 */ /* 0x080fe400078e3cff */
[-C--:B------:R-:W-:Y:S02]  /*8f70*/  LOP3.LUT R36, R36, R4.reuse, RZ, 0x3c, !PT ;  /* 0x0000000424247212 */ /* 0x080fe400078e3cff */
[-C--:B------:R-:W-:Y:S02]  /*8f80*/  LOP3.LUT R15, R15, R4.reuse, RZ, 0x3c, !PT ;  /* 0x000000040f0f7212 */ /* 0x080fe400078e3cff */
[-C--:B------:R-:W-:Y:S02]  /*8f90*/  LOP3.LUT R0, R0, R4.reuse, RZ, 0x3c, !PT ;  /* 0x0000000400007212 */ /* 0x080fe400078e3cff */
[----:B------:R-:W-:Y:S02]  /*8fa0*/  LOP3.LUT R12, R12, R5, R4, 0x96, !PT ;  /* 0x000000050c0c7212 */ /* 0x000fe400078e9604 */
[----:B------:R-:W-:-:S02]  /*8fb0*/  LOP3.LUT R42, R5, R4, RZ, 0x3c, !PT ;  /* 0x00000004052a7212 */ /* 0x000fc400078e3cff */
[----:B------:R-:W-:Y:S02]  /*8fc0*/  LOP3.LUT R43, R54, R43, R4, 0x96, !PT ;  /* 0x0000002b362b7212 */ /* 0x000fe400078e9604 */
[----:B------:R-:W0:Y:S01]  /*8fd0*/  LDC.64 R4, c[0x3][0x1d8] ;  /* 0x00c07600ff047b82 */ /* 0x000e220000000a00 */
[----:B------:R-:W-:Y:S02]  /*8fe0*/  SHF.L.W.U32.HI R54, R21, 0x2, R21 ;  /* 0x0000000215367819 */ /* 0x000fe40000010e15 */
[C---:B------:R-:W-:Y:S02]  /*8ff0*/  LOP3.LUT R35, R40.reuse, R35, RZ, 0x3c, !PT ;  /* 0x0000002328237212 */ /* 0x040fe400078e3cff */
[----:B------:R-:W-:Y:S02]  /*9000*/  SHF.L.W.U32.HI R40, R40, 0xe, R40 ;  /* 0x0000000e28287819 */ /* 0x000fe40000010e28 */
[----:B------:R-:W-:Y:S02]  /*9010*/  SHF.L.W.U32.HI R39, R39, 0x2, R39 ;  /* 0x0000000227277819 */ /* 0x000fe40000010e27 */
[----:B------:R-:W-:-:S02]  /*9020*/  SHF.L.W.U32.HI R21, R24, 0x2, R24 ;  /* 0x0000000218157819 */ /* 0x000fc40000010e18 */
[C---:B------:R-:W-:Y:S02]  /*9030*/  LOP3.LUT R54, R23.reuse, R54, RZ, 0x3c, !PT ;  /* 0x0000003617367212 */ /* 0x040fe400078e3cff */
[----:B------:R-:W-:Y:S02]  /*9040*/  SHF.L.W.U32.HI R23, R23, 0xe, R23 ;  /* 0x0000000e17177819 */ /* 0x000fe40000010e17 */
[----:B------:R-:W-:Y:S02]  /*9050*/  LOP3.LUT R40, R40, R35, RZ, 0x3c, !PT ;  /* 0x0000002328287212 */ /* 0x000fe400078e3cff */
[----:B------:R-:W-:Y:S02]  /*9060*/  LOP3.LUT R39, R20, R39, RZ, 0x3c, !PT ;  /* 0x0000002714277212 */ /* 0x000fe400078e3cff */
[----:B------:R-:W-:Y:S02]  /*9070*/  SHF.L.W.U32.HI R65, R35, 0xa, R35 ;  /* 0x0000000a23417819 */ /* 0x000fe40000010e23 */
[----:B------:R-:W-:-:S02]  /*9080*/  SHF.L.W.U32.HI R34, R34, 0x2, R34 ;  /* 0x0000000222227819 */ /* 0x000fc40000010e22 */
[----:B------:R-:W-:Y:S02]  /*9090*/  SHF.L.W.U32.HI R20, R20, 0xe, R20 ;  /* 0x0000000e14147819 */ /* 0x000fe40000010e14 */
[C---:B------:R-:W-:Y:S02]  /*90a0*/  LOP3.LUT R35, R26.reuse, R21, RZ, 0x3c, !PT ;  /* 0x000000151a237212 */ /* 0x040fe400078e3cff */
[----:B------:R-:W-:Y:S02]  /*90b0*/  SHF.L.W.U32.HI R26, R26, 0xe, R26 ;  /* 0x0000000e1a1a7819 */ /* 0x000fe40000010e1a */
[----:B------:R-:W-:Y:S02]  /*90c0*/  LOP3.LUT R23, R23, R54, RZ, 0x3c, !PT ;  /* 0x0000003617177212 */ /* 0x000fe400078e3cff */
[----:B------:R-:W-:Y:S02]  /*90d0*/  SHF.L.W.U32.HI R54, R54, 0xa, R54 ;  /* 0x0000000a36367819 */ /* 0x000fe40000010e36 */
[----:B------:R-:W-:-:S02]  /*90e0*/  LOP3.LUT R34, R29, R34, RZ, 0x3c, !PT ;  /* 0x000000221d227212 */ /* 0x000fc400078e3cff */
[----:B------:R-:W-:Y:S02]  /*90f0*/  LOP3.LUT R20, R20, R39, RZ, 0x3c, !PT ;  /* 0x0000002714147212 */ /* 0x000fe400078e3cff */
[----:B------:R-:W-:Y:S02]  /*9100*/  SHF.L.W.U32.HI R69, R39, 0xa, R39 ;  /* 0x0000000a27457819 */ /* 0x000fe40000010e27 */
[----:B------:R-:W-:Y:S02]  /*9110*/  SHF.L.W.U32.HI R29, R29, 0xe, R29 ;  /* 0x0000000e1d1d7819 */ /* 0x000fe40000010e1d */
[----:B------:R-:W-:Y:S02]  /*9120*/  LOP3.LUT R21, R26, R35, RZ, 0x3c, !PT ;  /* 0x000000231a157212 */ /* 0x000fe400078e3cff */
[----:B------:R-:W-:Y:S02]  /*9130*/  SHF.L.W.U32.HI R26, R35, 0xa, R35 ;  /* 0x0000000a231a7819 */ /* 0x000fe40000010e23 */
[----:B------:R-:W-:-:S02]  /*9140*/  LOP3.LUT R67, R23, UR70, R54, 0x96, !PT ;  /* 0x0000004617437c12 */ /* 0x000fc4000f8e9636 */
[----:B------:R-:W-:Y:S02]  /*9150*/  SHF.L.W.U32.HI R24, R40, 0x1, R40 ;  /* 0x0000000128187819 */ /* 0x000fe40000010e28 */
[C---:B------:R-:W-:Y:S02]  /*9160*/  LOP3.LUT R69, R20.reuse, UR66, R69, 0x96, !PT ;  /* 0x0000004214457c12 */ /* 0x040fe4000f8e9645 */
[----:B------:R-:W-:Y:S02]  /*9170*/  SHF.L.W.U32.HI R39, R20, 0x1, R20 ;  /* 0x0000000114277819 */ /* 0x000fe40000010e14 */
[----:B------:R-:W-:Y:S02]  /*9180*/  SHF.L.W.U32.HI R23, R23, 0x1, R23 ;  /* 0x0000000117177819 */ /* 0x000fe40000010e17 */
[----:B------:R-:W-:Y:S02]  /*9190*/  LOP3.LUT R29, R29, R34, RZ, 0x3c, !PT ;  /* 0x000000221d1d7212 */ /* 0x000fe400078e3cff */
[----:B------:R-:W-:-:S02]  /*91a0*/  SHF.L.W.U32.HI R20, R50, 0x1, R50 ;  /* 0x0000000132147819 */ /* 0x000fc40000010e32 */
[C---:B------:R-:W-:Y:S02]  /*91b0*/  LOP3.LUT R57, R21.reuse, UR74, R26, 0x96, !PT ;  /* 0x0000004a15397c12 */ /* 0x040fe4000f8e961a */
[----:B------:R-:W-:Y:S02]  /*91c0*/  SHF.L.W.U32.HI R50, R21, 0x1, R21 ;  /* 0x0000000115327819 */ /* 0x000fe40000010e15 */
[----:B------:R-:W-:Y:S02]  /*91d0*/  SHF.L.W.U32.HI R35, R34, 0xa, R34 ;  /* 0x0000000a22237819 */ /* 0x000fe40000010e22 */
[----:B------:R-:W-:Y:S02]  /*91e0*/  SHF.L.W.U32.HI R21, R48, 0x1, R48 ;  /* 0x0000000130157819 */ /* 0x000fe40000010e30 */
[----:B------:R-:W-:Y:S02]  /*91f0*/  LOP3.LUT R24, R24, UR63, RZ, 0x3c, !PT ;  /* 0x0000003f18187c12 */ /* 0x000fe4000f8e3cff */
[----:B------:R-:W-:-:S02]  /*9200*/  LOP3.LUT R39, R39, UR67, RZ, 0x3c, !PT ;  /* 0x0000004327277c12 */ /* 0x000fc4000f8e3cff */
[----:B------:R-:W-:Y:S02]  /*9210*/  LOP3.LUT R48, R23, UR71, RZ, 0x3c, !PT ;  /* 0x0000004717307c12 */ /* 0x000fe4000f8e3cff */
[C---:B------:R-:W-:Y:S02]  /*9220*/  SHF.L.W.U32.HI R34, R29.reuse, 0x1, R29 ;  /* 0x000000011d227819 */ /* 0x040fe40000010e1d */
[----:B0-----:R-:W-:Y:S02]  /*9230*/  LOP3.LUT R35, R29, R35, R4, 0x96, !PT ;  /* 0x000000231d237212 */ /* 0x001fe400078e9604 */
[----:B------:R-:W-:Y:S02]  /*9240*/  LOP3.LUT R50, R50, UR75, RZ, 0x3c, !PT ;  /* 0x0000004b32327c12 */ /* 0x000fe4000f8e3cff */
[----:B------:R-:W-:Y:S02]  /*9250*/  LOP3.LUT R29, R48, R24, R39, 0x96, !PT ;  /* 0x00000018301d7212 */ /* 0x000fe400078e9627 */
[----:B------:R-:W-:-:S02]  /*9260*/  LOP3.LUT R34, R34, R5, RZ, 0x3c, !PT ;  /* 0x0000000522227212 */ /* 0x000fc400078e3cff */
[----:B------:R-:W-:Y:S02]  /*9270*/  SHF.L.W.U32.HI R23, R44, 0x1, R44 ;  /* 0x000000012c177819 */ /* 0x000fe40000010e2c */
[----:B------:R-:W-:Y:S02]  /*9280*/  LOP3.LUT R44, R55, R14, RZ, 0x3c, !PT ;  /* 0x0000000e372c7212 */ /* 0x000fe400078e3cff */
[--C-:B------:R-:W-:Y:S02]  /*9290*/  LOP3.LUT R42, R42, R31, R32.reuse, 0x96, !PT ;  /* 0x0000001f2a2a7212 */ /* 0x100fe400078e9620 */
[----:B------:R-:W-:Y:S02]  /*92a0*/  LOP3.LUT R65, R40, UR62, R65, 0x96, !PT ;  /* 0x0000003e28417c12 */ /* 0x000fe4000f8e9641 */
[----:B------:R-:W-:Y:S02]  /*92b0*/  LOP3.LUT R26, R36, R51, R32, 0x96, !PT ;  /* 0x00000033241a7212 */ /* 0x000fe400078e9620 */
[----:B------:R-:W-:-:S02]  /*92c0*/  LOP3.LUT R40, R34, R29, R50, 0x96, !PT ;  /* 0x0000001d22287212 */ /* 0x000fc400078e9632 */
[----:B------:R-:W-:Y:S02]  /*92d0*/  LOP3.LUT R29, R37, R47, R32, 0x96, !PT ;  /* 0x0000002f251d7212 */ /* 0x000fe400078e9620 */
[----:B------:R-:W-:Y:S02]  /*92e0*/  LOP3.LUT R42, R42, R24, R44, 0x96, !PT ;  /* 0x000000182a2a7212 */ /* 0x000fe400078e962c */
[----:B------:R-:W-:Y:S02]  /*92f0*/  LOP3.LUT R37, R24, R44, RZ, 0x3c, !PT ;  /* 0x0000002c18257212 */ /* 0x000fe400078e3cff */
[----:B------:R-:W-:Y:S02]  /*9300*/  SHF.L.W.U32.HI R45, R45, 0x1, R45 ;  /* 0x000000012d2d7819 */ /* 0x000fe40000010e2d */
[----:B------:R-:W-:Y:S02]  /*9310*/  LOP3.LUT R15, R15, R19, R32, 0x96, !PT ;  /* 0x000000130f0f7212 */ /* 0x000fe400078e9620 */
[----:B------:R-:W-:-:S02]  /*9320*/  LOP3.LUT R26, R26, R48, R44, 0x96, !PT ;  /* 0x000000301a1a7212 */ /* 0x000fc400078e962c */
[----:B------:R-:W-:Y:S02]  /*9330*/  LOP3.LUT R24, R48, R44, RZ, 0x3c, !PT ;  /* 0x0000002c30187212 */ /* 0x000fe400078e3cff */
[----:B------:R-:W-:Y:S02]  /*9340*/  LOP3.LUT R48, R0, R49, R32, 0x96, !PT ;  /* 0x0000003100307212 */ /* 0x000fe400078e9620 */
[----:B------:R-:W-:Y:S02]  /*9350*/  LOP3.LUT R54, R35, R14, RZ, 0x3c, !PT ;  /* 0x0000000e23367212 */ /* 0x000fe400078e3cff */
[----:B------:R-:W-:Y:S02]  /*9360*/  LOP3.LUT R64, R67, R65, R69, 0x96, !PT ;  /* 0x0000004143407212 */ /* 0x000fe400078e9645 */
[----:B------:R-:W-:Y:S02]  /*9370*/  SHF.L.W.U32.HI R55, R46, 0x1, R46 ;  /* 0x000000012e377819 */ /* 0x000fe40000010e2e */
[----:B------:R-:W-:-:S02]  /*9380*/  LOP3.LUT R29, R29, R39, R44, 0x96, !PT ;  /* 0x000000271d1d7212 */ /* 0x000fc400078e962c */
[----:B------:R-:W-:Y:S02]  /*9390*/  LOP3.LUT R46, R39, R44, RZ, 0x3c, !PT ;  /* 0x0000002c272e7212 */ /* 0x000fe400078e3cff */
[----:B------:R-:W-:Y:S02]  /*93a0*/  LOP3.LUT R39, R15, R50, R44, 0x96, !PT ;  /* 0x000000320f277212 */ /* 0x000fe400078e962c */
[----:B------:R-:W-:Y:S02]  /*93b0*/  LOP3.LUT R36, R21, R45, R20, 0x96, !PT ;  /* 0x0000002d15247212 */ /* 0x000fe400078e9614 */
[----:B------:R-:W-:Y:S02]  /*93c0*/  LOP3.LUT R0, R50, R44, RZ, 0x3c, !PT ;  /* 0x0000002c32007212 */ /* 0x000fe400078e3cff */
[----:B------:R-:W-:Y:S02]  /*93d0*/  LOP3.LUT R50, R48, R34, R44, 0x96, !PT ;  /* 0x0000002230327212 */ /* 0x000fe400078e962c */
[----:B------:R-:W-:-:S02]  /*93e0*/  LOP3.LUT R64, R54, R64, R57, 0x96, !PT ;  /* 0x0000004036407212 */ /* 0x000fc400078e9639 */
[----:B------:R-:W-:Y:S02]  /*93f0*/  LOP3.LUT R44, R34, R44, RZ, 0x3c, !PT ;  /* 0x0000002c222c7212 */ /* 0x000fe400078e3cff */
[--C-:B------:R-:W-:Y:S02]  /*9400*/  LOP3.LUT R46, R46, R21, R40.reuse, 0x96, !PT ;  /* 0x000000152e2e7212 */ /* 0x100fe400078e9628 */
[----:B------:R-:W-:Y:S02]  /*9410*/  LOP3.LUT R34, R21, R40, RZ, 0x3c, !PT ;  /* 0x0000002815227212 */ /* 0x000fe400078e3cff */
[----:B------:R-:W-:Y:S02]  /*9420*/  LOP3.LUT R15, R55, R36, R23, 0x96, !PT ;  /* 0x00000024370f7212 */ /* 0x000fe400078e9617 */
[--C-:B------:R-:W-:Y:S02]  /*9430*/  LOP3.LUT R21, R0, R55, R40.reuse, 0x96, !PT ;  /* 0x0000003700157212 */ /* 0x100fe400078e9628 */
[----:B------:R-:W-:-:S02]  /*9440*/  LOP3.LUT R37, R37, R20, R40, 0x96, !PT ;  /* 0x0000001425257212 */ /* 0x000fc400078e9628 */
[----:B------:R-:W-:Y:S02]  /*9450*/  LOP3.LUT R48, R20, R40, RZ, 0x3c, !PT ;  /* 0x0000002814307212 */ /* 0x000fe400078e3cff */
[----:B------:R-:W-:Y:S02]  /*9460*/  LOP3.LUT R0, R17, R64, RZ, 0x3c, !PT ;  /* 0x0000004011007212 */ /* 0x000fe400078e3cff */
[----:B------:R-:W-:Y:S02]  /*9470*/  LOP3.LUT R36, R54, R31, R32, 0x96, !PT ;  /* 0x0000001f36247212 */ /* 0x000fe400078e9620 */
[--C-:B------:R-:W-:Y:S02]  /*9480*/  LOP3.LUT R20, R44, R45, R40.reuse, 0x96, !PT ;  /* 0x0000002d2c147212 */ /* 0x100fe400078e9628 */
[----:B------:R-:W-:Y:S02]  /*9490*/  LOP3.LUT R45, R45, R40, RZ, 0x3c, !PT ;  /* 0x000000282d2d7212 */ /* 0x000fe400078e3cff */
[----:B------:R-:W-:-:S02]  /*94a0*/  LOP3.LUT R35, R24, R23, R40, 0x96, !PT ;  /* 0x0000001718237212 */ /* 0x000fc400078e9628 */
[-C--:B------:R-:W-:Y:S02]  /*94b0*/  LOP3.LUT R24, R55, R40.reuse, RZ, 0x3c, !PT ;  /* 0x0000002837187212 */ /* 0x080fe400078e3cff */
[----:B------:R-:W-:Y:S02]  /*94c0*/  LOP3.LUT R13, R0, R13, R53, 0x96, !PT ;  /* 0x0000000d000d7212 */ /* 0x000fe400078e9635 */
[----:B------:R-:W-:Y:S02]  /*94d0*/  LOP3.LUT R17, R36, R17, R64, 0x96, !PT ;  /* 0x0000001124117212 */ /* 0x000fe400078e9640 */
[----:B------:R-:W-:Y:S02]  /*94e0*/  LOP3.LUT R23, R23, R40, RZ, 0x3c, !PT ;  /* 0x0000002817177212 */ /* 0x000fe400078e3cff */
[-C--:B------:R-:W-:Y:S02]  /*94f0*/  LOP3.LUT R55, R31, R32.reuse, RZ, 0x3c, !PT ;  /* 0x000000201f377212 */ /* 0x080fe400078e3cff */
[----:B------:R-:W-:-:S02]  /*9500*/  LOP3.LUT R36, R51, R32, RZ, 0x3c, !PT ;  /* 0x0000002033247212 */ /* 0x000fc400078e3cff */
[-C--:B------:R-:W-:Y:S02]  /*9510*/  LOP3.LUT R0, R19, R32.reuse, RZ, 0x3c, !PT ;  /* 0x0000002013007212 */ /* 0x080fe400078e3cff */
[----:B------:R-:W-:Y:S02]  /*9520*/  LOP3.LUT R40, R47, R32, RZ, 0x3c, !PT ;  /* 0x000000202f287212 */ /* 0x000fe400078e3cff */
[-C--:B------:R-:W-:Y:S02]  /*9530*/  LOP3.LUT R56, R52, R15.reuse, RZ, 0x3c, !PT ;  /* 0x0000000f34387212 */ /* 0x080fe400078e3cff */
[--C-:B------:R-:W-:Y:S02]  /*9540*/  LOP3.LUT R45, R45, R52, R15.reuse, 0x96, !PT ;  /* 0x000000342d2d7212 */ /* 0x100fe400078e960f */
[----:B------:R-:W-:Y:S02]  /*9550*/  LOP3.LUT R52, R28, R15, RZ, 0x3c, !PT ;  /* 0x0000000f1c347212 */ /* 0x000fe400078e3cff */
[----:B------:R-:W-:-:S02]  /*9560*/  LOP3.LUT R28, R34, R28, R15, 0x96, !PT ;  /* 0x0000001c221c7212 */ /* 0x000fc400078e960f */
[--C-:B------:R-:W-:Y:S02]  /*9570*/  LOP3.LUT R55, R55, R65, R14.reuse, 0x96, !PT ;  /* 0x0000004137377212 */ /* 0x100fe400078e960e */
[-C--:B------:R-:W-:Y:S02]  /*9580*/  LOP3.LUT R44, R69, R14.reuse, RZ, 0x3c, !PT ;  /* 0x0000000e452c7212 */ /* 0x080fe400078e3cff */
[--C-:B------:R-:W-:Y:S02]  /*9590*/  LOP3.LUT R36, R36, R67, R14.reuse, 0x96, !PT ;  /* 0x0000004324247212 */ /* 0x100fe400078e960e */
[----:B------:R-:W-:Y:S02]  /*95a0*/  LOP3.LUT R0, R0, R57, R14, 0x96, !PT ;  /* 0x0000003900007212 */ /* 0x000fe400078e960e */
[----:B------:R-:W-:Y:S02]  /*95b0*/  LOP3.LUT R34, R38, R15, RZ, 0x3c, !PT ;  /* 0x0000000f26227212 */ /* 0x000fe400078e3cff */
[----:B------:R-:W-:-:S02]  /*95c0*/  LOP3.LUT R65, R65, R14, RZ, 0x3c, !PT ;  /* 0x0000000e41417212 */ /* 0x000fc400078e3cff */
[----:B------:R-:W-:Y:S02]  /*95d0*/  LOP3.LUT R40, R40, R69, R14, 0x96, !PT ;  /* 0x0000004528287212 */ /* 0x000fe400078e960e */
[-C--:B------:R-:W-:Y:S02]  /*95e0*/  LOP3.LUT R67, R67, R14.reuse, RZ, 0x3c, !PT ;  /* 0x0000000e43437212 */ /* 0x080fe400078e3cff */
[----:B------:R-:W-:Y:S02]  /*95f0*/  LOP3.LUT R57, R57, R14, RZ, 0x3c, !PT ;  /* 0x0000000e39397212 */ /* 0x000fe400078e3cff */
[----:B------:R-:W-:Y:S02]  /*9600*/  LOP3.LUT R14, R48, R41, R15, 0x96, !PT ;  /* 0x00000029300e7212 */ /* 0x000fe400078e960f */
[----:B------:R-:W-:Y:S02]  /*9610*/  LOP3.LUT R41, R41, R15, RZ, 0x3c, !PT ;  /* 0x0000000f29297212 */ /* 0x000fe400078e3cff */
[----:B------:R-:W-:-:S02]  /*9620*/  LOP3.LUT R31, R52, R31, R32, 0x96, !PT ;  /* 0x0000001f341f7212 */ /* 0x000fc400078e9620 */
[-CC-:B------:R-:W-:Y:S01]  /*9630*/  LOP3.LUT R44, R44, R51.reuse, R32.reuse, 0x96, !PT ;  /* 0x000000332c2c7212 */ /* 0x180fe200078e9620 */
[----:B------:R-:W2:Y:S01]  /*9640*/  LDG.E R52, desc[UR76][R2.64+0x30] ;  /* 0x0000304c02347981 */ /* 0x000ea2000c1e1900 */
[--C-:B------:R-:W-:Y:S02]  /*9650*/  LOP3.LUT R34, R34, R51, R32.reuse, 0x96, !PT ;  /* 0x0000003322227212 */ /* 0x100fe400078e9620 */
[-CC-:B------:R-:W-:Y:S01]  /*9660*/  LOP3.LUT R48, R57, R49.reuse, R32.reuse, 0x96, !PT ;  /* 0x0000003139307212 */ /* 0x180fe200078e9620 */
[----:B------:R-:W3:Y:S01]  /*9670*/  LDG.E R51, desc[UR76][R2.64+0x34] ;  /* 0x0000344c02337981 */ /* 0x000ee2000c1e1900 */
[-CC-:B------:R-:W-:Y:S02]  /*9680*/  LOP3.LUT R41, R41, R49.reuse, R32.reuse, 0x96, !PT ;  /* 0x0000003129297212 */ /* 0x180fe400078e9620 */
[--C-:B------:R-:W-:Y:S01]  /*9690*/  LOP3.LUT R49, R54, R49, R32.reuse, 0x96, !PT ;  /* 0x0000003136317212 */ /* 0x100fe200078e9620 */
[----:B------:R-:W4:Y:S01]  /*96a0*/  LDG.E R57, desc[UR76][R2.64+0x20] ;  /* 0x0000204c02397981 */ /* 0x000f22000c1e1900 */
[----:B------:R-:W-:-:S02]  /*96b0*/  LOP3.LUT R54, R67, R19, R32, 0x96, !PT ;  /* 0x0000001343367212 */ /* 0x000fc400078e9620 */
[--C-:B------:R-:W-:Y:S02]  /*96c0*/  LOP3.LUT R19, R56, R19, R32.reuse, 0x96, !PT ;  /* 0x0000001338137212 */ /* 0x100fe400078e9620 */
[----:B------:R-:W5:Y:S01]  /*96d0*/  LDG.E R56, desc[UR76][R2.64+0x3c] ;  /* 0x00003c4c02387981 */ /* 0x000f62000c1e1900 */
[--C-:B------:R-:W-:Y:S02]  /*96e0*/  LOP3.LUT R23, R23, R18, R15.reuse, 0x96, !PT ;  /* 0x0000001217177212 */ /* 0x100fe400078e960f */
[----:B------:R-:W-:Y:S02]  /*96f0*/  LOP3.LUT R18, R18, R15, RZ, 0x3c, !PT ;  /* 0x0000000f12127212 */ /* 0x000fe400078e3cff */
[-CC-:B------:R-:W-:Y:S02]  /*9700*/  LOP3.LUT R65, R65, R47.reuse, R32.reuse, 0x96, !PT ;  /* 0x0000002f41417212 */ /* 0x180fe400078e9620 */
[----:B------:R-:W-:Y:S02]  /*9710*/  LOP3.LUT R32, R18, R47, R32, 0x96, !PT ;  /* 0x0000002f12207212 */ /* 0x000fe400078e9620 */
[----:B------:R-:W5:Y:S01]  /*9720*/  LDG.E R18, desc[UR76][R2.64+0x28] ;  /* 0x0000284c02127981 */ /* 0x000f62000c1e1900 */
[----:B------:R-:W-:-:S03]  /*9730*/  LOP3.LUT R15, R24, R38, R15, 0x96, !PT ;  /* 0x00000026180f7212 */ /* 0x000fc600078e960f */
[----:B------:R-:W5:Y:S04]  /*9740*/  LDG.E R38, desc[UR76][R2.64+0x2c] ;  /* 0x00002c4c02267981 */ /* 0x000f68000c1e1900 */
[----:B------:R-:W5:Y:S01]  /*9750*/  LDG.E R24, desc[UR76][R2.64+0x24] ;  /* 0x0000244c02187981 */ /* 0x000f62000c1e1900 */
[--C-:B------:R-:W-:Y:S02]  /*9760*/  LOP3.LUT R47, R65, R63, R64.reuse, 0x96, !PT ;  /* 0x0000003f412f7212 */ /* 0x100fe400078e9640 */
[--C-:B------:R-:W-:Y:S02]  /*9770*/  LOP3.LUT R54, R54, R59, R64.reuse, 0x96, !PT ;  /* 0x0000003b36367212 */ /* 0x100fe400078e9640 */
[----:B------:R-:W-:Y:S02]  /*9780*/  LOP3.LUT R63, R63, R64, RZ, 0x3c, !PT ;  /* 0x000000403f3f7212 */ /* 0x000fe400078e3cff */
[----:B------:R-:W-:-:S02]  /*9790*/  LOP3.LUT R44, R44, R61, R64, 0x96, !PT ;  /* 0x0000003d2c2c7212 */ /* 0x000fc400078e9640 */
[-C--:B------:R-:W-:Y:S02]  /*97a0*/  LOP3.LUT R59, R59, R64.reuse, RZ, 0x3c, !PT ;  /* 0x000000403b3b7212 */ /* 0x080fe400078e3cff */
[-C--:B------:R-:W-:Y:S02]  /*97b0*/  LOP3.LUT R61, R61, R64.reuse, RZ, 0x3c, !PT ;  /* 0x000000403d3d7212 */ /* 0x080fe400078e3cff */
[----:B------:R-:W-:Y:S02]  /*97c0*/  LOP3.LUT R48, R48, R27, R64, 0x96, !PT ;  /* 0x0000001b30307212 */ /* 0x000fe400078e9640 */
[----:B------:R-:W-:Y:S02]  /*97d0*/  LOP3.LUT R64, R27, R64, RZ, 0x3c, !PT ;  /* 0x000000401b407212 */ /* 0x000fe400078e3cff */
[--C-:B------:R-:W-:Y:S02]  /*97e0*/  LOP3.LUT R22, R63, R22, R53.reuse, 0x96, !PT ;  /* 0x000000163f167212 */ /* 0x100fe400078e9635 */
[----:B------:R-:W-:-:S02]  /*97f0*/  LOP3.LUT R30, R59, R30, R53, 0x96, !PT ;  /* 0x0000001e3b1e7212 */ /* 0x000fc400078e9635 */
[--C-:B------:R-:W-:Y:S02]  /*9800*/  LOP3.LUT R27, R61, R62, R53.reuse, 0x96, !PT ;  /* 0x0000003e3d1b7212 */ /* 0x100fe400078e9635 */
[----:B------:R-:W-:Y:S02]  /*9810*/  LOP3.LUT R53, R64, R60, R53, 0x96, !PT ;  /* 0x0000003c40357212 */ /* 0x000fe400078e9635 */
[----:B------:R-:W-:Y:S02]  /*9820*/  LOP3.LUT R60, R47, R36, R19, 0x96, !PT ;  /* 0x000000242f3c7212 */ /* 0x000fe400078e9613 */
[----:B------:R-:W-:Y:S02]  /*9830*/  LOP3.LUT R61, R54, R22, RZ, 0x3c, !PT ;  /* 0x00000016363d7212 */ /* 0x000fe400078e3cff */
[----:B------:R-:W-:Y:S02]  /*9840*/  PRMT R58, R58, 0x123, R58 ;  /* 0x000001233a3a7816 */ /* 0x000fe4000000003a */
[----:B------:R-:W-:-:S02]  /*9850*/  LOP3.LUT R63, R44, R0, R41, 0x96, !PT ;  /* 0x000000002c3f7212 */ /* 0x000fc400078e9629 */
[--C-:B------:R-:W-:Y:S02]  /*9860*/  LOP3.LUT R64, R33, R30, R31.reuse, 0x96, !PT ;  /* 0x0000001e21407212 */ /* 0x100fe400078e961f */
[----:B------:R-:W-:Y:S02]  /*9870*/  LOP3.LUT R54, R54, R49, R31, 0x96, !PT ;  /* 0x0000003136367212 */ /* 0x000fe400078e961f */
[----:B------:R-:W-:Y:S02]  /*9880*/  LOP3.LUT R66, R39, R46, RZ, 0x3c, !PT ;  /* 0x0000002e27427212 */ /* 0x000fe400078e3cff */
[----:B------:R-:W-:Y:S02]  /*9890*/  LOP3.LUT R22, R25, R22, R19, 0x96, !PT ;  /* 0x0000001619167212 */ /* 0x000fe400078e9613 */
[C---:B------:R-:W-:Y:S02]  /*98a0*/  LOP3.LUT R30, R17.reuse, R30, RZ, 0x3c, !PT ;  /* 0x0000001e111e7212 */ /* 0x040fe400078e3cff */
[----:B------:R-:W-:-:S02]  /*98b0*/  LOP3.LUT R17, R17, R40, R34, 0x96, !PT ;  /* 0x0000002811117212 */ /* 0x000fc400078e9622 */
[----:B--2---:R-:W-:Y:S02]  /*98c0*/  PRMT R52, R52, 0x123, R52 ;  /* 0x0000012334347816 */ /* 0x004fe40000000034 */
[----:B---3--:R-:W-:-:S04]  /*98d0*/  PRMT R51, R51, 0x123, R51 ;  /* 0x0000012333337816 */ /* 0x008fc80000000033 */
[----:B------:R-:W-:Y:S02]  /*98e0*/  LOP3.LUT R59, R32, R51, R52, 0x96, !PT ;  /* 0x00000033203b7212 */ /* 0x000fe400078e9634 */
[----:B----4-:R-:W-:Y:S02]  /*98f0*/  PRMT R62, R57, 0x123, R57 ;  /* 0x00000123393e7816 */ /* 0x010fe40000000039 */
[----:B-----5:R-:W-:Y:S02]  /*9900*/  PRMT R57, R56, 0x123, R56 ;  /* 0x0000012338397816 */ /* 0x020fe40000000038 */
[--C-:B------:R-:W-:Y:S02]  /*9910*/  LOP3.LUT R56, R48, R59, R55.reuse, 0x96, !PT ;  /* 0x0000003b30387212 */ /* 0x100fe400078e9637 */
[----:B------:R-:W-:Y:S02]  /*9920*/  LOP3.LUT R59, R62, R34, R55, 0x96, !PT ;  /* 0x000000223e3b7212 */ /* 0x000fe400078e9637 */
[----:B------:R-:W-:-:S02]  /*9930*/  LOP3.LUT R55, R60, R62, R57, 0x96, !PT ;  /* 0x0000003e3c377212 */ /* 0x000fc400078e9639 */
[-CC-:B------:R-:W-:Y:S02]  /*9940*/  LOP3.LUT R60, R61, R62.reuse, R57.reuse, 0x96, !PT ;  /* 0x0000003e3d3c7212 */ /* 0x180fe400078e9639 */
[C---:B------:R-:W-:Y:S02]  /*9950*/  LOP3.LUT R61, R51.reuse, R62, R57, 0x96, !PT ;  /* 0x0000003e333d7212 */ /* 0x040fe400078e9639 */
[C---:B------:R-:W-:Y:S02]  /*9960*/  LOP3.LUT R62, R58.reuse, R41, R36, 0x96, !PT ;  /* 0x000000293a3e7212 */ /* 0x040fe400078e9624 */
[-C--:B------:R-:W-:Y:S02]  /*9970*/  LOP3.LUT R36, R51, R31.reuse, R0, 0x96, !PT ;  /* 0x0000001f33247212 */ /* 0x080fe400078e9600 */
[----:B------:R-:W-:Y:S02]  /*9980*/  LOP3.LUT R0, R15, R31, RZ, 0x3c, !PT ;  /* 0x0000001f0f007212 */ /* 0x000fe400078e3cff */
[----:B------:R-:W-:-:S02]  /*9990*/  LOP3.LUT R15, R58, R37, R15, 0x96, !PT ;  /* 0x000000253a0f7212 */ /* 0x000fc400078e960f */
[----:B------:R-:W-:Y:S02]  /*99a0*/  LOP3.LUT R37, R52, R26, R37, 0x96, !PT ;  /* 0x0000001a34257212 */ /* 0x000fe400078e9625 */
[----:B------:R-:W-:Y:S02]  /*99b0*/  LOP3.LUT R26, R26, R33, R41, 0x96, !PT ;  /* 0x000000211a1a7212 */ /* 0x000fe400078e9629 */
[----:B------:R-:W-:Y:S02]  /*99c0*/  LOP3.LUT R33, R52, R57, R58, 0x96, !PT ;  /* 0x0000003934217212 */ /* 0x000fe400078e963a */
[----:B------:R-:W-:Y:S02]  /*99d0*/  LOP3.LUT R31, R39, R12, R31, 0x96, !PT ;  /* 0x0000000c271f7212 */ /* 0x000fe400078e961f */
[----:B------:R-:W-:Y:S02]  /*99e0*/  LOP3.LUT R39, R42, R25, R34, 0x96, !PT ;  /* 0x000000192a277212 */ /* 0x000fe400078e9622 */
[----:B------:R-:W-:-:S02]  /*99f0*/  LOP3.LUT R25, R53, R32, R33, 0x96, !PT ;  /* 0x0000002035197212 */ /* 0x000fc400078e9621 */
[----:B------:R-:W-:Y:S02]  /*9a00*/  PRMT R18, R18, 0x123, R18 ;  /* 0x0000012312127816 */ /* 0x000fe40000000012 */
[----:B------:R-:W-:Y:S02]  /*9a10*/  LOP3.LUT R12, R25, R12, RZ, 0x3c, !PT ;  /* 0x0000000c190c7212 */ /* 0x000fe400078e3cff */
[-C--:B------:R-:W-:Y:S02]  /*9a20*/  LOP3.LUT R48, R48, R27.reuse, RZ, 0x3c, !PT ;  /* 0x0000001b30307212 */ /* 0x080fe400078e3cff */
[----:B------:R-:W-:Y:S02]  /*9a30*/  LOP3.LUT R25, R58, R18, R57, 0x96, !PT ;  /* 0x000000123a197212 */ /* 0x000fe400078e9639 */
[----:B------:R-:W-:Y:S02]  /*9a40*/  LOP3.LUT R27, R16, R27, R41, 0x96, !PT ;  /* 0x0000001b101b7212 */ /* 0x000fe400078e9629 */
[----:B------:R-:W-:-:S02]  /*9a50*/  LOP3.LUT R16, R29, R16, R19, 0x96, !PT ;  /* 0x000000101d107212 */ /* 0x000fc400078e9613 */
[C---:B------:R-:W-:Y:S02]  /*9a60*/  LOP3.LUT R46, R51.reuse, R46, R45, 0x96, !PT ;  /* 0x0000002e332e7212 */ /* 0x040fe400078e962d */
[----:B------:R-:W-:Y:S02]  /*9a70*/  LOP3.LUT R29, R51, R29, R20, 0x96, !PT ;  /* 0x0000001d331d7212 */ /* 0x000fe400078e9614 */
[C---:B------:R-:W-:Y:S02]  /*9a80*/  LOP3.LUT R49, R52.reuse, R32, R49, 0x96, !PT ;  /* 0x0000002034317212 */ /* 0x040fe400078e9631 */
[----:B------:R-:W-:Y:S02]  /*9a90*/  LOP3.LUT R41, R52, R23, R41, 0x96, !PT ;  /* 0x0000001734297212 */ /* 0x000fe400078e9629 */
[----:B------:R-:W-:Y:S02]  /*9aa0*/  LOP3.LUT R45, R57, R45, R32, 0x96, !PT ;  /* 0x0000002d392d7212 */ /* 0x000fe400078e9620 */
[----:B------:R-:W-:-:S02]  /*9ab0*/  LOP3.LUT R33, R32, R61, R52, 0x96, !PT ;  /* 0x0000003d20217212 */ /* 0x000fc400078e9634 */
[----:B------:R-:W-:Y:S02]  /*9ac0*/  LOP3.LUT R20, R25, R20, R23, 0x96, !PT ;  /* 0x0000001419147212 */ /* 0x000fe400078e9617 */
[----:B------:R-:W-:Y:S02]  /*9ad0*/  LOP3.LUT R32, R39, R52, RZ, 0x3c, !PT ;  /* 0x0000003427207212 */ /* 0x000fe400078e3cff */
[----:B------:R-:W-:Y:S02]  /*9ae0*/  LOP3.LUT R23, R57, R19, R40, 0x96, !PT ;  /* 0x0000001339177212 */ /* 0x000fe400078e9628 */
[----:B------:R-:W-:Y:S02]  /*9af0*/  LOP3.LUT R52, R52, R35, R14, 0x96, !PT ;  /* 0x0000002334347212 */ /* 0x000fe400078e960e */
[----:B------:R-:W-:Y:S02]  /*9b00*/  PRMT R38, R38, 0x123, R38 ;  /* 0x0000012326267816 */ /* 0x000fe40000000026 */
[----:B------:R-:W-:-:S02]  /*9b10*/  LOP3.LUT R19, R51, R28, R19, 0x96, !PT ;  /* 0x0000001c33137212 */ /* 0x000fc400078e9613 */
[----:B------:R-:W-:Y:S02]  /*9b20*/  LOP3.LUT R14, R58, R14, R34, 0x96, !PT ;  /* 0x0000000e3a0e7212 */ /* 0x000fe400078e9622 */
[----:B------:R-:W-:Y:S02]  /*9b30*/  PRMT R24, R24, 0x123, R24 ;  /* 0x0000012318187816 */ /* 0x000fe40000000018 */
[----:B------:R-:W-:Y:S02]  /*9b40*/  LOP3.LUT R28, R21, R28, RZ, 0x3c, !PT ;  /* 0x0000001c151c7212 */ /* 0x000fe400078e3cff */
[----:B------:R-:W-:Y:S02]  /*9b50*/  LOP3.LUT R34, R43, R13, R34, 0x96, !PT ;  /* 0x0000000d2b227212 */ /* 0x000fe400078e9622 */
[----:B------:R-:W-:Y:S02]  /*9b60*/  LOP3.LUT R47, R18, R47, R53, 0x96, !PT ;  /* 0x0000002f122f7212 */ /* 0x000fe400078e9635 */
[----:B------:R-:W-:-:S02]  /*9b70*/  LOP3.LUT R35, R25, R50, R35, 0x96, !PT ;  /* 0x0000003219237212 */ /* 0x000fc400078e9623 */
[----:B------:R-:W-:Y:S02]  /*9b80*/  LOP3.LUT R22, R22, R18, R57, 0x96, !PT ;  /* 0x0000001216167212 */ /* 0x000fe400078e9639 */
[----:B------:R-:W-:Y:S02]  /*9b90*/  LOP3.LUT R26, R26, R25, RZ, 0x3c, !PT ;  /* 0x000000191a1a7212 */ /* 0x000fe400078e3cff */
[----:B------:R-:W-:Y:S02]  /*9ba0*/  LOP3.LUT R25, R30, R58, R51, 0x96, !PT ;  /* 0x0000003a1e197212 */ /* 0x000fe400078e9633 */
[----:B------:R-:W-:Y:S02]  /*9bb0*/  LOP3.LUT R18, R0, R38, R57, 0x96, !PT ;  /* 0x0000002600127212 */ /* 0x000fe400078e9639 */
[----:B------:R-:W-:Y:S02]  /*9bc0*/  LOP3.LUT R54, R54, R58, R51, 0x96, !PT ;  /* 0x0000003a36367212 */ /* 0x000fe400078e9633 */
[----:B------:R-:W-:-:S02]  /*9bd0*/  LOP3.LUT R30, R51, R24, R58, 0x96, !PT ;  /* 0x00000018331e7212 */ /* 0x000fc400078e963a */
[-C--:B------:R-:W-:Y:S02]  /*9be0*/  LOP3.LUT R0, R28, R38.reuse, R57, 0x96, !PT ;  /* 0x000000261c007212 */ /* 0x080fe400078e9639 */
[----:B------:R-:W-:Y:S02]  /*9bf0*/  LOP3.LUT R34, R34, R38, RZ, 0x3c, !PT ;  /* 0x0000002622227212 */ /* 0x000fe400078e3cff */
[----:B------:R-:W-:Y:S02]  /*9c00*/  LOP3.LUT R13, R24, R44, R13, 0x96, !PT ;  /* 0x0000002c180d7212 */ /* 0x000fe400078e960d */
[-C--:B------:R-:W-:Y:S02]  /*9c10*/  LOP3.LUT R28, R17, R24.reuse, RZ, 0x3c, !PT ;  /* 0x00000018111c7212 */ /* 0x080fe400078e3cff */
[----:B------:R-:W-:Y:S02]  /*9c20*/  LOP3.LUT R51, R27, R24, R58, 0x96, !PT ;  /* 0x000000181b337212 */ /* 0x000fe400078e963a */
[----:B------:R-:W-:-:S02]  /*9c30*/  LOP3.LUT R24, R32, R15, R29, 0x1e, !PT ;  /* 0x0000000f20187212 */ /* 0x000fc400078e1e1d */
[-C--:B------:R-:W-:Y:S02]  /*9c40*/  LOP3.LUT R17, R15, R32.reuse, R29, 0x78, !PT ;  /* 0x000000200f117212 */ /* 0x080fe400078e781d */
[----:B------:R-:W-:Y:S02]  /*9c50*/  LOP3.LUT R45, R45, R32, RZ, 0x3c, !PT ;  /* 0x000000202d2d7212 */ /* 0x000fe400078e3cff */
[----:B------:R-:W-:Y:S02]  /*9c60*/  LOP3.LUT R43, R50, R33, R43, 0x96, !PT ;  /* 0x00000021322b7212 */ /* 0x000fe400078e962b */
[----:B------:R-:W-:Y:S02]  /*9c70*/  LOP3.LUT R21, R30, R42, R21, 0x96, !PT ;  /* 0x0000002a1e157212 */ /* 0x000fe400078e9615 */
[----:B------:R-:W-:Y:S02]  /*9c80*/  LOP3.LUT R33, R31, R30, RZ, 0x3c, !PT ;  /* 0x0000001e1f217212 */ /* 0x000fe400078e3cff */
[----:B------:R-:W-:-:S02]  /*9c90*/  LOP3.LUT R15, R47, R34, RZ, 0x3c, !PT ;  /* 0x000000222f0f7212 */ /* 0x000fc400078e3cff */
[--C-:B------:R-:W-:Y:S02]  /*9ca0*/  LOP3.LUT R30, R34, R28, R59.reuse, 0x1e, !PT ;  /* 0x0000001c221e7212 */ /* 0x100fe400078e1e3b */
[----:B------:R-:W-:Y:S02]  /*9cb0*/  LOP3.LUT R27, R28, R34, R59, 0x78, !PT ;  /* 0x000000221c1b7212 */ /* 0x000fe400078e783b */
        /* <DEDUP_REMOVED lines=12> */
[----:B------:R-:W-:Y:S02]  /*9d80*/  SHF.L.W.U32.HI R20, R20, 0x4, R20 ;  /* 0x0000000414147819 */ /* 0x000fe40000010e14 */
[----:B------:R-:W-:Y:S02]  /*9d90*/  SHF.L.W.U32.HI R18, R21, 0x4, R21 ;  /* 0x0000000415127819 */ /* 0x000fe40000010e15 */
[----:B------:R-:W-:Y:S02]  /*9da0*/  LOP3.LUT R34, R34, R39, RZ, 0x3c, !PT ;  /* 0x0000002722227212 */ /* 0x000fe400078e3cff */
[----:B------:R-:W-:-:S02]  /*9db0*/  LOP3.LUT R16, R16, R38, R57, 0x96, !PT ;  /* 0x0000002610107212 */ /* 0x000fc400078e9639 */
[----:B------:R-:W-:Y:S02]  /*9dc0*/  LOP3.LUT R66, R66, R38, R57, 0x96, !PT ;  /* 0x0000002642427212 */ /* 0x000fe400078e9639 */
[--C-:B------:R-:W-:Y:S02]  /*9dd0*/  LOP3.LUT R15, R39, R20, R18.reuse, 0x1e, !PT ;  /* 0x00000014270f7212 */ /* 0x100fe400078e1e12 */
[----:B------:R-:W-:Y:S02]  /*9de0*/  LOP3.LUT R40, R20, R39, R18, 0x78, !PT ;  /* 0x0000002714287212 */ /* 0x000fe400078e7812 */
[--C-:B------:R-:W-:Y:S02]  /*9df0*/  LOP3.LUT R38, R12, R56, R49.reuse, 0x1e, !PT ;  /* 0x000000380c267212 */ /* 0x100fe400078e1e31 */
[-C--:B------:R-:W-:Y:S02]  /*9e00*/  LOP3.LUT R25, R25, R12.reuse, RZ, 0x3c, !PT ;  /* 0x0000000c19197212 */ /* 0x080fe400078e3cff */
[----:B------:R-:W-:-:S02]  /*9e10*/  LOP3.LUT R56, R56, R12, R49, 0x78, !PT ;  /* 0x0000000c38387212 */ /* 0x000fc400078e7831 */
[----:B------:R-:W-:Y:S02]  /*9e20*/  LOP3.LUT R39, R34, R39, R18, 0x78, !PT ;  /* 0x0000002722277212 */ /* 0x000fe400078e7812 */
[----:B------:R-:W-:Y:S02]  /*9e30*/  LOP3.LUT R34, R40, R15, R34, 0x87, !PT ;  /* 0x0000000f28227212 */ /* 0x000fe400078e8722 */
[-CC-:B------:R-:W-:Y:S02]  /*9e40*/  LOP3.LUT R29, R29, R32.reuse, R17.reuse, 0x2d, !PT ;  /* 0x000000201d1d7212 */ /* 0x180fe400078e2d11 */
[----:B------:R-:W-:Y:S02]  /*9e50*/  LOP3.LUT R24, R24, R32, R17, 0x2d, !PT ;  /* 0x0000002018187212 */ /* 0x000fe400078e2d11 */
[----:B------:R-:W-:Y:S02]  /*9e60*/  LOP3.LUT R17, R25, R12, R49, 0x78, !PT ;  /* 0x0000000c19117212 */ /* 0x000fe400078e7831 */
[----:B------:R-:W-:-:S02]  /*9e70*/  LOP3.LUT R20, R56, R38, R25, 0x87, !PT ;  /* 0x0000002638147212 */ /* 0x000fc400078e8719 */
[-CC-:B------:R-:W-:Y:S02]  /*9e80*/  LOP3.LUT R12, R18, R39.reuse, R40.reuse, 0x2d, !PT ;  /* 0x00000027120c7212 */ /* 0x180fe400078e2d28 */
[-CC-:B------:R-:W-:Y:S02]  /*9e90*/  LOP3.LUT R25, R15, R39.reuse, R40.reuse, 0x2d, !PT ;  /* 0x000000270f197212 */ /* 0x180fe400078e2d28 */
[----:B------:R-:W-:Y:S02]  /*9ea0*/  LOP3.LUT R40, R34, R39, R40, 0xd0, !PT ;  /* 0x0000002722287212 */ /* 0x000fe400078ed028 */
[----:B------:R-:W-:Y:S02]  /*9eb0*/  SHF.L.W.U32.HI R43, R19, 0x2, R19 ;  /* 0x00000002132b7819 */ /* 0x000fe40000010e13 */
[----:B------:R-:W-:Y:S02]  /*9ec0*/  SHF.L.W.U32.HI R26, R26, 0x2, R26 ;  /* 0x000000021a1a7819 */ /* 0x000fe40000010e1a */
[----:B------:R-:W-:-:S02]  /*9ed0*/  LOP3.LUT R63, R63, R57, R58, 0x96, !PT ;  /* 0x000000393f3f7212 */ /* 0x000fc400078e963a */
[-CC-:B------:R-:W-:Y:S02]  /*9ee0*/  LOP3.LUT R49, R49, R17.reuse, R56.reuse, 0x2d, !PT ;  /* 0x0000001131317212 */ /* 0x180fe400078e2d38 */
[-CC-:B------:R-:W-:Y:S02]  /*9ef0*/  LOP3.LUT R21, R38, R17.reuse, R56.reuse, 0x2d, !PT ;  /* 0x0000001126157212 */ /* 0x180fe400078e2d38 */
[-C--:B------:R-:W-:Y:S02]  /*9f00*/  LOP3.LUT R18, R20, R17.reuse, R56, 0xd0, !PT ;  /* 0x0000001114127212 */ /* 0x080fe400078ed038 */
[----:B------:R-:W-:Y:S02]  /*9f10*/  LOP3.LUT R15, R17, R20, RZ, 0x3c, !PT ;  /* 0x00000014110f7212 */ /* 0x000fe400078e3cff */
[----:B------:R-:W-:Y:S02]  /*9f20*/  LOP3.LUT R17, R40, R17, R20, 0x96, !PT ;  /* 0x0000001128117212 */ /* 0x000fe400078e9614 */
[----:B------:R-:W-:-:S02]  /*9f30*/  LOP3.LUT R45, R60, R51, RZ, 0x3c, !PT ;  /* 0x000000333c2d7212 */ /* 0x000fc400078e3cff */
[----:B------:R-:W-:Y:S02]  /*9f40*/  SHF.L.W.U32.HI R52, R52, 0x2, R52 ;  /* 0x0000000234347819 */ /* 0x000fe40000010e34 */
[----:B------:R-:W-:Y:S02]  /*9f50*/  SHF.L.W.U32.HI R19, R66, 0x2, R66 ;  /* 0x0000000242137819 */ /* 0x000fe40000010e42 */
[----:B------:R-:W-:Y:S02]  /*9f60*/  LOP3.LUT R20, R43, R26, RZ, 0x3c, !PT ;  /* 0x0000001a2b147212 */ /* 0x000fe400078e3cff */
[--C-:B------:R-:W-:Y:S02]  /*9f70*/  LOP3.LUT R38, R51, R63, R62.reuse, 0x1e, !PT ;  /* 0x0000003f33267212 */ /* 0x100fe400078e1e3e */
[-CC-:B------:R-:W-:Y:S02]  /*9f80*/  LOP3.LUT R63, R63, R51.reuse, R62.reuse, 0x78, !PT ;  /* 0x000000333f3f7212 */ /* 0x180fe400078e783e */
[----:B------:R-:W-:-:S02]  /*9f90*/  LOP3.LUT R43, R45, R51, R62, 0x78, !PT ;  /* 0x000000332d2b7212 */ /* 0x000fc400078e783e */
[----:B------:R-:W-:Y:S02]  /*9fa0*/  LOP3.LUT R61, R64, R61, RZ, 0x3c, !PT ;  /* 0x0000003d403d7212 */ /* 0x000fe400078e3cff */
[----:B------:R-:W-:Y:S02]  /*9fb0*/  LOP3.LUT R48, R48, R57, R58, 0x96, !PT ;  /* 0x0000003930307212 */ /* 0x000fe400078e963a */
[--C-:B------:R-:W-:Y:S02]  /*9fc0*/  LOP3.LUT R53, R26, R52, R19.reuse, 0x1e, !PT ;  /* 0x000000341a357212 */ /* 0x100fe400078e1e13 */
[-CC-:B------:R-:W-:Y:S02]  /*9fd0*/  LOP3.LUT R44, R52, R26.reuse, R19.reuse, 0x78, !PT ;  /* 0x0000001a342c7212 */ /* 0x180fe400078e7813 */
[----:B------:R-:W-:Y:S02]  /*9fe0*/  LOP3.LUT R51, R20, R26, R19, 0x78, !PT ;  /* 0x0000001a14337212 */ /* 0x000fe400078e7813 */
[----:B------:R-:W-:-:S02]  /*9ff0*/  LOP3.LUT R32, R59, R32, R47, 0x96, !PT ;  /* 0x000000203b207212 */ /* 0x000fc400078e962f */
[----:B------:R-:W-:Y:S02]  /*a000*/  SHF.L.W.U32.HI R47, R14, 0x1, R14 ;  /* 0x000000010e2f7819 */ /* 0x000fe40000010e0e */
[----:B------:R-:W-:Y:S02]  /*a010*/  SHF.L.W.U32.HI R16, R16, 0x1, R16 ;  /* 0x0000000110107819 */ /* 0x000fe40000010e10 */
[----:B------:R-:W-:Y:S02]  /*a020*/  SHF.L.W.U32.HI R57, R41, 0x3, R41 ;  /* 0x0000000329397819 */ /* 0x000fe40000010e29 */
[----:B------:R-:W-:Y:S02]  /*a030*/  SHF.L.W.U32.HI R46, R46, 0x1, R46 ;  /* 0x000000012e2e7819 */ /* 0x000fe40000010e2e */
[----:B------:R-:W-:Y:S02]  /*a040*/  SHF.L.W.U32.HI R37, R37, 0x1, R37 ;  /* 0x0000000125257819 */ /* 0x000fe40000010e25 */
[----:B------:R-:W-:-:S02]  /*a050*/  SHF.L.W.U32.HI R14, R33, 0x3, R33 ;  /* 0x00000003210e7819 */ /* 0x000fc40000010e21 */
[----:B------:R-:W-:Y:S02]  /*a060*/  LOP3.LUT R20, R44, R53, R20, 0x87, !PT ;  /* 0x000000352c147212 */ /* 0x000fe400078e8714 */
[----:B------:R-:W-:Y:S02]  /*a070*/  LOP3.LUT R26, R19, R51, R44, 0x2d, !PT ;  /* 0x00000033131a7212 */ /* 0x000fe400078e2d2c */
[----:B------:R-:W-:Y:S02]  /*a080*/  SHF.L.W.U32.HI R35, R35, 0x3, R35 ;  /* 0x0000000323237819 */ /* 0x000fe40000010e23 */
[----:B------:R-:W-:Y:S02]  /*a090*/  SHF.L.W.U32.HI R50, R0, 0x3, R0 ;  /* 0x0000000300327819 */ /* 0x000fe40000010e00 */
[----:B------:R-:W-:Y:S02]  /*a0a0*/  LOP3.LUT R42, R48, R61, RZ, 0x3c, !PT ;  /* 0x0000003d302a7212 */ /* 0x000fe400078e3cff */
[----:B------:R-:W-:-:S02]  /*a0b0*/  LOP3.LUT R62, R62, R43, R63, 0x2d, !PT ;  /* 0x0000002b3e3e7212 */ /* 0x000fc400078e2d3f */
[-CC-:B------:R-:W-:Y:S02]  /*a0c0*/  LOP3.LUT R19, R53, R51.reuse, R44.reuse, 0x2d, !PT ;  /* 0x0000003335137212 */ /* 0x180fe400078e2d2c */
[----:B------:R-:W-:Y:S02]  /*a0d0*/  LOP3.LUT R53, R47, R16, RZ, 0x3c, !PT ;  /* 0x000000102f357212 */ /* 0x000fe400078e3cff */
[--C-:B------:R-:W-:Y:S02]  /*a0e0*/  LOP3.LUT R47, R16, R46, R37.reuse, 0x1e, !PT ;  /* 0x0000002e102f7212 */ /* 0x100fe400078e1e25 */
[----:B------:R-:W-:Y:S02]  /*a0f0*/  LOP3.LUT R0, R46, R16, R37, 0x78, !PT ;  /* 0x000000102e007212 */ /* 0x000fe400078e7825 */
[----:B------:R-:W-:Y:S02]  /*a100*/  LOP3.LUT R57, R57, R14, RZ, 0x3c, !PT ;  /* 0x0000000e39397212 */ /* 0x000fe400078e3cff */
[----:B------:R-:W-:-:S02]  /*a110*/  LOP3.LUT R44, R20, R51, R44, 0xd0, !PT ;  /* 0x00000033142c7212 */ /* 0x000fc400078ed02c */
[-CC-:B------:R-:W-:Y:S02]  /*a120*/  LOP3.LUT R41, R54, R61.reuse, R36.reuse, 0x78, !PT ;  /* 0x0000003d36297212 */ /* 0x180fe400078e7824 */
[----:B------:R-:W-:Y:S02]  /*a130*/  LOP3.LUT R52, R42, R61, R36, 0x78, !PT ;  /* 0x0000003d2a347212 */ /* 0x000fe400078e7824 */
[--C-:B------:R-:W-:Y:S02]  /*a140*/  LOP3.LUT R46, R14, R50, R35.reuse, 0x1e, !PT ;  /* 0x000000320e2e7212 */ /* 0x100fe400078e1e23 */
[----:B------:R-:W-:Y:S02]  /*a150*/  LOP3.LUT R33, R50, R14, R35, 0x78, !PT ;  /* 0x0000000e32217212 */ /* 0x000fe400078e7823 */
[----:B------:R-:W-:Y:S02]  /*a160*/  LOP3.LUT R20, R62, R51, R20, 0x96, !PT ;  /* 0x000000333e147212 */ /* 0x000fe400078e9614 */
[----:B------:R-:W-:-:S02]  /*a170*/  LOP3.LUT R40, R61, R54, R36, 0x1e, !PT ;  /* 0x000000363d287212 */ /* 0x000fc400078e1e24 */
[----:B------:R-:W-:Y:S02]  /*a180*/  LOP3.LUT R51, R13, R22, RZ, 0x3c, !PT ;  /* 0x000000160d337212 */ /* 0x000fe400078e3cff */
[----:B------:R-:W-:Y:S02]  /*a190*/  LOP3.LUT R54, R57, R14, R35, 0x78, !PT ;  /* 0x0000000e39367212 */ /* 0x000fe400078e7823 */
[----:B------:R-:W-:Y:S02]  /*a1a0*/  LOP3.LUT R36, R36, R52, R41, 0x2d, !PT ;  /* 0x0000003424247212 */ /* 0x000fe400078e2d29 */
[----:B------:R-:W-:Y:S02]  /*a1b0*/  LOP3.LUT R57, R33, R46, R57, 0x87, !PT ;  /* 0x0000002e21397212 */ /* 0x000fe400078e8739 */
[--C-:B------:R-:W-:Y:S02]  /*a1c0*/  LOP3.LUT R48, R22, R55, R23.reuse, 0x1e, !PT ;  /* 0x0000003716307212 */ /* 0x100fe400078e1e17 */
[----:B------:R-:W-:-:S02]  /*a1d0*/  LOP3.LUT R55, R55, R22, R23, 0x78, !PT ;  /* 0x0000001637377212 */ /* 0x000fc400078e7817 */
[----:B------:R-:W-:Y:S02]  /*a1e0*/  LOP3.LUT R50, R51, R22, R23, 0x78, !PT ;  /* 0x0000001633327212 */ /* 0x000fe400078e7817 */
[----:B------:R-:W-:Y:S02]  /*a1f0*/  SHF.L.W.U32.HI R59, R59, 0x2, R59 ;  /* 0x000000023b3b7819 */ /* 0x000fe40000010e3b */
[----:B------:R-:W-:Y:S02]  /*a200*/  LOP3.LUT R22, R53, R16, R37, 0x78, !PT ;  /* 0x0000001035167212 */ /* 0x000fe400078e7825 */
[-CC-:B------:R-:W-:Y:S02]  /*a210*/  LOP3.LUT R13, R35, R54.reuse, R33.reuse, 0x2d, !PT ;  /* 0x00000036230d7212 */ /* 0x180fe400078e2d21 */
[----:B------:R-:W-:Y:S02]  /*a220*/  LOP3.LUT R14, R46, R54, R33, 0x2d, !PT ;  /* 0x000000362e0e7212 */ /* 0x000fe400078e2d21 */
[----:B------:R-:W-:-:S02]  /*a230*/  LOP3.LUT R24, R24, R27, RZ, 0x3c, !PT ;  /* 0x0000001b18187212 */ /* 0x000fc400078e3cff */
[----:B------:R-:W-:Y:S02]  /*a240*/  LOP3.LUT R29, R29, R30, RZ, 0xc3, !PT ;  /* 0x0000001e1d1d7212 */ /* 0x000fe400078ec3ff */
[-C--:B------:R-:W-:Y:S02]  /*a250*/  LOP3.LUT R33, R57, R54.reuse, R33, 0xd0, !PT ;  /* 0x0000003639217212 */ /* 0x080fe400078ed021 */
[----:B------:R-:W-:Y:S02]  /*a260*/  LOP3.LUT R16, R36, R54, R57, 0x96, !PT ;  /* 0x0000003624107212 */ /* 0x000fe400078e9639 */
[----:B------:R-:W-:Y:S02]  /*a270*/  SHF.L.W.U32.HI R27, R27, 0x2, R27 ;  /* 0x000000021b1b7819 */ /* 0x000fe40000010e1b */
[----:B------:R-:W-:Y:S02]  /*a280*/  LOP3.LUT R30, RZ, R30, RZ, 0x33, !PT ;  /* 0x0000001eff1e7212 */ /* 0x000fe400078e33ff */
[----:B------:R-:W-:-:S02]  /*a290*/  LOP3.LUT R57, R0, R47, R53, 0x87, !PT ;  /* 0x0000002f00397212 */ /* 0x000fc400078e8735 */
[----:B------:R-:W-:Y:S02]  /*a2a0*/  SHF.L.W.U32.HI R28, R28, 0x2, R28 ;  /* 0x000000021c1c7819 */ /* 0x000fe40000010e1c */
[C---:B------:R-:W-:Y:S02]  /*a2b0*/  LOP3.LUT R59, R32.reuse, R59, RZ, 0x3c, !PT ;  /* 0x0000003b203b7212 */ /* 0x040fe400078e3cff */
[----:B------:R-:W-:Y:S02]  /*a2c0*/  SHF.L.W.U32.HI R32, R32, 0xe, R32 ;  /* 0x0000000e20207819 */ /* 0x000fe40000010e20 */
[----:B------:R-:W-:Y:S02]  /*a2d0*/  SHF.L.W.U32.HI R30, R30, 0x2, R30 ;  /* 0x000000021e1e7819 */ /* 0x000fe40000010e1e */
[----:B------:R-:W-:Y:S02]  /*a2e0*/  LOP3.LUT R27, R27, R24, RZ, 0xc3, !PT ;  /* 0x000000181b1b7212 */ /* 0x000fe400078ec3ff */
[----:B------:R-:W-:-:S02]  /*a2f0*/  LOP3.LUT R35, R23, R50, R55, 0x2d, !PT ;  /* 0x0000003217237212 */ /* 0x000fc400078e2d37 */
[-CC-:B------:R-:W-:Y:S02]  /*a300*/  LOP3.LUT R46, R37, R22.reuse, R0.reuse, 0x2d, !PT ;  /* 0x00000016252e7212 */ /* 0x180fe400078e2d00 */
[-CC-:B------:R-:W-:Y:S02]  /*a310*/  LOP3.LUT R47, R47, R22.reuse, R0.reuse, 0x2d, !PT ;  /* 0x000000162f2f7212 */ /* 0x180fe400078e2d00 */
[----:B------:R-:W-:Y:S02]  /*a320*/  LOP3.LUT R53, R57, R22, R0, 0xd0, !PT ;  /* 0x0000001639357212 */ /* 0x000fe400078ed000 */
[----:B------:R-:W-:Y:S02]  /*a330*/  LOP3.LUT R24, RZ, R24, RZ, 0x33, !PT ;  /* 0x00000018ff187212 */ /* 0x000fe400078e33ff */
[----:B------:R-:W-:Y:S02]  /*a340*/  LOP3.LUT R54, R63, R38, R45, 0x87, !PT ;  /* 0x000000263f367212 */ /* 0x000fe400078e872d */
[----:B------:R-:W-:-:S02]  /*a350*/  LOP3.LUT R0, R49, R39, R34, 0x96, !PT ;  /* 0x0000002731007212 */ /* 0x000fc400078e9622 */
[----:B------:R-:W-:Y:S02]  /*a360*/  LOP3.LUT R28, R31, R28, RZ, 0x3c, !PT ;  /* 0x0000001c1f1c7212 */ /* 0x000fe400078e3cff */
[----:B------:R-:W-:Y:S02]  /*a370*/  LOP3.LUT R39, R41, R40, R42, 0x87, !PT ;  /* 0x0000002829277212 */ /* 0x000fe400078e872a */
[----:B------:R-:W-:Y:S02]  /*a380*/  SHF.L.W.U32.HI R31, R31, 0xe, R31 ;  /* 0x0000000e1f1f7819 */ /* 0x000fe40000010e1f */
[----:B------:R-:W-:Y:S02]  /*a390*/  LOP3.LUT R32, R32, R59, RZ, 0x3c, !PT ;  /* 0x0000003b20207212 */ /* 0x000fe400078e3cff */
[----:B------:R-:W-:Y:S02]  /*a3a0*/  LOP3.LUT R30, R29, R30, RZ, 0x3c, !PT ;  /* 0x0000001e1d1e7212 */ /* 0x000fe400078e3cff */
[----:B------:R-:W-:-:S02]  /*a3b0*/  SHF.L.W.U32.HI R59, R59, 0xa, R59 ;  /* 0x0000000a3b3b7819 */ /* 0x000fc40000010e3b */
[----:B------:R-:W-:Y:S02]  /*a3c0*/  LOP3.LUT R37, R35, R22, R57, 0x96, !PT ;  /* 0x0000001623257212 */ /* 0x000fe400078e9639 */
[----:B------:R-:W-:Y:S02]  /*a3d0*/  SHF.L.W.U32.HI R29, R29, 0xe, R29 ;  /* 0x0000000e1d1d7819 */ /* 0x000fe40000010e1d */
[----:B------:R-:W-:Y:S02]  /*a3e0*/  SHF.L.W.U32.HI R24, R24, 0xe, R24 ;  /* 0x0000000e18187819 */ /* 0x000fe40000010e18 */
[-CC-:B------:R-:W-:Y:S02]  /*a3f0*/  LOP3.LUT R23, R38, R43.reuse, R63.reuse, 0x2d, !PT ;  /* 0x0000002b26177212 */ /* 0x180fe400078e2d3f */
[----:B------:R-:W-:Y:S02]  /*a400*/  LOP3.LUT R22, R54, R43, R63, 0xd0, !PT ;  /* 0x0000002b36167212 */ /* 0x000fe400078ed03f */
[----:B------:R-:W-:-:S02]  /*a410*/  LOP3.LUT R42, R43, R54, RZ, 0x3c, !PT ;  /* 0x000000362b2a7212 */ /* 0x000fc400078e3cff */
[----:B------:R-:W-:Y:S02]  /*a420*/  LOP3.LUT R44, R44, R43, R54, 0x96, !PT ;  /* 0x0000002b2c2c7212 */ /* 0x000fe400078e9636 */
[-CC-:B------:R-:W-:Y:S02]  /*a430*/  LOP3.LUT R34, R40, R52.reuse, R41.reuse, 0x2d, !PT ;  /* 0x0000003428227212 */ /* 0x180fe400078e2d29 */
[-C--:B------:R-:W-:Y:S02]  /*a440*/  LOP3.LUT R41, R39, R52.reuse, R41, 0xd0, !PT ;  /* 0x0000003427297212 */ /* 0x080fe400078ed029 */
[----:B------:R-:W-:Y:S02]  /*a450*/  LOP3.LUT R43, R52, R39, RZ, 0x3c, !PT ;  /* 0x00000027342b7212 */ /* 0x000fe400078e3cff */
[----:B------:R-:W-:Y:S02]  /*a460*/  LOP3.LUT R40, R33, R52, R39, 0x96, !PT ;  /* 0x0000003421287212 */ /* 0x000fe400078e9627 */
[----:B------:R-:W-:-:S02]  /*a470*/  LOP3.LUT R31, R31, R28, RZ, 0x3c, !PT ;  /* 0x0000001c1f1f7212 */ /* 0x000fc400078e3cff */
[----:B------:R-:W-:Y:S02]  /*a480*/  SHF.L.W.U32.HI R28, R28, 0xa, R28 ;  /* 0x0000000a1c1c7819 */ /* 0x000fe40000010e1c */
[----:B------:R-:W-:Y:S02]  /*a490*/  LOP3.LUT R52, R32, UR4, R59, 0x96, !PT ;  /* 0x0000000420347c12 */ /* 0x000fe4000f8e963b */
[----:B------:R-:W-:Y:S02]  /*a4a0*/  LOP3.LUT R24, R24, R27, RZ, 0x3c, !PT ;  /* 0x0000001b18187212 */ /* 0x000fe400078e3cff */
[----:B------:R-:W-:Y:S02]  /*a4b0*/  SHF.L.W.U32.HI R32, R32, 0x1, R32 ;  /* 0x0000000120207819 */ /* 0x000fe40000010e20 */
[----:B------:R-:W-:Y:S02]  /*a4c0*/  LOP3.LUT R29, R29, R30, RZ, 0x3c, !PT ;  /* 0x0000001e1d1d7212 */ /* 0x000fe400078e3cff */
[----:B------:R-:W-:-:S02]  /*a4d0*/  SHF.L.W.U32.HI R27, R27, 0xa, R27 ;  /* 0x0000000a1b1b7819 */ /* 0x000fc40000010e1b */
[----:B------:R-:W-:Y:S02]  /*a4e0*/  LOP3.LUT R33, R28, R31, RZ, 0x3c, !PT ;  /* 0x0000001f1c217212 */ /* 0x000fe400078e3cff */
[----:B------:R-:W-:Y:S02]  /*a4f0*/  SHF.L.W.U32.HI R45, R31, 0x1, R31 ;  /* 0x000000011f2d7819 */ /* 0x000fe40000010e1f */
[----:B------:R-:W-:Y:S02]  /*a500*/  SHF.L.W.U32.HI R30, R30, 0xa, R30 ;  /* 0x0000000a1e1e7819 */ /* 0x000fe40000010e1e */
[----:B------:R-:W-:Y:S02]  /*a510*/  LOP3.LUT R32, R32, UR5, RZ, 0x3c, !PT ;  /* 0x0000000520207c12 */ /* 0x000fe4000f8e3cff */
[----:B------:R-:W-:Y:S02]  /*a520*/  SHF.L.W.U32.HI R31, R29, 0x1, R29 ;  /* 0x000000011d1f7819 */ /* 0x000fe40000010e1d */
[----:B------:R-:W-:-:S02]  /*a530*/  SHF.L.W.U32.HI R28, R24, 0x1, R24 ;  /* 0x00000001181c7819 */ /* 0x000fc40000010e18 */
[----:B------:R-:W-:Y:S02]  /*a540*/  LOP3.LUT R51, R55, R48, R51, 0x87, !PT ;  /* 0x0000003037337212 */ /* 0x000fe400078e8733 */
[----:B------:R-:W-:Y:S02]  /*a550*/  LOP3.LUT R30, R30, R29, RZ, 0x3c, !PT ;  /* 0x0000001d1e1e7212 */ /* 0x000fe400078e3cff */
[----:B------:R-:W-:Y:S02]  /*a560*/  LOP3.LUT R27, R33, R27, R24, 0x96, !PT ;  /* 0x0000001b211b7212 */ /* 0x000fe400078e9618 */
[----:B------:R-:W-:Y:S02]  /*a570*/  LOP3.LUT R39, R48, R50, R55, 0x2d, !PT ;  /* 0x0000003230277212 */ /* 0x000fe400078e2d37 */
[----:B------:R-:W-:Y:S02]  /*a580*/  LOP3.LUT R45, R45, R32, RZ, 0x3c, !PT ;  /* 0x000000202d2d7212 */ /* 0x000fe400078e3cff */
[----:B------:R-:W-:-:S02]  /*a590*/  LOP3.LUT R54, R32, R28, R31, 0x1e, !PT ;  /* 0x0000001c20367212 */ /* 0x000fc400078e1e1f */
[----:B------:R-:W-:Y:S02]  /*a5a0*/  LOP3.LUT R48, R51, R50, R55, 0xd0, !PT ;  /* 0x0000003233307212 */ /* 0x000fe400078ed037 */
[----:B------:R-:W-:Y:S02]  /*a5b0*/  LOP3.LUT R38, R50, R51, RZ, 0x3c, !PT ;  /* 0x0000003332267212 */ /* 0x000fe400078e3cff */
[----:B------:R-:W-:Y:S02]  /*a5c0*/  LOP3.LUT R28, R28, R32, R31, 0x78, !PT ;  /* 0x000000201c1c7212 */ /* 0x000fe400078e781f */
[----:B------:R-:W-:Y:S02]  /*a5d0*/  LOP3.LUT R50, R53, R50, R51, 0x96, !PT ;  /* 0x0000003235327212 */ /* 0x000fe400078e9633 */
[-CC-:B------:R-:W-:Y:S02]  /*a5e0*/  LOP3.LUT R51, R30, R33.reuse, R52.reuse, 0x78, !PT ;  /* 0x000000211e337212 */ /* 0x180fe400078e7834 */
        /* <DEDUP_REMOVED lines=10> */
[-CC-:B------:R-:W-:Y:S02]  /*a690*/  LOP3.LUT R28, R27, R24.reuse, R51.reuse, 0xd0, !PT ;  /* 0x000000181b1c7212 */ /* 0x180fe400078ed033 */
[----:B------:R-:W-:Y:S02]  /*a6a0*/  LOP3.LUT R32, R24, R27, RZ, 0x3c, !PT ;  /* 0x0000001b18207212 */ /* 0x000fe400078e3cff */
[----:B------:R-:W-:-:S02]  /*a6b0*/  LOP3.LUT R30, R30, R24, R51, 0x2d, !PT ;  /* 0x000000181e1e7212 */ /* 0x000fc400078e2d33 */
[----:B------:R-:W-:Y:S02]  /*a6c0*/  LOP3.LUT R27, R52, R24, R27, 0x96, !PT ;  /* 0x00000018341b7212 */ /* 0x000fe400078e961b */
[----:B------:R-:W-:Y:S02]  /*a6d0*/  SHF.L.W.U32.HI R24, R35, 0x2, R35 ;  /* 0x0000000223187819 */ /* 0x000fe40000010e23 */
[-C--:B------:R-:W-:Y:S02]  /*a6e0*/  LOP3.LUT R46, R46, R39.reuse, RZ, 0xc3, !PT ;  /* 0x000000272e2e7212 */ /* 0x080fe400078ec3ff */
[----:B------:R-:W-:Y:S02]  /*a6f0*/  LOP3.LUT R39, RZ, R39, RZ, 0x33, !PT ;  /* 0x00000027ff277212 */ /* 0x000fe400078e33ff */
[----:B------:R-:W-:Y:S02]  /*a700*/  LOP3.LUT R47, R47, R48, RZ, 0x3c, !PT ;  /* 0x000000302f2f7212 */ /* 0x000fe400078e3cff */
[----:B------:R-:W-:-:S02]  /*a710*/  SHF.L.W.U32.HI R35, R38, 0x2, R38 ;  /* 0x0000000226237819 */ /* 0x000fc40000010e26 */
[----:B------:R-:W-:Y:S02]  /*a720*/  SHF.L.W.U32.HI R48, R48, 0x2, R48 ;  /* 0x0000000230307819 */ /* 0x000fe40000010e30 */
[C---:B------:R-:W-:Y:S02]  /*a730*/  LOP3.LUT R24, R37.reuse, R24, RZ, 0x3c, !PT ;  /* 0x0000001825187212 */ /* 0x040fe400078e3cff */
[----:B------:R-:W-:Y:S02]  /*a740*/  SHF.L.W.U32.HI R37, R37, 0xe, R37 ;  /* 0x0000000e25257819 */ /* 0x000fe40000010e25 */
[----:B------:R-:W-:Y:S02]  /*a750*/  SHF.L.W.U32.HI R39, R39, 0x2, R39 ;  /* 0x0000000227277819 */ /* 0x000fe40000010e27 */
[----:B------:R-:W-:Y:S02]  /*a760*/  LOP3.LUT R35, R50, R35, RZ, 0x3c, !PT ;  /* 0x0000002332237212 */ /* 0x000fe400078e3cff */
[----:B------:R-:W-:-:S02]  /*a770*/  LOP3.LUT R48, R48, R47, RZ, 0xc3, !PT ;  /* 0x0000002f30307212 */ /* 0x000fc400078ec3ff */
[----:B------:R-:W-:Y:S02]  /*a780*/  SHF.L.W.U32.HI R50, R50, 0xe, R50 ;  /* 0x0000000e32327819 */ /* 0x000fe40000010e32 */
[----:B------:R-:W-:Y:S02]  /*a790*/  LOP3.LUT R47, RZ, R47, RZ, 0x33, !PT ;  /* 0x0000002fff2f7212 */ /* 0x000fe400078e33ff */
[----:B------:R-:W-:Y:S02]  /*a7a0*/  LOP3.LUT R37, R37, R24, RZ, 0x3c, !PT ;  /* 0x0000001825257212 */ /* 0x000fe400078e3cff */
[----:B------:R-:W-:Y:S02]  /*a7b0*/  LOP3.LUT R39, R46, R39, RZ, 0x3c, !PT ;  /* 0x000000272e277212 */ /* 0x000fe400078e3cff */
[----:B------:R-:W-:Y:S02]  /*a7c0*/  SHF.L.W.U32.HI R24, R24, 0xa, R24 ;  /* 0x0000000a18187819 */ /* 0x000fe40000010e18 */
[----:B------:R-:W-:-:S02]  /*a7d0*/  SHF.L.W.U32.HI R46, R46, 0xe, R46 ;  /* 0x0000000e2e2e7819 */ /* 0x000fc40000010e2e */
[----:B------:R-:W-:Y:S02]  /*a7e0*/  LOP3.LUT R38, R50, R35, RZ, 0x3c, !PT ;  /* 0x0000002332267212 */ /* 0x000fe400078e3cff */
[----:B------:R-:W-:Y:S02]  /*a7f0*/  SHF.L.W.U32.HI R47, R47, 0xe, R47 ;  /* 0x0000000e2f2f7819 */ /* 0x000fe40000010e2f */
[----:B------:R-:W-:Y:S02]  /*a800*/  SHF.L.W.U32.HI R35, R35, 0xa, R35 ;  /* 0x0000000a23237819 */ /* 0x000fe40000010e23 */
[----:B------:R-:W-:Y:S02]  /*a810*/  LOP3.LUT R46, R46, R39, RZ, 0x3c, !PT ;  /* 0x000000272e2e7212 */ /* 0x000fe400078e3cff */
[----:B------:R-:W-:Y:S02]  /*a820*/  LOP3.LUT R53, R37, UR8, R24, 0x96, !PT ;  /* 0x0000000825357c12 */ /* 0x000fe4000f8e9618 */
[----:B------:R-:W-:-:S02]  /*a830*/  SHF.L.W.U32.HI R39, R39, 0xa, R39 ;  /* 0x0000000a27277819 */ /* 0x000fc40000010e27 */
[----:B------:R-:W-:Y:S02]  /*a840*/  SHF.L.W.U32.HI R37, R37, 0x1, R37 ;  /* 0x0000000125257819 */ /* 0x000fe40000010e25 */
[----:B------:R-:W-:Y:S02]  /*a850*/  LOP3.LUT R47, R47, R48, RZ, 0x3c, !PT ;  /* 0x000000302f2f7212 */ /* 0x000fe400078e3cff */
[----:B------:R-:W-:Y:S02]  /*a860*/  SHF.L.W.U32.HI R50, R48, 0xa, R48 ;  /* 0x0000000a30327819 */ /* 0x000fe40000010e30 */
[----:B------:R-:W-:Y:S02]  /*a870*/  LOP3.LUT R52, R35, R38, RZ, 0x3c, !PT ;  /* 0x0000002623347212 */ /* 0x000fe400078e3cff */
[----:B------:R-:W-:Y:S02]  /*a880*/  LOP3.LUT R39, R39, R46, RZ, 0x3c, !PT ;  /* 0x0000002e27277212 */ /* 0x000fe400078e3cff */
[----:B------:R-:W-:-:S02]  /*a890*/  LOP3.LUT R35, R37, UR9, RZ, 0x3c, !PT ;  /* 0x0000000925237c12 */ /* 0x000fc4000f8e3cff */
[----:B------:R-:W-:Y:S02]  /*a8a0*/  SHF.L.W.U32.HI R38, R38, 0x1, R38 ;  /* 0x0000000126267819 */ /* 0x000fe40000010e26 */
[----:B------:R-:W-:Y:S02]  /*a8b0*/  SHF.L.W.U32.HI R37, R46, 0x1, R46 ;  /* 0x000000012e257819 */ /* 0x000fe40000010e2e */
[--C-:B------:R-:W-:Y:S02]  /*a8c0*/  SHF.L.W.U32.HI R24, R47, 0x1, R47.reuse ;  /* 0x000000012f187819 */ /* 0x100fe40000010e2f */
[C---:B------:R-:W-:Y:S02]  /*a8d0*/  LOP3.LUT R50, R52.reuse, R50, R47, 0x96, !PT ;  /* 0x0000003234327212 */ /* 0x040fe400078e962f */
[--C-:B------:R-:W-:Y:S02]  /*a8e0*/  LOP3.LUT R48, R52, R39, R53.reuse, 0x1e, !PT ;  /* 0x0000002734307212 */ /* 0x100fe400078e1e35 */
[----:B------:R-:W-:-:S02]  /*a8f0*/  LOP3.LUT R51, R39, R52, R53, 0x78, !PT ;  /* 0x0000003427337212 */ /* 0x000fc400078e7835 */
[-C--:B------:R-:W-:Y:S02]  /*a900*/  LOP3.LUT R38, R38, R35.reuse, RZ, 0x3c, !PT ;  /* 0x0000002326267212 */ /* 0x080fe400078e3cff */
[--C-:B------:R-:W-:Y:S02]  /*a910*/  LOP3.LUT R39, R35, R24, R37.reuse, 0x1e, !PT ;  /* 0x0000001823277212 */ /* 0x100fe400078e1e25 */
[-C--:B------:R-:W-:Y:S02]  /*a920*/  LOP3.LUT R24, R24, R35.reuse, R37, 0x78, !PT ;  /* 0x0000002318187212 */ /* 0x080fe400078e7825 */
        /* <DEDUP_REMOVED lines=8> */
[----:B------:R-:W-:-:S02]  /*a9b0*/  LOP3.LUT R26, R26, R23, RZ, 0xc3, !PT ;  /* 0x000000171a1a7212 */ /* 0x000fc400078ec3ff */
[----:B------:R-:W-:Y:S02]  /*a9c0*/  LOP3.LUT R23, RZ, R23, RZ, 0x33, !PT ;  /* 0x00000017ff177212 */ /* 0x000fe400078e33ff */
[----:B------:R-:W-:Y:S02]  /*a9d0*/  LOP3.LUT R24, R19, R22, RZ, 0x3c, !PT ;  /* 0x0000001613187212 */ /* 0x000fe400078e3cff */
[----:B------:R-:W-:Y:S02]  /*a9e0*/  SHF.L.W.U32.HI R53, R22, 0x2, R22 ;  /* 0x0000000216357819 */ /* 0x000fe40000010e16 */
[----:B------:R-:W-:Y:S02]  /*a9f0*/  SHF.L.W.U32.HI R55, R42, 0x2, R42 ;  /* 0x000000022a377819 */ /* 0x000fe40000010e2a */
[----:B------:R-:W-:Y:S02]  /*aa00*/  SHF.L.W.U32.HI R57, R62, 0x2, R62 ;  /* 0x000000023e397819 */ /* 0x000fe40000010e3e */
[----:B------:R-:W-:-:S02]  /*aa10*/  SHF.L.W.U32.HI R19, R23, 0x2, R23 ;  /* 0x0000000217137819 */ /* 0x000fc40000010e17 */
[----:B------:R-:W-:Y:S02]  /*aa20*/  LOP3.LUT R55, R44, R55, RZ, 0x3c, !PT ;  /* 0x000000372c377212 */ /* 0x000fe400078e3cff */
[-C--:B------:R-:W-:Y:S02]  /*aa30*/  LOP3.LUT R53, R53, R24.reuse, RZ, 0xc3, !PT ;  /* 0x0000001835357212 */ /* 0x080fe400078ec3ff */
[----:B------:R-:W-:Y:S02]  /*aa40*/  LOP3.LUT R57, R20, R57, RZ, 0x3c, !PT ;  /* 0x0000003914397212 */ /* 0x000fe400078e3cff */
[----:B------:R-:W-:Y:S02]  /*aa50*/  SHF.L.W.U32.HI R44, R44, 0xe, R44 ;  /* 0x0000000e2c2c7819 */ /* 0x000fe40000010e2c */
[----:B------:R-:W-:Y:S02]  /*aa60*/  LOP3.LUT R24, RZ, R24, RZ, 0x33, !PT ;  /* 0x00000018ff187212 */ /* 0x000fe400078e33ff */
[----:B------:R-:W-:-:S02]  /*aa70*/  SHF.L.W.U32.HI R20, R20, 0xe, R20 ;  /* 0x0000000e14147819 */ /* 0x000fc40000010e14 */
[C---:B------:R-:W-:Y:S02]  /*aa80*/  LOP3.LUT R19, R26.reuse, R19, RZ, 0x3c, !PT ;  /* 0x000000131a137212 */ /* 0x040fe400078e3cff */
[----:B------:R-:W-:Y:S02]  /*aa90*/  SHF.L.W.U32.HI R26, R26, 0xe, R26 ;  /* 0x0000000e1a1a7819 */ /* 0x000fe40000010e1a */
[----:B------:R-:W-:Y:S02]  /*aaa0*/  LOP3.LUT R44, R44, R55, RZ, 0x3c, !PT ;  /* 0x000000372c2c7212 */ /* 0x000fe400078e3cff */
[----:B------:R-:W-:Y:S02]  /*aab0*/  SHF.L.W.U32.HI R24, R24, 0xe, R24 ;  /* 0x0000000e18187819 */ /* 0x000fe40000010e18 */
[----:B------:R-:W-:Y:S02]  /*aac0*/  LOP3.LUT R20, R20, R57, RZ, 0x3c, !PT ;  /* 0x0000003914147212 */ /* 0x000fe400078e3cff */
[----:B------:R-:W-:-:S02]  /*aad0*/  SHF.L.W.U32.HI R23, R57, 0xa, R57 ;  /* 0x0000000a39177819 */ /* 0x000fc40000010e39 */
[----:B------:R-:W-:Y:S02]  /*aae0*/  SHF.L.W.U32.HI R55, R55, 0xa, R55 ;  /* 0x0000000a37377819 */ /* 0x000fe40000010e37 */
[----:B------:R-:W-:Y:S02]  /*aaf0*/  LOP3.LUT R26, R26, R19, RZ, 0x3c, !PT ;  /* 0x000000131a1a7212 */ /* 0x000fe400078e3cff */
[----:B------:R-:W-:Y:S02]  /*ab00*/  LOP3.LUT R24, R24, R53, RZ, 0x3c, !PT ;  /* 0x0000003518187212 */ /* 0x000fe400078e3cff */
[----:B------:R-:W-:Y:S02]  /*ab10*/  SHF.L.W.U32.HI R19, R19, 0xa, R19 ;  /* 0x0000000a13137819 */ /* 0x000fe40000010e13 */
[----:B------:R-:W-:Y:S02]  /*ab20*/  LOP3.LUT R23, R20, UR12, R23, 0x96, !PT ;  /* 0x0000000c14177c12 */ /* 0x000fe4000f8e9617 */
[----:B------:R-:W-:-:S02]  /*ab30*/  SHF.L.W.U32.HI R53, R53, 0xa, R53 ;  /* 0x0000000a35357819 */ /* 0x000fc40000010e35 */
[----:B------:R-:W-:Y:S02]  /*ab40*/  LOP3.LUT R52, R55, R44, RZ, 0x3c, !PT ;  /* 0x0000002c37347212 */ /* 0x000fe400078e3cff */
[----:B------:R-:W-:Y:S02]  /*ab50*/  SHF.L.W.U32.HI R20, R20, 0x1, R20 ;  /* 0x0000000114147819 */ /* 0x000fe40000010e14 */
[----:B------:R-:W-:Y:S02]  /*ab60*/  LOP3.LUT R22, R19, R26, RZ, 0x3c, !PT ;  /* 0x0000001a13167212 */ /* 0x000fe400078e3cff */
[----:B------:R-:W-:Y:S02]  /*ab70*/  LOP3.LUT R42, R52, R53, R24, 0x96, !PT ;  /* 0x00000035342a7212 */ /* 0x000fe400078e9618 */
[----:B------:R-:W-:Y:S02]  /*ab80*/  LOP3.LUT R57, R20, UR13, RZ, 0x3c, !PT ;  /* 0x0000000d14397c12 */ /* 0x000fe4000f8e3cff */
[----:B------:R-:W-:-:S02]  /*ab90*/  SHF.L.W.U32.HI R26, R26, 0x1, R26 ;  /* 0x000000011a1a7819 */ /* 0x000fc40000010e1a */
[----:B------:R-:W-:Y:S02]  /*aba0*/  SHF.L.W.U32.HI R53, R24, 0x1, R24 ;  /* 0x0000000118357819 */ /* 0x000fe40000010e18 */
[----:B------:R-:W-:Y:S02]  /*abb0*/  SHF.L.W.U32.HI R44, R44, 0x1, R44 ;  /* 0x000000012c2c7819 */ /* 0x000fe40000010e2c */
[--C-:B------:R-:W-:Y:S02]  /*abc0*/  LOP3.LUT R59, R57, R53, R26.reuse, 0x1e, !PT ;  /* 0x00000035393b7212 */ /* 0x100fe400078e1e1a */
[-C--:B------:R-:W-:Y:S02]  /*abd0*/  LOP3.LUT R20, R44, R57.reuse, RZ, 0x3c, !PT ;  /* 0x000000392c147212 */ /* 0x080fe400078e3cff */
[----:B------:R-:W-:Y:S02]  /*abe0*/  LOP3.LUT R53, R53, R57, R26, 0x78, !PT ;  /* 0x0000003935357212 */ /* 0x000fe400078e781a */
[----:B------:R-:W-:-:S02]  /*abf0*/  LOP3.LUT R19, R52, R22, R23, 0x1e, !PT ;  /* 0x0000001634137212 */ /* 0x000fc400078e1e17 */
[-CC-:B------:R-:W-:Y:S02]  /*ac00*/  LOP3.LUT R55, R22, R52.reuse, R23.reuse, 0x78, !PT ;  /* 0x0000003416377212 */ /* 0x180fe400078e7817 */
[----:B------:R-:W-:Y:S02]  /*ac10*/  LOP3.LUT R44, R42, R52, R23, 0x78, !PT ;  /* 0x000000342a2c7212 */ /* 0x000fe400078e7817 */
[----:B------:R-:W-:Y:S02]  /*ac20*/  LOP3.LUT R52, R20, R57, R26, 0x78, !PT ;  /* 0x0000003914347212 */ /* 0x000fe400078e781a */
[----:B------:R-:W-:Y:S02]  /*ac30*/  LOP3.LUT R61, R53, R59, R20, 0x87, !PT ;  /* 0x0000003b353d7212 */ /* 0x000fe400078e8714 */
[-C--:B------:R-:W-:Y:S02]  /*ac40*/  LOP3.LUT R13, R13, R34.reuse, RZ, 0xc3, !PT ;  /* 0x000000220d0d7212 */ /* 0x080fe400078ec3ff */
[----:B------:R-:W-:-:S02]  /*ac50*/  LOP3.LUT R34, RZ, R34, RZ, 0x33, !PT ;  /* 0x00000022ff227212 */ /* 0x000fc400078e33ff */
[----:B------:R-:W-:Y:S02]  /*ac60*/  SHF.L.W.U32.HI R63, R36, 0x2, R36 ;  /* 0x00000002243f7819 */ /* 0x000fe40000010e24 */
[-CC-:B------:R-:W-:Y:S02]  /*ac70*/  LOP3.LUT R22, R26, R52.reuse, R53.reuse, 0x2d, !PT ;  /* 0x000000341a167212 */ /* 0x180fe400078e2d35 */
[-CC-:B------:R-:W-:Y:S02]  /*ac80*/  LOP3.LUT R20, R59, R52.reuse, R53.reuse, 0x2d, !PT ;  /* 0x000000343b147212 */ /* 0x180fe400078e2d35 */
[----:B------:R-:W-:Y:S02]  /*ac90*/  LOP3.LUT R57, R61, R52, R53, 0xd0, !PT ;  /* 0x000000343d397212 */ /* 0x000fe400078ed035 */
[----:B------:R-:W-:Y:S02]  /*aca0*/  LOP3.LUT R14, R14, R41, RZ, 0x3c, !PT ;  /* 0x000000290e0e7212 */ /* 0x000fe400078e3cff */
[----:B------:R-:W-:-:S02]  /*acb0*/  SHF.L.W.U32.HI R53, R41, 0x2, R41 ;  /* 0x0000000229357819 */ /* 0x000fc40000010e29 */
[----:B------:R-:W-:Y:S02]  /*acc0*/  SHF.L.W.U32.HI R43, R43, 0x2, R43 ;  /* 0x000000022b2b7819 */ /* 0x000fe40000010e2b */
[----:B------:R-:W-:Y:S02]  /*acd0*/  SHF.L.W.U32.HI R34, R34, 0x2, R34 ;  /* 0x0000000222227819 */ /* 0x000fe40000010e22 */
[C---:B------:R-:W-:Y:S02]  /*ace0*/  LOP3.LUT R63, R16.reuse, R63, RZ, 0x3c, !PT ;  /* 0x0000003f103f7212 */ /* 0x040fe400078e3cff */
[----:B------:R-:W-:Y:S02]  /*acf0*/  SHF.L.W.U32.HI R16, R16, 0xe, R16 ;  /* 0x0000000e10107819 */ /* 0x000fe40000010e10 */
[----:B------:R-:W-:Y:S02]  /*ad00*/  LOP3.LUT R43, R40, R43, RZ, 0x3c, !PT ;  /* 0x0000002b282b7212 */ /* 0x000fe400078e3cff */
[----:B------:R-:W-:-:S02]  /*ad10*/  LOP3.LUT R53, R53, R14, RZ, 0xc3, !PT ;  /* 0x0000000e35357212 */ /* 0x000fc400078ec3ff */
[----:B------:R-:W-:Y:S02]  /*ad20*/  SHF.L.W.U32.HI R40, R40, 0xe, R40 ;  /* 0x0000000e28287819 */ /* 0x000fe40000010e28 */
[----:B------:R-:W-:Y:S02]  /*ad30*/  LOP3.LUT R14, RZ, R14, RZ, 0x33, !PT ;  /* 0x0000000eff0e7212 */ /* 0x000fe400078e33ff */
[C---:B------:R-:W-:Y:S02]  /*ad40*/  LOP3.LUT R34, R13.reuse, R34, RZ, 0x3c, !PT ;  /* 0x000000220d227212 */ /* 0x040fe400078e3cff */
[----:B------:R-:W-:Y:S02]  /*ad50*/  SHF.L.W.U32.HI R13, R13, 0xe, R13 ;  /* 0x0000000e0d0d7819 */ /* 0x000fe40000010e0d */
[----:B------:R-:W-:Y:S02]  /*ad60*/  LOP3.LUT R16, R16, R63, RZ, 0x3c, !PT ;  /* 0x0000003f10107212 */ /* 0x000fe400078e3cff */
[----:B------:R-:W-:-:S02]  /*ad70*/  SHF.L.W.U32.HI R41, R63, 0xa, R63 ;  /* 0x0000000a3f297819 */ /* 0x000fc40000010e3f */
[----:B------:R-:W-:Y:S02]  /*ad80*/  LOP3.LUT R40, R40, R43, RZ, 0x3c, !PT ;  /* 0x0000002b28287212 */ /* 0x000fe400078e3cff */
[----:B------:R-:W-:Y:S02]  /*ad90*/  SHF.L.W.U32.HI R14, R14, 0xe, R14 ;  /* 0x0000000e0e0e7819 */ /* 0x000fe40000010e0e */
[----:B------:R-:W-:Y:S02]  /*ada0*/  SHF.L.W.U32.HI R43, R43, 0xa, R43 ;  /* 0x0000000a2b2b7819 */ /* 0x000fe40000010e2b */
[----:B------:R-:W-:Y:S02]  /*adb0*/  LOP3.LUT R13, R13, R34, RZ, 0x3c, !PT ;  /* 0x000000220d0d7212 */ /* 0x000fe400078e3cff */
[----:B------:R-:W-:Y:S02]  /*adc0*/  LOP3.LUT R24, R23, R44, R55, 0x2d, !PT ;  /* 0x0000002c17187212 */ /* 0x000fe400078e2d37 */
[----:B------:R-:W-:-:S02]  /*add0*/  SHF.L.W.U32.HI R34, R34, 0xa, R34 ;  /* 0x0000000a22227819 */ /* 0x000fc40000010e22 */
[C---:B------:R-:W-:Y:S02]  /*ade0*/  LOP3.LUT R41, R16.reuse, UR16, R41, 0x96, !PT ;  /* 0x0000001010297c12 */ /* 0x040fe4000f8e9629 */
[----:B------:R-:W-:Y:S02]  /*adf0*/  SHF.L.W.U32.HI R16, R16, 0x1, R16 ;  /* 0x0000000110107819 */ /* 0x000fe40000010e10 */
[----:B------:R-:W-:Y:S02]  /*ae00*/  LOP3.LUT R14, R14, R53, RZ, 0x3c, !PT ;  /* 0x000000350e0e7212 */ /* 0x000fe400078e3cff */
[----:B------:R-:W-:Y:S02]  /*ae10*/  SHF.L.W.U32.HI R53, R53, 0xa, R53 ;  /* 0x0000000a35357819 */ /* 0x000fe40000010e35 */
[----:B------:R-:W-:Y:S02]  /*ae20*/  LOP3.LUT R43, R43, R40, RZ, 0x3c, !PT ;  /* 0x000000282b2b7212 */ /* 0x000fe400078e3cff */
[----:B------:R-:W-:-:S02]  /*ae30*/  LOP3.LUT R23, R24, R52, R61, 0x96, !PT ;  /* 0x0000003418177212 */ /* 0x000fc400078e963d */
[----:B------:R-:W-:Y:S02]  /*ae40*/  LOP3.LUT R34, R34, R13, RZ, 0x3c, !PT ;  /* 0x0000000d22227212 */ /* 0x000fe400078e3cff */
[----:B------:R-:W-:Y:S02]  /*ae50*/  SHF.L.W.U32.HI R36, R13, 0x1, R13 ;  /* 0x000000010d247819 */ /* 0x000fe40000010e0d */
[----:B------:R-:W-:Y:S02]  /*ae60*/  SHF.L.W.U32.HI R40, R40, 0x1, R40 ;  /* 0x0000000128287819 */ /* 0x000fe40000010e28 */
[----:B------:R-:W-:Y:S02]  /*ae70*/  LOP3.LUT R61, R16, UR17, RZ, 0x3c, !PT ;  /* 0x00000011103d7c12 */ /* 0x000fe4000f8e3cff */
[--C-:B------:R-:W-:Y:S02]  /*ae80*/  SHF.L.W.U32.HI R13, R14, 0x1, R14.reuse ;  /* 0x000000010e0d7819 */ /* 0x100fe40000010e0e */
[----:B------:R-:W-:-:S02]  /*ae90*/  LOP3.LUT R16, R43, R53, R14, 0x96, !PT ;  /* 0x000000352b107212 */ /* 0x000fc400078e960e */
[--C-:B------:R-:W-:Y:S02]  /*aea0*/  LOP3.LUT R59, R43, R34, R41.reuse, 0x1e, !PT ;  /* 0x000000222b3b7212 */ /* 0x100fe400078e1e29 */
[--C-:B------:R-:W-:Y:S02]  /*aeb0*/  LOP3.LUT R14, R34, R43, R41.reuse, 0x78, !PT ;  /* 0x0000002b220e7212 */ /* 0x100fe400078e7829 */
        /* <DEDUP_REMOVED lines=10> */
[-C--:B------:R-:W-:Y:S02]  /*af60*/  LOP3.LUT R54, R50, R61.reuse, R34, 0xd0, !PT ;  /* 0x0000003d32367212 */ /* 0x080fe400078ed022 */
[----:B------:R-:W-:Y:S02]  /*af70*/  LOP3.LUT R34, R40, R61, R50, 0x96, !PT ;  /* 0x0000003d28227212 */ /* 0x000fe400078e9632 */
[-CC-:B------:R-:W-:Y:S02]  /*af80*/  LOP3.LUT R48, R48, R46.reuse, R51.reuse, 0x2d, !PT ;  /* 0x0000002e30307212 */ /* 0x180fe400078e2d33 */
[-C--:B------:R-:W-:Y:S02]  /*af90*/  LOP3.LUT R53, R43, R46.reuse, R51, 0xd0, !PT ;  /* 0x0000002e2b357212 */ /* 0x080fe400078ed033 */
[----:B------:R-:W-:Y:S02]  /*afa0*/  LOP3.LUT R50, R46, R43, RZ, 0x3c, !PT ;  /* 0x0000002b2e327212 */ /* 0x000fe400078e3cff */
[----:B------:R-:W-:-:S02]  /*afb0*/  LOP3.LUT R52, R47, R46, R43, 0x96, !PT ;  /* 0x0000002e2f347212 */ /* 0x000fc400078e962b */
[----:B------:R-:W-:Y:S02]  /*afc0*/  LOP3.LUT R46, R14, R59, R16, 0x87, !PT ;  /* 0x0000003b0e2e7212 */ /* 0x000fe400078e8710 */
[----:B------:R-:W-:Y:S02]  /*afd0*/  SHF.L.W.U32.HI R16, R45, 0x2, R45 ;  /* 0x000000022d107819 */ /* 0x000fe40000010e2d */
[----:B------:R-:W-:Y:S02]  /*afe0*/  LOP3.LUT R31, R31, R30, RZ, 0xc3, !PT ;  /* 0x0000001e1f1f7212 */ /* 0x000fe400078ec3ff */
[----:B------:R-:W-:Y:S02]  /*aff0*/  LOP3.LUT R33, R33, R28, RZ, 0x3c, !PT ;  /* 0x0000001c21217212 */ /* 0x000fe400078e3cff */
[----:B------:R-:W-:Y:S02]  /*b000*/  LOP3.LUT R30, RZ, R30, RZ, 0x33, !PT ;  /* 0x0000001eff1e7212 */ /* 0x000fe400078e33ff */
        /* <DEDUP_REMOVED lines=10> */
[----:B------:R-:W-:Y:S02]  /*b0b0*/  SHF.L.W.U32.HI R16, R16, 0xa, R16 ;  /* 0x0000000a10107819 */ /* 0x000fe40000010e10 */
[C---:B------:R-:W-:Y:S02]  /*b0c0*/  LOP3.LUT R30, R31.reuse, R30, RZ, 0x3c, !PT ;  /* 0x0000001e1f1e7212 */ /* 0x040fe400078e3cff */
[----:B------:R-:W-:-:S02]  /*b0d0*/  SHF.L.W.U32.HI R31, R31, 0xe, R31 ;  /* 0x0000000e1f1f7819 */ /* 0x000fc40000010e1f */
[----:B------:R-:W-:Y:S02]  /*b0e0*/  LOP3.LUT R27, R27, R32, RZ, 0x3c, !PT ;  /* 0x000000201b1b7212 */ /* 0x000fe400078e3cff */
[----:B------:R-:W-:Y:S02]  /*b0f0*/  SHF.L.W.U32.HI R33, R33, 0xe, R33 ;  /* 0x0000000e21217819 */ /* 0x000fe40000010e21 */
[----:B------:R-:W-:Y:S02]  /*b100*/  SHF.L.W.U32.HI R32, R32, 0xa, R32 ;  /* 0x0000000a20207819 */ /* 0x000fe40000010e20 */
[----:B------:R-:W-:Y:S02]  /*b110*/  LOP3.LUT R16, R29, UR6, R16, 0x96, !PT ;  /* 0x000000061d107c12 */ /* 0x000fe4000f8e9610 */
[----:B------:R-:W-:Y:S02]  /*b120*/  LOP3.LUT R61, R55, R19, R42, 0x87, !PT ;  /* 0x00000013373d7212 */ /* 0x000fe400078e872a */
[----:B------:R-:W-:-:S02]  /*b130*/  LOP3.LUT R41, R19, R44, R55, 0x2d, !PT ;  /* 0x0000002c13297212 */ /* 0x000fc400078e2d37 */
[----:B------:R-:W-:Y:S02]  /*b140*/  LOP3.LUT R31, R31, R30, RZ, 0x3c, !PT ;  /* 0x0000001e1f1f7212 */ /* 0x000fe400078e3cff */
[----:B------:R-:W-:Y:S02]  /*b150*/  SHF.L.W.U32.HI R29, R29, 0x1, R29 ;  /* 0x000000011d1d7819 */ /* 0x000fe40000010e1d */
[----:B------:R-:W-:Y:S02]  /*b160*/  LOP3.LUT R33, R33, R28, RZ, 0x3c, !PT ;  /* 0x0000001c21217212 */ /* 0x000fe400078e3cff */
[----:B------:R-:W-:Y:S02]  /*b170*/  SHF.L.W.U32.HI R30, R30, 0xa, R30 ;  /* 0x0000000a1e1e7819 */ /* 0x000fe40000010e1e */
[----:B------:R-:W-:Y:S02]  /*b180*/  SHF.L.W.U32.HI R28, R28, 0xa, R28 ;  /* 0x0000000a1c1c7819 */ /* 0x000fe40000010e1c */
[----:B------:R-:W-:-:S02]  /*b190*/  LOP3.LUT R19, R32, R27, RZ, 0x3c, !PT ;  /* 0x0000001b20137212 */ /* 0x000fc400078e3cff */
[-CC-:B------:R-:W-:Y:S02]  /*b1a0*/  LOP3.LUT R47, R46, R13.reuse, R14.reuse, 0xd0, !PT ;  /* 0x0000000d2e2f7212 */ /* 0x180fe400078ed00e */
[----:B------:R-:W-:Y:S02]  /*b1b0*/  LOP3.LUT R45, R13, R46, RZ, 0x3c, !PT ;  /* 0x0000002e0d2d7212 */ /* 0x000fe400078e3cff */
[-C--:B------:R-:W-:Y:S02]  /*b1c0*/  LOP3.LUT R51, R59, R13.reuse, R14, 0x2d, !PT ;  /* 0x0000000d3b337212 */ /* 0x080fe400078e2d0e */
[----:B------:R-:W-:Y:S02]  /*b1d0*/  LOP3.LUT R46, R54, R13, R46, 0x96, !PT ;  /* 0x0000000d362e7212 */ /* 0x000fe400078e962e */
[----:B------:R-:W-:Y:S02]  /*b1e0*/  SHF.L.W.U32.HI R27, R27, 0x1, R27 ;  /* 0x000000011b1b7819 */ /* 0x000fe40000010e1b */
[----:B------:R-:W-:-:S02]  /*b1f0*/  LOP3.LUT R32, R29, UR7, RZ, 0x3c, !PT ;  /* 0x000000071d207c12 */ /* 0x000fc4000f8e3cff */
[----:B------:R-:W-:Y:S02]  /*b200*/  LOP3.LUT R30, R30, R31, RZ, 0x3c, !PT ;  /* 0x0000001f1e1e7212 */ /* 0x000fe400078e3cff */
[----:B------:R-:W-:Y:S02]  /*b210*/  SHF.L.W.U32.HI R14, R31, 0x1, R31 ;  /* 0x000000011f0e7819 */ /* 0x000fe40000010e1f */
[--C-:B------:R-:W-:Y:S02]  /*b220*/  SHF.L.W.U32.HI R13, R33, 0x1, R33.reuse ;  /* 0x00000001210d7819 */ /* 0x100fe40000010e21 */
[----:B------:R-:W-:Y:S02]  /*b230*/  LOP3.LUT R29, R19, R28, R33, 0x96, !PT ;  /* 0x0000001c131d7212 */ /* 0x000fe400078e9621 */
[----:B------:R-:W-:Y:S02]  /*b240*/  LOP3.LUT R31, R27, R32, RZ, 0x3c, !PT ;  /* 0x000000201b1f7212 */ /* 0x000fe400078e3cff */
[----:B------:R-:W-:-:S02]  /*b250*/  LOP3.LUT R28, R30, R19, R16, 0x78, !PT ;  /* 0x000000131e1c7212 */ /* 0x000fc400078e7810 */
[--C-:B------:R-:W-:Y:S02]  /*b260*/  LOP3.LUT R54, R32, R13, R14.reuse, 0x1e, !PT ;  /* 0x0000000d20367212 */ /* 0x100fe400078e1e0e */
[-C--:B------:R-:W-:Y:S02]  /*b270*/  LOP3.LUT R33, R13, R32.reuse, R14, 0x78, !PT ;  /* 0x000000200d217212 */ /* 0x080fe400078e780e */
[----:B------:R-:W-:Y:S02]  /*b280*/  LOP3.LUT R27, R29, R19, R16, 0x78, !PT ;  /* 0x000000131d1b7212 */ /* 0x000fe400078e7810 */
[----:B------:R-:W-:Y:S02]  /*b290*/  LOP3.LUT R56, R31, R32, R14, 0x78, !PT ;  /* 0x000000201f387212 */ /* 0x000fe400078e780e */
[----:B------:R-:W-:Y:S02]  /*b2a0*/  LOP3.LUT R30, R19, R30, R16, 0x1e, !PT ;  /* 0x0000001e131e7212 */ /* 0x000fe400078e1e10 */
[----:B------:R-:W-:-:S02]  /*b2b0*/  LOP3.LUT R31, R33, R54, R31, 0x87, !PT ;  /* 0x00000036211f7212 */ /* 0x000fc400078e871f */
[----:B------:R-:W-:Y:S02]  /*b2c0*/  LOP3.LUT R19, R16, R27, R28, 0x2d, !PT ;  /* 0x0000001b10137212 */ /* 0x000fe400078e2d1c */
[-CC-:B------:R-:W-:Y:S02]  /*b2d0*/  LOP3.LUT R13, R54, R56.reuse, R33.reuse, 0x2d, !PT ;  /* 0x00000038360d7212 */ /* 0x180fe400078e2d21 */
[-C--:B------:R-:W-:Y:S02]  /*b2e0*/  LOP3.LUT R32, R31, R56.reuse, R33, 0xd0, !PT ;  /* 0x000000381f207212 */ /* 0x080fe400078ed021 */
[----:B------:R-:W-:Y:S02]  /*b2f0*/  LOP3.LUT R16, R19, R56, R31, 0x96, !PT ;  /* 0x0000003813107212 */ /* 0x000fe400078e961f */
[----:B------:R-:W-:Y:S02]  /*b300*/  SHF.L.W.U32.HI R54, R35, 0x2, R35 ;  /* 0x0000000223367819 */ /* 0x000fe40000010e23 */
[----:B------:R-:W-:-:S02]  /*b310*/  LOP3.LUT R38, R38, R53, RZ, 0x3c, !PT ;  /* 0x0000003526267212 */ /* 0x000fc400078e3cff */
[----:B------:R-:W-:Y:S02]  /*b320*/  SHF.L.W.U32.HI R31, R50, 0x2, R50 ;  /* 0x00000002321f7819 */ /* 0x000fe40000010e32 */
[-C--:B------:R-:W-:Y:S02]  /*b330*/  LOP3.LUT R37, R37, R48.reuse, RZ, 0xc3, !PT ;  /* 0x0000003025257212 */ /* 0x080fe400078ec3ff */
[----:B------:R-:W-:Y:S02]  /*b340*/  SHF.L.W.U32.HI R53, R53, 0x2, R53 ;  /* 0x0000000235357819 */ /* 0x000fe40000010e35 */
[----:B------:R-:W-:Y:S02]  /*b350*/  LOP3.LUT R48, RZ, R48, RZ, 0x33, !PT ;  /* 0x00000030ff307212 */ /* 0x000fe400078e33ff */
[----:B------:R-:W-:Y:S02]  /*b360*/  LOP3.LUT R14, R14, R56, R33, 0x2d, !PT ;  /* 0x000000380e0e7212 */ /* 0x000fe400078e2d21 */
[----:B------:R-:W-:-:S02]  /*b370*/  LOP3.LUT R54, R39, R54, RZ, 0x3c, !PT ;  /* 0x0000003627367212 */ /* 0x000fc400078e3cff */
[----:B------:R-:W-:Y:S02]  /*b380*/  SHF.L.W.U32.HI R39, R39, 0xe, R39 ;  /* 0x0000000e27277819 */ /* 0x000fe40000010e27 */
[C---:B------:R-:W-:Y:S02]  /*b390*/  LOP3.LUT R33, R52.reuse, R31, RZ, 0x3c, !PT ;  /* 0x0000001f34217212 */ /* 0x040fe400078e3cff */
[-C--:B------:R-:W-:Y:S02]  /*b3a0*/  LOP3.LUT R53, R53, R38.reuse, RZ, 0xc3, !PT ;  /* 0x0000002635357212 */ /* 0x080fe400078ec3ff */
[----:B------:R-:W-:Y:S02]  /*b3b0*/  SHF.L.W.U32.HI R52, R52, 0xe, R52 ;  /* 0x0000000e34347819 */ /* 0x000fe40000010e34 */
[----:B------:R-:W-:Y:S02]  /*b3c0*/  SHF.L.W.U32.HI R48, R48, 0x2, R48 ;  /* 0x0000000230307819 */ /* 0x000fe40000010e30 */
[----:B------:R-:W-:-:S02]  /*b3d0*/  LOP3.LUT R38, RZ, R38, RZ, 0x33, !PT ;  /* 0x00000026ff267212 */ /* 0x000fc400078e33ff */
[----:B------:R-:W-:Y:S02]  /*b3e0*/  LOP3.LUT R39, R39, R54, RZ, 0x3c, !PT ;  /* 0x0000003627277212 */ /* 0x000fe400078e3cff */
[----:B------:R-:W-:Y:S02]  /*b3f0*/  SHF.L.W.U32.HI R54, R54, 0xa, R54 ;  /* 0x0000000a36367819 */ /* 0x000fe40000010e36 */
[----:B------:R-:W-:Y:S02]  /*b400*/  LOP3.LUT R52, R52, R33, RZ, 0x3c, !PT ;  /* 0x0000002134347212 */ /* 0x000fe400078e3cff */
[----:B------:R-:W-:Y:S02]  /*b410*/  LOP3.LUT R48, R37, R48, RZ, 0x3c, !PT ;  /* 0x0000003025307212 */ /* 0x000fe400078e3cff */
[----:B------:R-:W-:Y:S02]  /*b420*/  SHF.L.W.U32.HI R38, R38, 0xe, R38 ;  /* 0x0000000e26267819 */ /* 0x000fe40000010e26 */
[----:B------:R-:W-:-:S02]  /*b430*/  SHF.L.W.U32.HI R33, R33, 0xa, R33 ;  /* 0x0000000a21217819 */ /* 0x000fc40000010e21 */
[-C--:B------:R-:W-:Y:S02]  /*b440*/  LOP3.LUT R43, R61, R44.reuse, R55, 0xd0, !PT ;  /* 0x0000002c3d2b7212 */ /* 0x080fe400078ed037 */
[----:B------:R-:W-:Y:S02]  /*b450*/  LOP3.LUT R42, R44, R61, RZ, 0x3c, !PT ;  /* 0x0000003d2c2a7212 */ /* 0x000fe400078e3cff */
[----:B------:R-:W-:Y:S02]  /*b460*/  SHF.L.W.U32.HI R37, R37, 0xe, R37 ;  /* 0x0000000e25257819 */ /* 0x000fe40000010e25 */
[----:B------:R-:W-:Y:S02]  /*b470*/  LOP3.LUT R44, R57, R44, R61, 0x96, !PT ;  /* 0x0000002c392c7212 */ /* 0x000fe400078e963d */
[----:B------:R-:W-:Y:S02]  /*b480*/  LOP3.LUT R57, R39, UR10, R54, 0x96, !PT ;  /* 0x0000000a27397c12 */ /* 0x000fe4000f8e9636 */
[----:B------:R-:W-:-:S02]  /*b490*/  LOP3.LUT R31, R38, R53, RZ, 0x3c, !PT ;  /* 0x00000035261f7212 */ /* 0x000fc400078e3cff */
[----:B------:R-:W-:Y:S02]  /*b4a0*/  SHF.L.W.U32.HI R50, R53, 0xa, R53 ;  /* 0x0000000a35327819 */ /* 0x000fe40000010e35 */
[----:B------:R-:W-:Y:S02]  /*b4b0*/  SHF.L.W.U32.HI R39, R39, 0x1, R39 ;  /* 0x0000000127277819 */ /* 0x000fe40000010e27 */
[----:B------:R-:W-:Y:S02]  /*b4c0*/  LOP3.LUT R56, R33, R52, RZ, 0x3c, !PT ;  /* 0x0000003421387212 */ /* 0x000fe400078e3cff */
[----:B------:R-:W-:Y:S02]  /*b4d0*/  LOP3.LUT R37, R37, R48, RZ, 0x3c, !PT ;  /* 0x0000003025257212 */ /* 0x000fe400078e3cff */
[----:B------:R-:W-:Y:S02]  /*b4e0*/  SHF.L.W.U32.HI R33, R52, 0x1, R52 ;  /* 0x0000000134217819 */ /* 0x000fe40000010e34 */
[----:B------:R-:W-:-:S02]  /*b4f0*/  SHF.L.W.U32.HI R48, R48, 0xa, R48 ;  /* 0x0000000a30307819 */ /* 0x000fc40000010e30 */
[----:B------:R-:W-:Y:S02]  /*b500*/  LOP3.LUT R52, R28, R30, R29, 0x87, !PT ;  /* 0x0000001e1c347212 */ /* 0x000fe400078e871d */
[----:B------:R-:W-:Y:S02]  /*b510*/  LOP3.LUT R39, R39, UR11, RZ, 0x3c, !PT ;  /* 0x0000000b27277c12 */ /* 0x000fe4000f8e3cff */
[----:B------:R-:W-:Y:S02]  /*b520*/  LOP3.LUT R29, R56, R50, R31, 0x96, !PT ;  /* 0x00000032381d7212 */ /* 0x000fe400078e961f */
[----:B------:R-:W-:Y:S02]  /*b530*/  SHF.L.W.U32.HI R54, R37, 0x1, R37 ;  /* 0x0000000125367819 */ /* 0x000fe40000010e25 */
[----:B------:R-:W-:Y:S02]  /*b540*/  SHF.L.W.U32.HI R31, R31, 0x1, R31 ;  /* 0x000000011f1f7819 */ /* 0x000fe40000010e1f */
[----:B------:R-:W-:-:S02]  /*b550*/  LOP3.LUT R38, R48, R37, RZ, 0x3c, !PT ;  /* 0x0000002530267212 */ /* 0x000fc400078e3cff */
[----:B------:R-:W-:Y:S02]  /*b560*/  LOP3.LUT R37, R30, R27, R28, 0x2d, !PT ;  /* 0x0000001b1e257212 */ /* 0x000fe400078e2d1c */
[----:B------:R-:W-:Y:S02]  /*b570*/  LOP3.LUT R33, R33, R39, RZ, 0x3c, !PT ;  /* 0x0000002721217212 */ /* 0x000fe400078e3cff */
[--C-:B------:R-:W-:Y:S02]  /*b580*/  LOP3.LUT R30, R39, R31, R54.reuse, 0x1e, !PT ;  /* 0x0000001f271e7212 */ /* 0x100fe400078e1e36 */
[----:B------:R-:W-:Y:S02]  /*b590*/  LOP3.LUT R31, R31, R39, R54, 0x78, !PT ;  /* 0x000000271f1f7212 */ /* 0x000fe400078e7836 */
[----:B------:R-:W-:Y:S02]  /*b5a0*/  LOP3.LUT R48, R52, R27, R28, 0xd0, !PT ;  /* 0x0000001b34307212 */ /* 0x000fe400078ed01c */
[----:B------:R-:W-:-:S02]  /*b5b0*/  LOP3.LUT R39, R33, R39, R54, 0x78, !PT ;  /* 0x0000002721277212 */ /* 0x000fc400078e7836 */
[--C-:B------:R-:W-:Y:S02]  /*b5c0*/  LOP3.LUT R28, R56, R38, R57.reuse, 0x1e, !PT ;  /* 0x00000026381c7212 */ /* 0x100fe400078e1e39 */
[----:B------:R-:W-:Y:S02]  /*b5d0*/  LOP3.LUT R59, R38, R56, R57, 0x78, !PT ;  /* 0x00000038263b7212 */ /* 0x000fe400078e7839 */
[----:B------:R-:W-:Y:S02]  /*b5e0*/  LOP3.LUT R38, R31, R30, R33, 0x87, !PT ;  /* 0x0000001e1f267212 */ /* 0x000fe400078e8721 */
[----:B------:R-:W-:Y:S02]  /*b5f0*/  LOP3.LUT R22, R22, R41, RZ, 0xc3, !PT ;  /* 0x0000002916167212 */ /* 0x000fe400078ec3ff */
[----:B------:R-:W-:Y:S02]  /*b600*/  LOP3.LUT R58, R29, R56, R57, 0x78, !PT ;  /* 0x000000381d3a7212 */ /* 0x000fe400078e7839 */
[----:B------:R-:W-:-:S02]  /*b610*/  LOP3.LUT R53, R54, R39, R31, 0x2d, !PT ;  /* 0x0000002736357212 */ /* 0x000fc400078e2d1f */
[----:B------:R-:W-:Y:S02]  /*b620*/  LOP3.LUT R41, RZ, R41, RZ, 0x33, !PT ;  /* 0x00000029ff297212 */ /* 0x000fe400078e33ff */
[----:B------:R-:W-:Y:S02]  /*b630*/  LOP3.LUT R29, R59, R28, R29, 0x87, !PT ;  /* 0x0000001c3b1d7212 */ /* 0x000fe400078e871d */
[-CC-:B------:R-:W-:Y:S02]  /*b640*/  LOP3.LUT R54, R30, R39.reuse, R31.reuse, 0x2d, !PT ;  /* 0x000000271e367212 */ /* 0x180fe400078e2d1f */
[----:B------:R-:W-:Y:S02]  /*b650*/  LOP3.LUT R31, R38, R39, R31, 0xd0, !PT ;  /* 0x00000027261f7212 */ /* 0x000fe400078ed01f */
[-CC-:B------:R-:W-:Y:S02]  /*b660*/  LOP3.LUT R57, R57, R58.reuse, R59.reuse, 0x2d, !PT ;  /* 0x0000003a39397212 */ /* 0x180fe400078e2d3b */
[----:B------:R-:W-:-:S02]  /*b670*/  LOP3.LUT R56, R28, R58, R59, 0x2d, !PT ;  /* 0x0000003a1c387212 */ /* 0x000fc400078e2d3b */
[----:B------:R-:W-:Y:S02]  /*b680*/  SHF.L.W.U32.HI R41, R41, 0x2, R41 ;  /* 0x0000000229297819 */ /* 0x000fe40000010e29 */
[-C--:B------:R-:W-:Y:S02]  /*b690*/  LOP3.LUT R59, R29, R58.reuse, R59, 0xd0, !PT ;  /* 0x0000003a1d3b7212 */ /* 0x080fe400078ed03b */
[----:B------:R-:W-:Y:S02]  /*b6a0*/  LOP3.LUT R55, R58, R29, RZ, 0x3c, !PT ;  /* 0x0000001d3a377212 */ /* 0x000fe400078e3cff */
[----:B------:R-:W-:Y:S02]  /*b6b0*/  LOP3.LUT R28, R20, R43, RZ, 0x3c, !PT ;  /* 0x0000002b141c7212 */ /* 0x000fe400078e3cff */
[----:B------:R-:W-:Y:S02]  /*b6c0*/  LOP3.LUT R58, R31, R58, R29, 0x96, !PT ;  /* 0x0000003a1f3a7212 */ /* 0x000fe400078e961d */
[----:B------:R-:W-:-:S02]  /*b6d0*/  SHF.L.W.U32.HI R24, R24, 0x2, R24 ;  /* 0x0000000218187819 */ /* 0x000fc40000010e18 */
[----:B------:R-:W-:Y:S02]  /*b6e0*/  SHF.L.W.U32.HI R31, R40, 0x2, R40 ;  /* 0x00000002281f7819 */ /* 0x000fe40000010e28 */
[----:B------:R-:W-:Y:S02]  /*b6f0*/  LOP3.LUT R26, R26, R47, RZ, 0x3c, !PT ;  /* 0x0000002f1a1a7212 */ /* 0x000fe400078e3cff */
[----:B------:R-:W-:Y:S02]  /*b700*/  LOP3.LUT R50, R27, R52, RZ, 0x3c, !PT ;  /* 0x000000341b327212 */ /* 0x000fe400078e3cff */
[----:B------:R-:W-:Y:S02]  /*b710*/  SHF.L.W.U32.HI R47, R47, 0x2, R47 ;  /* 0x000000022f2f7819 */ /* 0x000fe40000010e2f */
[C---:B------:R-:W-:Y:S02]  /*b720*/  LOP3.LUT R20, R22.reuse, R41, RZ, 0x3c, !PT ;  /* 0x0000002916147212 */ /* 0x040fe400078e3cff */
[----:B------:R-:W-:-:S02]  /*b730*/  SHF.L.W.U32.HI R29, R22, 0xe, R22 ;  /* 0x0000000e161d7819 */ /* 0x000fc40000010e16 */
[----:B------:R-:W-:Y:S02]  /*b740*/  LOP3.LUT R52, R32, R27, R52, 0x96, !PT ;  /* 0x0000001b20347212 */ /* 0x000fe400078e9634 */
[----:B------:R-:W-:Y:S02]  /*b750*/  SHF.L.W.U32.HI R43, R43, 0x2, R43 ;  /* 0x000000022b2b7819 */ /* 0x000fe40000010e2b */
[----:B------:R-:W-:Y:S02]  /*b760*/  LOP3.LUT R22, RZ, R28, RZ, 0x33, !PT ;  /* 0x0000001cff167212 */ /* 0x000fe400078e33ff */
[----:B------:R-:W-:Y:S02]  /*b770*/  SHF.L.W.U32.HI R27, R42, 0x2, R42 ;  /* 0x000000022a1b7819 */ /* 0x000fe40000010e2a */
[-C--:B------:R-:W-:Y:S02]  /*b780*/  LOP3.LUT R36, R36, R51.reuse, RZ, 0xc3, !PT ;  /* 0x0000003324247212 */ /* 0x080fe400078ec3ff */
[----:B------:R-:W-:-:S02]  /*b790*/  LOP3.LUT R51, RZ, R51, RZ, 0x33, !PT ;  /* 0x00000033ff337212 */ /* 0x000fc400078e33ff */
[C---:B------:R-:W-:Y:S02]  /*b7a0*/  LOP3.LUT R24, R23.reuse, R24, RZ, 0x3c, !PT ;  /* 0x0000001817187212 */ /* 0x040fe400078e3cff */
[C---:B------:R-:W-:Y:S02]  /*b7b0*/  LOP3.LUT R32, R34.reuse, R31, RZ, 0x3c, !PT ;  /* 0x0000001f22207212 */ /* 0x040fe400078e3cff */
[----:B------:R-:W-:Y:S02]  /*b7c0*/  SHF.L.W.U32.HI R41, R34, 0xe, R34 ;  /* 0x0000000e22297819 */ /* 0x000fe40000010e22 */
[----:B------:R-:W-:Y:S02]  /*b7d0*/  SHF.L.W.U32.HI R23, R23, 0xe, R23 ;  /* 0x0000000e17177819 */ /* 0x000fe40000010e17 */
[-C--:B------:R-:W-:Y:S02]  /*b7e0*/  LOP3.LUT R40, R47, R26.reuse, RZ, 0xc3, !PT ;  /* 0x0000001a2f287212 */ /* 0x080fe400078ec3ff */
[----:B------:R-:W-:-:S02]  /*b7f0*/  LOP3.LUT R34, RZ, R26, RZ, 0x33, !PT ;  /* 0x0000001aff227212 */ /* 0x000fc400078e33ff */
[----:B------:R-:W-:Y:S02]  /*b800*/  SHF.L.W.U32.HI R45, R45, 0x2, R45 ;  /* 0x000000022d2d7819 */ /* 0x000fe40000010e2d */
[----:B------:R-:W-:Y:S02]  /*b810*/  LOP3.LUT R43, R43, R28, RZ, 0xc3, !PT ;  /* 0x0000001c2b2b7212 */ /* 0x000fe400078ec3ff */
[----:B------:R-:W-:Y:S02]  /*b820*/  SHF.L.W.U32.HI R26, R22, 0xe, R22 ;  /* 0x0000000e161a7819 */ /* 0x000fe40000010e16 */
[C---:B------:R-:W-:Y:S02]  /*b830*/  LOP3.LUT R22, R44.reuse, R27, RZ, 0x3c, !PT ;  /* 0x0000001b2c167212 */ /* 0x040fe400078e3cff */
[----:B------:R-:W-:Y:S02]  /*b840*/  SHF.L.W.U32.HI R35, R44, 0xe, R44 ;  /* 0x0000000e2c237819 */ /* 0x000fe40000010e2c */
[----:B------:R-:W-:-:S02]  /*b850*/  SHF.L.W.U32.HI R51, R51, 0x2, R51 ;  /* 0x0000000233337819 */ /* 0x000fc40000010e33 */
[----:B------:R-:W-:Y:S02]  /*b860*/  LOP3.LUT R30, R23, R24, RZ, 0x3c, !PT ;  /* 0x00000018171e7212 */ /* 0x000fe400078e3cff */
[----:B------:R-:W-:Y:S02]  /*b870*/  SHF.L.W.U32.HI R33, R24, 0xa, R24 ;  /* 0x0000000a18217819 */ /* 0x000fe40000010e18 */
[----:B------:R-:W-:Y:S02]  /*b880*/  LOP3.LUT R26, R26, R43, RZ, 0x3c, !PT ;  /* 0x0000002b1a1a7212 */ /* 0x000fe400078e3cff */
[----:B------:R-:W-:Y:S02]  /*b890*/  SHF.L.W.U32.HI R27, R43, 0xa, R43 ;  /* 0x0000000a2b1b7819 */ /* 0x000fe40000010e2b */
[----:B------:R-:W-:Y:S02]  /*b8a0*/  SHF.L.W.U32.HI R23, R34, 0xe, R34 ;  /* 0x0000000e22177819 */ /* 0x000fe40000010e22 */
[----:B------:R-:W-:-:S02]  /*b8b0*/  LOP3.LUT R45, R46, R45, RZ, 0x3c, !PT ;  /* 0x0000002d2e2d7212 */ /* 0x000fc400078e3cff */
        /* <DEDUP_REMOVED lines=8> */
[C---:B------:R-:W-:Y:S02]  /*b940*/  LOP3.LUT R22, R30.reuse, UR14, R33, 0x96, !PT ;  /* 0x0000000e1e167c12 */ /* 0x040fe4000f8e9621 */
[----:B------:R-:W-:Y:S02]  /*b950*/  SHF.L.W.U32.HI R30, R30, 0x1, R30 ;  /* 0x000000011e1e7819 */ /* 0x000fe40000010e1e */
[----:B------:R-:W-:Y:S02]  /*b960*/  LOP3.LUT R46, R46, R45, RZ, 0x3c, !PT ;  /* 0x0000002d2e2e7212 */ /* 0x000fe400078e3cff */
[----:B------:R-:W-:-:S02]  /*b970*/  LOP3.LUT R29, R43, R34, RZ, 0x3c, !PT ;  /* 0x000000222b1d7212 */ /* 0x000fc400078e3cff */
[----:B------:R-:W-:Y:S02]  /*b980*/  SHF.L.W.U32.HI R45, R45, 0xa, R45 ;  /* 0x0000000a2d2d7819 */ /* 0x000fe40000010e2d */
[----:B------:R-:W-:Y:S02]  /*b990*/  LOP3.LUT R23, R23, R40, RZ, 0x3c, !PT ;  /* 0x0000002817177212 */ /* 0x000fe400078e3cff */
[----:B------:R-:W-:Y:S02]  /*b9a0*/  SHF.L.W.U32.HI R24, R40, 0xa, R40 ;  /* 0x0000000a28187819 */ /* 0x000fe40000010e28 */
[----:B------:R-:W-:Y:S02]  /*b9b0*/  SHF.L.W.U32.HI R41, R20, 0xa, R20 ;  /* 0x0000000a14297819 */ /* 0x000fe40000010e14 */
[----:B------:R-:W-:Y:S02]  /*b9c0*/  LOP3.LUT R33, R31, R28, RZ, 0x3c, !PT ;  /* 0x0000001c1f217212 */ /* 0x000fe400078e3cff */
[----:B------:R-:W-:-:S02]  /*b9d0*/  SHF.L.W.U32.HI R40, R28, 0xa, R28 ;  /* 0x0000000a1c287819 */ /* 0x000fc40000010e1c */
[----:B------:R-:W-:Y:S02]  /*b9e0*/  SHF.L.W.U32.HI R34, R34, 0x1, R34 ;  /* 0x0000000122227819 */ /* 0x000fe40000010e22 */
[----:B------:R-:W-:Y:S02]  /*b9f0*/  LOP3.LUT R43, R30, UR15, RZ, 0x3c, !PT ;  /* 0x0000000f1e2b7c12 */ /* 0x000fe4000f8e3cff */
[--C-:B------:R-:W-:Y:S02]  /*ba00*/  LOP3.LUT R42, R29, R27, R26.reuse, 0x96, !PT ;  /* 0x0000001b1d2a7212 */ /* 0x100fe400078e961a */
[----:B------:R-:W-:Y:S02]  /*ba10*/  SHF.L.W.U32.HI R31, R26, 0x1, R26 ;  /* 0x000000011a1f7819 */ /* 0x000fe40000010e1a */
[----:B------:R-:W-:Y:S02]  /*ba20*/  LOP3.LUT R26, R45, R46, RZ, 0x3c, !PT ;  /* 0x0000002e2d1a7212 */ /* 0x000fe400078e3cff */
[----:B------:R-:W-:-:S02]  /*ba30*/  SHF.L.W.U32.HI R20, R32, 0x1, R32 ;  /* 0x0000000120147819 */ /* 0x000fc40000010e20 */
[----:B------:R-:W-:Y:S02]  /*ba40*/  LOP3.LUT R41, R41, R32, RZ, 0x3c, !PT ;  /* 0x0000002029297212 */ /* 0x000fe400078e3cff */
[----:B------:R-:W-:Y:S02]  /*ba50*/  LOP3.LUT R30, R40, R33, RZ, 0x3c, !PT ;  /* 0x00000021281e7212 */ /* 0x000fe400078e3cff */
[----:B------:R-:W-:Y:S02]  /*ba60*/  SHF.L.W.U32.HI R32, R33, 0x1, R33 ;  /* 0x0000000121207819 */ /* 0x000fe40000010e21 */
[----:B------:R-:W-:Y:S02]  /*ba70*/  LOP3.LUT R40, R34, R43, RZ, 0x3c, !PT ;  /* 0x0000002b22287212 */ /* 0x000fe400078e3cff */
[----:B------:R-:W-:Y:S02]  /*ba80*/  LOP3.LUT R35, R36, UR18, R47, 0x96, !PT ;  /* 0x0000001224237c12 */ /* 0x000fe4000f8e962f */
[----:B------:R-:W-:-:S02]  /*ba90*/  LOP3.LUT R33, R26, R24, R23, 0x96, !PT ;  /* 0x000000181a217212 */ /* 0x000fc400078e9617 */
[----:B------:R-:W-:Y:S02]  /*baa0*/  SHF.L.W.U32.HI R36, R36, 0x1, R36 ;  /* 0x0000000124247819 */ /* 0x000fe40000010e24 */
[--C-:B------:R-:W-:Y:S02]  /*bab0*/  LOP3.LUT R24, R43, R31, R20.reuse, 0x1e, !PT ;  /* 0x0000001f2b187212 */ /* 0x100fe400078e1e14 */
[----:B------:R-:W-:Y:S02]  /*bac0*/  LOP3.LUT R45, R31, R43, R20, 0x78, !PT ;  /* 0x0000002b1f2d7212 */ /* 0x000fe400078e7814 */
[--C-:B------:R-:W-:Y:S02]  /*bad0*/  LOP3.LUT R31, R29, R41, R22.reuse, 0x1e, !PT ;  /* 0x000000291d1f7212 */ /* 0x100fe400078e1e16 */
[----:B------:R-:W-:Y:S02]  /*bae0*/  LOP3.LUT R34, R41, R29, R22, 0x78, !PT ;  /* 0x0000001d29227212 */ /* 0x000fe400078e7816 */
[----:B------:R-:W-:-:S02]  /*baf0*/  LOP3.LUT R41, R40, R43, R20, 0x78, !PT ;  /* 0x0000002b28297212 */ /* 0x000fc400078e7814 */
[----:B------:R-:W-:Y:S02]  /*bb00*/  LOP3.LUT R27, R36, UR19, RZ, 0x3c, !PT ;  /* 0x00000013241b7c12 */ /* 0x000fe4000f8e3cff */
[----:B------:R-:W-:Y:S02]  /*bb10*/  LOP3.LUT R40, R45, R24, R40, 0x87, !PT ;  /* 0x000000182d287212 */ /* 0x000fe400078e8728 */
[----:B------:R-:W-:Y:S02]  /*bb20*/  SHF.L.W.U32.HI R36, R23, 0x1, R23 ;  /* 0x0000000117247819 */ /* 0x000fe40000010e17 */
[----:B------:R-:W-:Y:S02]  /*bb30*/  LOP3.LUT R43, R42, R29, R22, 0x78, !PT ;  /* 0x0000001d2a2b7212 */ /* 0x000fe400078e7816 */
[----:B------:R-:W-:Y:S02]  /*bb40*/  LOP3.LUT R23, R20, R41, R45, 0x2d, !PT ;  /* 0x0000002914177212 */ /* 0x000fe400078e2d2d */
[----:B------:R-:W-:-:S02]  /*bb50*/  LOP3.LUT R42, R34, R31, R42, 0x87, !PT ;  /* 0x0000001f222a7212 */ /* 0x000fc400078e872a */
[-CC-:B------:R-:W-:Y:S02]  /*bb60*/  LOP3.LUT R20, R24, R41.reuse, R45.reuse, 0x2d, !PT ;  /* 0x0000002918147212 */ /* 0x180fe400078e2d2d */
[----:B------:R-:W-:Y:S02]  /*bb70*/  LOP3.LUT R45, R40, R41, R45, 0xd0, !PT ;  /* 0x00000029282d7212 */ /* 0x000fe400078ed02d */
[----:B------:R-:W-:Y:S02]  /*bb80*/  SHF.L.W.U32.HI R28, R46, 0x1, R46 ;  /* 0x000000012e1c7819 */ /* 0x000fe40000010e2e */
[-CC-:B------:R-:W-:Y:S02]  /*bb90*/  LOP3.LUT R22, R22, R43.reuse, R34.reuse, 0x2d, !PT ;  /* 0x0000002b16167212 */ /* 0x180fe400078e2d22 */
[-CC-:B------:R-:W-:Y:S02]  /*bba0*/  LOP3.LUT R24, R31, R43.reuse, R34.reuse, 0x2d, !PT ;  /* 0x0000002b1f187212 */ /* 0x180fe400078e2d22 */
[----:B------:R-:W-:-:S02]  /*bbb0*/  LOP3.LUT R29, R42, R43, R34, 0xd0, !PT ;  /* 0x0000002b2a1d7212 */ /* 0x000fc400078ed022 */
[----:B------:R-:W-:Y:S02]  /*bbc0*/  LOP3.LUT R31, R43, R42, RZ, 0x3c, !PT ;  /* 0x0000002a2b1f7212 */ /* 0x000fe400078e3cff */
[----:B------:R-:W-:Y:S02]  /*bbd0*/  LOP3.LUT R34, R45, R43, R42, 0x96, !PT ;  /* 0x0000002b2d227212 */ /* 0x000fe400078e962a */
[-C--:B------:R-:W-:Y:S02]  /*bbe0*/  LOP3.LUT R42, R28, R27.reuse, RZ, 0x3c, !PT ;  /* 0x0000001b1c2a7212 */ /* 0x080fe400078e3cff */
[--C-:B------:R-:W-:Y:S02]  /*bbf0*/  LOP3.LUT R45, R27, R36, R32.reuse, 0x1e, !PT ;  /* 0x000000241b2d7212 */ /* 0x100fe400078e1e20 */
[----:B------:R-:W-:Y:S02]  /*bc00*/  LOP3.LUT R44, R36, R27, R32, 0x78, !PT ;  /* 0x0000001b242c7212 */ /* 0x000fe400078e7820 */
[----:B------:R-:W-:-:S02]  /*bc10*/  LOP3.LUT R28, R26, R30, R35, 0x1e, !PT ;  /* 0x0000001e1a1c7212 */ /* 0x000fc400078e1e23 */
[-CC-:B------:R-:W-:Y:S02]  /*bc20*/  LOP3.LUT R30, R30, R26.reuse, R35.reuse, 0x78, !PT ;  /* 0x0000001a1e1e7212 */ /* 0x180fe400078e7823 */
[----:B------:R-:W-:Y:S02]  /*bc30*/  LOP3.LUT R47, R42, R27, R32, 0x78, !PT ;  /* 0x0000001b2a2f7212 */ /* 0x000fe400078e7820 */
[----:B------:R-:W-:Y:S02]  /*bc40*/  LOP3.LUT R42, R44, R45, R42, 0x87, !PT ;  /* 0x0000002d2c2a7212 */ /* 0x000fe400078e872a */
[----:B------:R-:W-:Y:S02]  /*bc50*/  LOP3.LUT R43, R33, R26, R35, 0x78, !PT ;  /* 0x0000001a212b7212 */ /* 0x000fe400078e7823 */
[----:B------:R-:W-:Y:S02]  /*bc60*/  LOP3.LUT R36, R30, R28, R33, 0x87, !PT ;  /* 0x0000001c1e247212 */ /* 0x000fe400078e8721 */
[----:B------:R-:W-:-:S02]  /*bc70*/  LOP3.LUT R32, R32, R47, R44, 0x2d, !PT ;  /* 0x0000002f20207212 */ /* 0x000fc400078e2d2c */
[-CC-:B------:R-:W-:Y:S02]  /*bc80*/  LOP3.LUT R27, R45, R47.reuse, R44.reuse, 0x2d, !PT ;  /* 0x0000002f2d1b7212 */ /* 0x180fe400078e2d2c */
[----:B------:R-:W-:Y:S02]  /*bc90*/  LOP3.LUT R44, R42, R47, R44, 0xd0, !PT ;  /* 0x0000002f2a2c7212 */ /* 0x000fe400078ed02c */
[-CC-:B------:R-:W-:Y:S02]  /*bca0*/  LOP3.LUT R35, R35, R43.reuse, R30.reuse, 0x2d, !PT ;  /* 0x0000002b23237212 */ /* 0x180fe400078e2d1e */
[-CC-:B------:R-:W-:Y:S02]  /*bcb0*/  LOP3.LUT R33, R28, R43.reuse, R30.reuse, 0x2d, !PT ;  /* 0x0000002b1c217212 */ /* 0x180fe400078e2d1e */
[----:B------:R-:W-:Y:S02]  /*bcc0*/  LOP3.LUT R26, R36, R43, R30, 0xd0, !PT ;  /* 0x0000002b241a7212 */ /* 0x000fe400078ed01e */
[----:B------:R-:W-:-:S02]  /*bcd0*/  LOP3.LUT R28, R43, R36, RZ, 0x3c, !PT ;  /* 0x000000242b1c7212 */ /* 0x000fc400078e3cff */
[----:B------:R-:W-:Y:S02]  /*bce0*/  LOP3.LUT R30, R44, R43, R36, 0x96, !PT ;  /* 0x0000002b2c1e7212 */ /* 0x000fe400078e9624 */
[----:B------:R-:W-:Y:S02]  /*bcf0*/  LOP3.LUT R36, R57, R39, R38, 0x96, !PT ;  /* 0x0000002739247212 */ /* 0x000fe400078e9626 */
[----:B------:R-:W-:Y:S02]  /*bd00*/  LOP3.LUT R14, R14, R37, RZ, 0xc3, !PT ;  /* 0x000000250e0e7212 */ /* 0x000fe400078ec3ff */
[----:B------:R-:W-:Y:S02]  /*bd10*/  LOP3.LUT R39, R22, R41, R40, 0x96, !PT ;  /* 0x0000002916277212 */ /* 0x000fe400078e9628 */
[----:B------:R-:W-:Y:S02]  /*bd20*/  LOP3.LUT R37, RZ, R37, RZ, 0x33, !PT ;  /* 0x00000025ff257212 */ /* 0x000fe400078e33ff */
[----:B------:R-:W-:-:S02]  /*bd30*/  SHF.L.W.U32.HI R19, R19, 0x2, R19 ;  /* 0x0000000213137819 */ /* 0x000fc40000010e13 */
[----:B------:R-:W-:Y:S02]  /*bd40*/  LOP3.LUT R40, R13, R48, RZ, 0x3c, !PT ;  /* 0x000000300d287212 */ /* 0x000fe400078e3cff */
[----:B------:R-:W-:Y:S02]  /*bd50*/  SHF.L.W.U32.HI R41, R48, 0x2, R48 ;  /* 0x0000000230297819 */ /* 0x000fe40000010e30 */
[----:B------:R-:W-:Y:S02]  /*bd60*/  SHF.L.W.U32.HI R13, R37, 0x2, R37 ;  /* 0x00000002250d7819 */ /* 0x000fe40000010e25 */
[----:B------:R-:W-:Y:S02]  /*bd70*/  SHF.L.W.U32.HI R43, R50, 0x2, R50 ;  /* 0x00000002322b7819 */ /* 0x000fe40000010e32 */
[C---:B------:R-:W-:Y:S02]  /*bd80*/  LOP3.LUT R19, R16.reuse, R19, RZ, 0x3c, !PT ;  /* 0x0000001310137212 */ /* 0x040fe400078e3cff */
[----:B------:R-:W-:-:S02]  /*bd90*/  SHF.L.W.U32.HI R16, R16, 0xe, R16 ;  /* 0x0000000e10107819 */ /* 0x000fc40000010e10 */
[-C--:B------:R-:W-:Y:S02]  /*bda0*/  LOP3.LUT R41, R41, R40.reuse, RZ, 0xc3, !PT ;  /* 0x0000002829297212 */ /* 0x080fe400078ec3ff */
[----:B------:R-:W-:Y:S02]  /*bdb0*/  LOP3.LUT R40, RZ, R40, RZ, 0x33, !PT ;  /* 0x00000028ff287212 */ /* 0x000fe400078e33ff */
[----:B------:R-:W-:Y:S02]  /*bdc0*/  SHF.L.W.U32.HI R57, R57, 0x2, R57 ;  /* 0x0000000239397819 */ /* 0x000fe40000010e39 */
[----:B------:R-:W-:Y:S02]  /*bdd0*/  SHF.L.W.U32.HI R55, R55, 0x2, R55 ;  /* 0x0000000237377819 */ /* 0x000fe40000010e37 */
[----:B------:R-:W-:Y:S02]  /*bde0*/  LOP3.LUT R13, R14, R13, RZ, 0x3c, !PT ;  /* 0x0000000d0e0d7212 */ /* 0x000fe400078e3cff */
[----:B------:R-:W-:-:S02]  /*bdf0*/  LOP3.LUT R54, R54, R59, RZ, 0x3c, !PT ;  /* 0x0000003b36367212 */ /* 0x000fc400078e3cff */
[C---:B------:R-:W-:Y:S02]  /*be00*/  LOP3.LUT R44, R52.reuse, R43, RZ, 0x3c, !PT ;  /* 0x0000002b342c7212 */ /* 0x040fe400078e3cff */
[----:B------:R-:W-:Y:S02]  /*be10*/  SHF.L.W.U32.HI R45, R52, 0xe, R52 ;  /* 0x0000000e342d7819 */ /* 0x000fe40000010e34 */
[----:B------:R-:W-:Y:S02]  /*be20*/  SHF.L.W.U32.HI R14, R14, 0xe, R14 ;  /* 0x0000000e0e0e7819 */ /* 0x000fe40000010e0e */
[----:B------:R-:W-:Y:S02]  /*be30*/  SHF.L.W.U32.HI R59, R59, 0x2, R59 ;  /* 0x000000023b3b7819 */ /* 0x000fe40000010e3b */
[----:B------:R-:W-:Y:S02]  /*be40*/  LOP3.LUT R53, R53, R56, RZ, 0xc3, !PT ;  /* 0x0000003835357212 */ /* 0x000fe400078ec3ff */
[----:B------:R-:W-:-:S02]  /*be50*/  LOP3.LUT R37, R16, R19, RZ, 0x3c, !PT ;  /* 0x0000001310257212 */ /* 0x000fc400078e3cff */
[----:B------:R-:W-:Y:S02]  /*be60*/  LOP3.LUT R56, RZ, R56, RZ, 0x33, !PT ;  /* 0x00000038ff387212 */ /* 0x000fe400078e33ff */
[----:B------:R-:W-:Y:S02]  /*be70*/  SHF.L.W.U32.HI R16, R40, 0xe, R40 ;  /* 0x0000000e28107819 */ /* 0x000fe40000010e28 */
[----:B------:R-:W-:Y:S02]  /*be80*/  LOP3.LUT R38, R35, R47, R42, 0x96, !PT ;  /* 0x0000002f23267212 */ /* 0x000fe400078e962a */
[----:B------:R-:W-:Y:S02]  /*be90*/  SHF.L.W.U32.HI R40, R19, 0xa, R19 ;  /* 0x0000000a13287819 */ /* 0x000fe40000010e13 */
[C---:B------:R-:W-:Y:S02]  /*bea0*/  LOP3.LUT R57, R36.reuse, R57, RZ, 0x3c, !PT ;  /* 0x0000003924397212 */ /* 0x040fe400078e3cff */
        /* <DEDUP_REMOVED lines=9> */
[----:B------:R-:W-:Y:S02]  /*bf40*/  LOP3.LUT R54, RZ, R54, RZ, 0x33, !PT ;  /* 0x00000036ff367212 */ /* 0x000fe400078e33ff */
[C---:B------:R-:W-:Y:S02]  /*bf50*/  SHF.L.W.U32.HI R13, R37.reuse, 0x1, R37 ;  /* 0x00000001250d7819 */ /* 0x040fe40000010e25 */
[----:B------:R-:W-:Y:S02]  /*bf60*/  LOP3.LUT R16, R16, R41, RZ, 0x3c, !PT ;  /* 0x0000002910107212 */ /* 0x000fe400078e3cff */
[----:B------:R-:W-:-:S02]  /*bf70*/  LOP3.LUT R40, R37, UR24, R40, 0x96, !PT ;  /* 0x0000001825287c12 */ /* 0x000fc4000f8e9628 */
[----:B------:R-:W-:Y:S02]  /*bf80*/  SHF.L.W.U32.HI R19, R41, 0xa, R41 ;  /* 0x0000000a29137819 */ /* 0x000fe40000010e29 */
[----:B------:R-:W-:Y:S02]  /*bf90*/  LOP3.LUT R58, R58, R55, RZ, 0x3c, !PT ;  /* 0x000000373a3a7212 */ /* 0x000fe400078e3cff */
[----:B------:R-:W-:Y:S02]  /*bfa0*/  LOP3.LUT R37, R47, R36, RZ, 0x3c, !PT ;  /* 0x000000242f257212 */ /* 0x000fe400078e3cff */
[----:B------:R-:W-:Y:S02]  /*bfb0*/  SHF.L.W.U32.HI R55, R55, 0xa, R55 ;  /* 0x0000000a37377819 */ /* 0x000fe40000010e37 */
[C---:B------:R-:W-:Y:S02]  /*bfc0*/  LOP3.LUT R42, R53.reuse, R42, RZ, 0x3c, !PT ;  /* 0x0000002a352a7212 */ /* 0x040fe400078e3cff */
[----:B------:R-:W-:-:S02]  /*bfd0*/  SHF.L.W.U32.HI R43, R53, 0xe, R53 ;  /* 0x0000000e352b7819 */ /* 0x000fc40000010e35 */
[----:B------:R-:W-:Y:S02]  /*bfe0*/  SHF.L.W.U32.HI R54, R54, 0xe, R54 ;  /* 0x0000000e36367819 */ /* 0x000fe40000010e36 */
[----:B------:R-:W-:Y:S02]  /*bff0*/  SHF.L.W.U32.HI R47, R36, 0x1, R36 ;  /* 0x00000001242f7819 */ /* 0x000fe40000010e24 */
[----:B------:R-:W-:Y:S02]  /*c000*/  LOP3.LUT R48, R13, UR25, RZ, 0x3c, !PT ;  /* 0x000000190d307c12 */ /* 0x000fe4000f8e3cff */
[----:B------:R-:W-:Y:S02]  /*c010*/  SHF.L.W.U32.HI R36, R14, 0x1, R14 ;  /* 0x000000010e247819 */ /* 0x000fe40000010e0e */
[----:B------:R-:W-:Y:S02]  /*c020*/  SHF.L.W.U32.HI R13, R16, 0x1, R16 ;  /* 0x00000001100d7819 */ /* 0x000fe40000010e10 */
[----:B------:R-:W-:-:S02]  /*c030*/  LOP3.LUT R50, R46, R57, RZ, 0x3c, !PT ;  /* 0x000000392e327212 */ /* 0x000fc400078e3cff */
[----:B------:R-:W-:Y:S02]  /*c040*/  LOP3.LUT R45, R45, R14, RZ, 0x3c, !PT ;  /* 0x0000000e2d2d7212 */ /* 0x000fe400078e3cff */
[----:B------:R-:W-:Y:S02]  /*c050*/  LOP3.LUT R44, R37, R19, R16, 0x96, !PT ;  /* 0x00000013252c7212 */ /* 0x000fe400078e9610 */
[----:B------:R-:W-:Y:S02]  /*c060*/  SHF.L.W.U32.HI R57, R57, 0xa, R57 ;  /* 0x0000000a39397819 */ /* 0x000fe40000010e39 */
[----:B------:R-:W-:Y:S02]  /*c070*/  LOP3.LUT R14, R55, R58, RZ, 0x3c, !PT ;  /* 0x0000003a370e7212 */ /* 0x000fe400078e3cff */
[----:B------:R-:W-:Y:S02]  /*c080*/  SHF.L.W.U32.HI R16, R58, 0x1, R58 ;  /* 0x000000013a107819 */ /* 0x000fe40000010e3a */
[----:B------:R-:W-:-:S02]  /*c090*/  LOP3.LUT R41, R54, R59, RZ, 0x3c, !PT ;  /* 0x0000003b36297212 */ /* 0x000fc400078e3cff */
[----:B------:R-:W-:Y:S02]  /*c0a0*/  LOP3.LUT R51, R43, R42, RZ, 0x3c, !PT ;  /* 0x0000002a2b337212 */ /* 0x000fe400078e3cff */
[----:B------:R-:W-:Y:S02]  /*c0b0*/  SHF.L.W.U32.HI R58, R42, 0xa, R42 ;  /* 0x0000000a2a3a7819 */ /* 0x000fe40000010e2a */
[-C--:B------:R-:W-:Y:S02]  /*c0c0*/  LOP3.LUT R47, R47, R48.reuse, RZ, 0x3c, !PT ;  /* 0x000000302f2f7212 */ /* 0x080fe400078e3cff */
[--C-:B------:R-:W-:Y:S02]  /*c0d0*/  LOP3.LUT R54, R48, R13, R36.reuse, 0x1e, !PT ;  /* 0x0000000d30367212 */ /* 0x100fe400078e1e24 */
[----:B------:R-:W-:Y:S02]  /*c0e0*/  LOP3.LUT R56, R13, R48, R36, 0x78, !PT ;  /* 0x000000300d387212 */ /* 0x000fe400078e7824 */
[----:B------:R-:W-:-:S02]  /*c0f0*/  LOP3.LUT R19, R50, UR28, R57, 0x96, !PT ;  /* 0x0000001c32137c12 */ /* 0x000fc4000f8e9639 */
[----:B------:R-:W-:Y:S02]  /*c100*/  SHF.L.W.U32.HI R52, R50, 0x1, R50 ;  /* 0x0000000132347819 */ /* 0x000fe40000010e32 */
[--C-:B------:R-:W-:Y:S02]  /*c110*/  LOP3.LUT R43, R37, R45, R40.reuse, 0x1e, !PT ;  /* 0x0000002d252b7212 */ /* 0x100fe400078e1e28 */
[----:B------:R-:W-:Y:S02]  /*c120*/  LOP3.LUT R42, R45, R37, R40, 0x78, !PT ;  /* 0x000000252d2a7212 */ /* 0x000fe400078e7828 */
[----:B------:R-:W-:Y:S02]  /*c130*/  LOP3.LUT R50, R58, R51, RZ, 0x3c, !PT ;  /* 0x000000333a327212 */ /* 0x000fe400078e3cff */
[----:B------:R-:W-:Y:S02]  /*c140*/  SHF.L.W.U32.HI R13, R51, 0x1, R51 ;  /* 0x00000001330d7819 */ /* 0x000fe40000010e33 */
[----:B------:R-:W-:-:S02]  /*c150*/  LOP3.LUT R45, R47, R48, R36, 0x78, !PT ;  /* 0x000000302f2d7212 */ /* 0x000fc400078e7824 */
[----:B------:R-:W-:Y:S02]  /*c160*/  LOP3.LUT R51, R56, R54, R47, 0x87, !PT ;  /* 0x0000003638337212 */ /* 0x000fe400078e872f */
[----:B------:R-:W-:Y:S02]  /*c170*/  SHF.L.W.U32.HI R46, R59, 0xa, R59 ;  /* 0x0000000a3b2e7819 */ /* 0x000fe40000010e3b */
[----:B------:R-:W-:Y:S02]  /*c180*/  LOP3.LUT R47, R44, R37, R40, 0x78, !PT ;  /* 0x000000252c2f7212 */ /* 0x000fe400078e7828 */
[----:B------:R-:W-:Y:S02]  /*c190*/  LOP3.LUT R52, R52, UR29, RZ, 0x3c, !PT ;  /* 0x0000001d34347c12 */ /* 0x000fe4000f8e3cff */
[----:B------:R-:W-:Y:S02]  /*c1a0*/  LOP3.LUT R44, R42, R43, R44, 0x87, !PT ;  /* 0x0000002b2a2c7212 */ /* 0x000fe400078e872c */
[----:B------:R-:W-:-:S02]  /*c1b0*/  LOP3.LUT R36, R36, R45, R56, 0x2d, !PT ;  /* 0x0000002d24247212 */ /* 0x000fc400078e2d38 */
[-CC-:B------:R-:W-:Y:S02]  /*c1c0*/  LOP3.LUT R37, R54, R45.reuse, R56.reuse, 0x2d, !PT ;  /* 0x0000002d36257212 */ /* 0x180fe400078e2d38 */
[--C-:B------:R-:W-:Y:S02]  /*c1d0*/  SHF.L.W.U32.HI R53, R41, 0x1, R41.reuse ;  /* 0x0000000129357819 */ /* 0x100fe40000010e29 */
[----:B------:R-:W-:Y:S02]  /*c1e0*/  LOP3.LUT R56, R51, R45, R56, 0xd0, !PT ;  /* 0x0000002d33387212 */ /* 0x000fe400078ed038 */
[----:B------:R-:W-:Y:S02]  /*c1f0*/  LOP3.LUT R46, R14, R46, R41, 0x96, !PT ;  /* 0x0000002e0e2e7212 */ /* 0x000fe400078e9629 */
[-CC-:B------:R-:W-:Y:S02]  /*c200*/  LOP3.LUT R40, R40, R47.reuse, R42.reuse, 0x2d, !PT ;  /* 0x0000002f28287212 */ /* 0x180fe400078e2d2a */
[----:B------:R-:W-:-:S02]  /*c210*/  LOP3.LUT R41, R43, R47, R42, 0x2d, !PT ;  /* 0x0000002f2b297212 */ /* 0x000fc400078e2d2a */
[-C--:B------:R-:W-:Y:S02]  /*c220*/  LOP3.LUT R42, R44, R47.reuse, R42, 0xd0, !PT ;  /* 0x0000002f2c2a7212 */ /* 0x080fe400078ed02a */
[----:B------:R-:W-:Y:S02]  /*c230*/  LOP3.LUT R43, R47, R44, RZ, 0x3c, !PT ;  /* 0x0000002c2f2b7212 */ /* 0x000fe400078e3cff */
[-C--:B------:R-:W-:Y:S02]  /*c240*/  LOP3.LUT R16, R16, R52.reuse, RZ, 0x3c, !PT ;  /* 0x0000003410107212 */ /* 0x080fe400078e3cff */
[----:B------:R-:W-:Y:S02]  /*c250*/  LOP3.LUT R44, R56, R47, R44, 0x96, !PT ;  /* 0x0000002f382c7212 */ /* 0x000fe400078e962c */
[--C-:B------:R-:W-:Y:S02]  /*c260*/  LOP3.LUT R55, R52, R53, R13.reuse, 0x1e, !PT ;  /* 0x0000003534377212 */ /* 0x100fe400078e1e0d */
[----:B------:R-:W-:-:S02]  /*c270*/  LOP3.LUT R54, R53, R52, R13, 0x78, !PT ;  /* 0x0000003435367212 */ /* 0x000fc400078e780d */
[--C-:B------:R-:W-:Y:S02]  /*c280*/  LOP3.LUT R48, R14, R50, R19.reuse, 0x1e, !PT ;  /* 0x000000320e307212 */ /* 0x100fe400078e1e13 */
[-CC-:B------:R-:W-:Y:S02]  /*c290*/  LOP3.LUT R50, R50, R14.reuse, R19.reuse, 0x78, !PT ;  /* 0x0000000e32327212 */ /* 0x180fe400078e7813 */
[----:B------:R-:W-:Y:S02]  /*c2a0*/  LOP3.LUT R47, R46, R14, R19, 0x78, !PT ;  /* 0x0000000e2e2f7212 */ /* 0x000fe400078e7813 */
[----:B------:R-:W-:Y:S02]  /*c2b0*/  LOP3.LUT R53, R16, R52, R13, 0x78, !PT ;  /* 0x0000003410357212 */ /* 0x000fe400078e780d */
[----:B------:R-:W-:Y:S02]  /*c2c0*/  LOP3.LUT R16, R54, R55, R16, 0x87, !PT ;  /* 0x0000003736107212 */ /* 0x000fe400078e8710 */
[----:B------:R-:W-:-:S02]  /*c2d0*/  LOP3.LUT R19, R19, R47, R50, 0x2d, !PT ;  /* 0x0000002f13137212 */ /* 0x000fc400078e2d32 */
[--C-:B------:R-:W-:Y:S02]  /*c2e0*/  LOP3.LUT R52, R16, R53, R54.reuse, 0xd0, !PT ;  /* 0x0000003510347212 */ /* 0x100fe400078ed036 */
[----:B------:R-:W-:Y:S02]  /*c2f0*/  LOP3.LUT R32, R32, R33, RZ, 0xc3, !PT ;  /* 0x0000002120207212 */ /* 0x000fe400078ec3ff */
[----:B------:R-:W-:Y:S02]  /*c300*/  LOP3.LUT R45, R40, R45, R51, 0x96, !PT ;  /* 0x0000002d282d7212 */ /* 0x000fe400078e9633 */
[-CC-:B------:R-:W-:Y:S02]  /*c310*/  LOP3.LUT R13, R13, R53.reuse, R54.reuse, 0x2d, !PT ;  /* 0x000000350d0d7212 */ /* 0x180fe400078e2d36 */
[-C--:B------:R-:W-:Y:S02]  /*c320*/  LOP3.LUT R14, R55, R53.reuse, R54, 0x2d, !PT ;  /* 0x00000035370e7212 */ /* 0x080fe400078e2d36 */
[----:B------:R-:W-:-:S02]  /*c330*/  LOP3.LUT R16, R19, R53, R16, 0x96, !PT ;  /* 0x0000003513107212 */ /* 0x000fc400078e9610 */
[----:B------:R-:W-:Y:S02]  /*c340*/  LOP3.LUT R33, RZ, R33, RZ, 0x33, !PT ;  /* 0x00000021ff217212 */ /* 0x000fe400078e33ff */
[----:B------:R-:W-:Y:S02]  /*c350*/  LOP3.LUT R51, R20, R29, RZ, 0x3c, !PT ;  /* 0x0000001d14337212 */ /* 0x000fe400078e3cff */
[----:B------:R-:W-:Y:S02]  /*c360*/  SHF.L.W.U32.HI R53, R31, 0x2, R31 ;  /* 0x000000021f357819 */ /* 0x000fe40000010e1f */
[----:B------:R-:W-:Y:S02]  /*c370*/  SHF.L.W.U32.HI R22, R22, 0x2, R22 ;  /* 0x0000000216167819 */ /* 0x000fe40000010e16 */
[----:B------:R-:W-:Y:S02]  /*c380*/  LOP3.LUT R31, R23, R24, RZ, 0xc3, !PT ;  /* 0x00000018171f7212 */ /* 0x000fe400078ec3ff */
[----:B------:R-:W-:-:S02]  /*c390*/  LOP3.LUT R20, R27, R26, RZ, 0x3c, !PT ;  /* 0x0000001a1b147212 */ /* 0x000fc400078e3cff */
[----:B------:R-:W-:Y:S02]  /*c3a0*/  LOP3.LUT R24, RZ, R24, RZ, 0x33, !PT ;  /* 0x00000018ff187212 */ /* 0x000fe400078e33ff */
[----:B------:R-:W-:Y:S02]  /*c3b0*/  SHF.L.W.U32.HI R27, R28, 0x2, R28 ;  /* 0x000000021c1b7819 */ /* 0x000fe40000010e1c */
[----:B------:R-:W-:Y:S02]  /*c3c0*/  SHF.L.W.U32.HI R54, R29, 0x2, R29 ;  /* 0x000000021d367819 */ /* 0x000fe40000010e1d */
[----:B------:R-:W-:Y:S02]  /*c3d0*/  SHF.L.W.U32.HI R33, R33, 0x2, R33 ;  /* 0x0000000221217819 */ /* 0x000fe40000010e21 */
[----:B------:R-:W-:Y:S02]  /*c3e0*/  SHF.L.W.U32.HI R35, R35, 0x2, R35 ;  /* 0x0000000223237819 */ /* 0x000fe40000010e23 */
[----:B------:R-:W-:-:S02]  /*c3f0*/  SHF.L.W.U32.HI R29, R26, 0x2, R26 ;  /* 0x000000021a1d7819 */ /* 0x000fc40000010e1a */
[C---:B------:R-:W-:Y:S02]  /*c400*/  LOP3.LUT R53, R34.reuse, R53, RZ, 0x3c, !PT ;  /* 0x0000003522357212 */ /* 0x040fe400078e3cff */
[C---:B------:R-:W-:Y:S02]  /*c410*/  LOP3.LUT R22, R39.reuse, R22, RZ, 0x3c, !PT ;  /* 0x0000001627167212 */ /* 0x040fe400078e3cff */
[----:B------:R-:W-:Y:S02]  /*c420*/  SHF.L.W.U32.HI R34, R34, 0xe, R34 ;  /* 0x0000000e22227819 */ /* 0x000fe40000010e22 */
[----:B------:R-:W-:Y:S02]  /*c430*/  SHF.L.W.U32.HI R24, R24, 0x2, R24 ;  /* 0x0000000218187819 */ /* 0x000fe40000010e18 */
[----:B------:R-:W-:Y:S02]  /*c440*/  SHF.L.W.U32.HI R39, R39, 0xe, R39 ;  /* 0x0000000e27277819 */ /* 0x000fe40000010e27 */
[----:B------:R-:W-:-:S02]  /*c450*/  LOP3.LUT R55, R30, R27, RZ, 0x3c, !PT ;  /* 0x0000001b1e377212 */ /* 0x000fc400078e3cff */
[----:B------:R-:W-:Y:S02]  /*c460*/  LOP3.LUT R54, R54, R51, RZ, 0xc3, !PT ;  /* 0x0000003336367212 */ /* 0x000fe400078ec3ff */
[C---:B------:R-:W-:Y:S02]  /*c470*/  LOP3.LUT R26, R32.reuse, R33, RZ, 0x3c, !PT ;  /* 0x00000021201a7212 */ /* 0x040fe400078e3cff */
[----:B------:R-:W-:Y:S02]  /*c480*/  SHF.L.W.U32.HI R27, R32, 0xe, R32 ;  /* 0x0000000e201b7819 */ /* 0x000fe40000010e20 */
[----:B------:R-:W-:Y:S02]  /*c490*/  LOP3.LUT R51, RZ, R51, RZ, 0x33, !PT ;  /* 0x00000033ff337212 */ /* 0x000fe400078e33ff */
[----:B------:R-:W-:Y:S02]  /*c4a0*/  LOP3.LUT R35, R38, R35, RZ, 0x3c, !PT ;  /* 0x0000002326237212 */ /* 0x000fe400078e3cff */
[----:B------:R-:W-:-:S02]  /*c4b0*/  LOP3.LUT R32, R29, R20, RZ, 0xc3, !PT ;  /* 0x000000141d207212 */ /* 0x000fc400078ec3ff */
[----:B------:R-:W-:Y:S02]  /*c4c0*/  SHF.L.W.U32.HI R38, R38, 0xe, R38 ;  /* 0x0000000e26267819 */ /* 0x000fe40000010e26 */
[----:B------:R-:W-:Y:S02]  /*c4d0*/  SHF.L.W.U32.HI R56, R30, 0xe, R30 ;  /* 0x0000000e1e387819 */ /* 0x000fe40000010e1e */
[----:B------:R-:W-:Y:S02]  /*c4e0*/  LOP3.LUT R20, RZ, R20, RZ, 0x33, !PT ;  /* 0x00000014ff147212 */ /* 0x000fe400078e33ff */
[----:B------:R-:W-:Y:S02]  /*c4f0*/  LOP3.LUT R34, R34, R53, RZ, 0x3c, !PT ;  /* 0x0000003522227212 */ /* 0x000fe400078e3cff */
[----:B------:R-:W-:Y:S02]  /*c500*/  LOP3.LUT R23, R31, R24, RZ, 0x3c, !PT ;  /* 0x000000181f177212 */ /* 0x000fe400078e3cff */
[----:B------:R-:W-:-:S02]  /*c510*/  LOP3.LUT R39, R39, R22, RZ, 0x3c, !PT ;  /* 0x0000001627277212 */ /* 0x000fc400078e3cff */
[----:B------:R-:W-:Y:S02]  /*c520*/  SHF.L.W.U32.HI R28, R22, 0xa, R22 ;  /* 0x0000000a161c7819 */ /* 0x000fe40000010e16 */
[----:B------:R-:W-:Y:S02]  /*c530*/  SHF.L.W.U32.HI R53, R53, 0xa, R53 ;  /* 0x0000000a35357819 */ /* 0x000fe40000010e35 */
[----:B------:R-:W-:Y:S02]  /*c540*/  SHF.L.W.U32.HI R24, R31, 0xe, R31 ;  /* 0x0000000e1f187819 */ /* 0x000fe40000010e1f */
[----:B------:R-:W-:Y:S02]  /*c550*/  SHF.L.W.U32.HI R29, R51, 0xe, R51 ;  /* 0x0000000e331d7819 */ /* 0x000fe40000010e33 */
[----:B------:R-:W-:Y:S02]  /*c560*/  LOP3.LUT R38, R38, R35, RZ, 0x3c, !PT ;  /* 0x0000002326267212 */ /* 0x000fe400078e3cff */
[----:B------:R-:W-:-:S02]  /*c570*/  SHF.L.W.U32.HI R31, R20, 0xe, R20 ;  /* 0x0000000e141f7819 */ /* 0x000fc40000010e14 */
[----:B------:R-:W-:Y:S02]  /*c580*/  SHF.L.W.U32.HI R51, R35, 0xa, R35 ;  /* 0x0000000a23337819 */ /* 0x000fe40000010e23 */
[----:B------:R-:W-:Y:S02]  /*c590*/  LOP3.LUT R56, R56, R55, RZ, 0x3c, !PT ;  /* 0x0000003738387212 */ /* 0x000fe400078e3cff */
[----:B------:R-:W-:Y:S02]  /*c5a0*/  SHF.L.W.U32.HI R55, R55, 0xa, R55 ;  /* 0x0000000a37377819 */ /* 0x000fe40000010e37 */
[----:B------:R-:W-:Y:S02]  /*c5b0*/  LOP3.LUT R22, R53, R34, RZ, 0x3c, !PT ;  /* 0x0000002235167212 */ /* 0x000fe400078e3cff */
        /* <DEDUP_REMOVED lines=8> */
[----:B------:R-:W-:Y:S02]  /*c640*/  LOP3.LUT R31, R55, R56, RZ, 0x3c, !PT ;  /* 0x00000038371f7212 */ /* 0x000fe400078e3cff */
[----:B------:R-:W-:Y:S02]  /*c650*/  SHF.L.W.U32.HI R28, R56, 0x1, R56 ;  /* 0x00000001381c7819 */ /* 0x000fe40000010e38 */
[----:B------:R-:W-:Y:S02]  /*c660*/  LOP3.LUT R53, R27, R26, RZ, 0x3c, !PT ;  /* 0x0000001a1b357212 */ /* 0x000fe400078e3cff */
[----:B------:R-:W-:Y:S02]  /*c670*/  SHF.L.W.U32.HI R56, R26, 0xa, R26 ;  /* 0x0000000a1a387819 */ /* 0x000fe40000010e1a */
[----:B------:R-:W-:Y:S02]  /*c680*/  LOP3.LUT R24, R38, UR36, R51, 0x96, !PT ;  /* 0x0000002426187c12 */ /* 0x000fe4000f8e9633 */
[----:B------:R-:W-:-:S02]  /*c690*/  LOP3.LUT R54, R39, UR33, RZ, 0x3c, !PT ;  /* 0x0000002127367c12 */ /* 0x000fc4000f8e3cff */
[----:B------:R-:W-:Y:S02]  /*c6a0*/  SHF.L.W.U32.HI R26, R38, 0x1, R38 ;  /* 0x00000001261a7819 */ /* 0x000fe40000010e26 */
[----:B------:R-:W-:Y:S02]  /*c6b0*/  LOP3.LUT R23, R23, R34, RZ, 0x3c, !PT ;  /* 0x0000002217177212 */ /* 0x000fe400078e3cff */
[----:B------:R-:W-:Y:S02]  /*c6c0*/  SHF.L.W.U32.HI R51, R34, 0x1, R34 ;  /* 0x0000000122337819 */ /* 0x000fe40000010e22 */
[----:B------:R-:W-:Y:S02]  /*c6d0*/  SHF.L.W.U32.HI R32, R32, 0xa, R32 ;  /* 0x0000000a20207819 */ /* 0x000fe40000010e20 */
[--C-:B------:R-:W-:Y:S02]  /*c6e0*/  SHF.L.W.U32.HI R34, R29, 0x1, R29.reuse ;  /* 0x000000011d227819 */ /* 0x100fe40000010e1d */
[----:B------:R-:W-:-:S02]  /*c6f0*/  LOP3.LUT R27, R22, R30, R29, 0x96, !PT ;  /* 0x0000001e161b7212 */ /* 0x000fc400078e961d */
[----:B------:R-:W-:Y:S02]  /*c700*/  LOP3.LUT R38, R56, R53, RZ, 0x3c, !PT ;  /* 0x0000003538267212 */ /* 0x000fe400078e3cff */
[----:B------:R-:W-:Y:S02]  /*c710*/  SHF.L.W.U32.HI R30, R53, 0x1, R53 ;  /* 0x00000001351e7819 */ /* 0x000fe40000010e35 */
[----:B------:R-:W-:Y:S02]  /*c720*/  LOP3.LUT R33, R33, R54, RZ, 0x3c, !PT ;  /* 0x0000003621217212 */ /* 0x000fe400078e3cff */
[----:B------:R-:W-:Y:S02]  /*c730*/  LOP3.LUT R39, R26, UR37, RZ, 0x3c, !PT ;  /* 0x000000251a277c12 */ /* 0x000fe4000f8e3cff */
[--C-:B------:R-:W-:Y:S02]  /*c740*/  SHF.L.W.U32.HI R53, R20, 0x1, R20.reuse ;  /* 0x0000000114357819 */ /* 0x100fe40000010e14 */
[----:B------:R-:W-:-:S02]  /*c750*/  LOP3.LUT R26, R31, R32, R20, 0x96, !PT ;  /* 0x000000201f1a7212 */ /* 0x000fc400078e9614 */
[--C-:B------:R-:W-:Y:S02]  /*c760*/  LOP3.LUT R56, R54, R34, R51.reuse, 0x1e, !PT ;  /* 0x0000002236387212 */ /* 0x100fe400078e1e33 */
[----:B------:R-:W-:Y:S02]  /*c770*/  LOP3.LUT R58, R34, R54, R51, 0x78, !PT ;  /* 0x00000036223a7212 */ /* 0x000fe400078e7833 */
[--C-:B------:R-:W-:Y:S02]  /*c780*/  LOP3.LUT R32, R22, R23, R35.reuse, 0x1e, !PT ;  /* 0x0000001716207212 */ /* 0x100fe400078e1e23 */
[----:B------:R-:W-:Y:S02]  /*c790*/  LOP3.LUT R34, R23, R22, R35, 0x78, !PT ;  /* 0x0000001617227212 */ /* 0x000fe400078e7823 */
[----:B------:R-:W-:Y:S02]  /*c7a0*/  LOP3.LUT R23, R33, R54, R51, 0x78, !PT ;  /* 0x0000003621177212 */ /* 0x000fe400078e7833 */
[----:B------:R-:W-:-:S02]  /*c7b0*/  LOP3.LUT R36, R36, R41, RZ, 0xc3, !PT ;  /* 0x0000002924247212 */ /* 0x000fc400078ec3ff */
[--C-:B------:R-:W-:Y:S02]  /*c7c0*/  LOP3.LUT R55, R39, R53, R30.reuse, 0x1e, !PT ;  /* 0x0000003527377212 */ /* 0x100fe400078e1e1e */
[----:B------:R-:W-:Y:S02]  /*c7d0*/  LOP3.LUT R37, R37, R42, RZ, 0x3c, !PT ;  /* 0x0000002a25257212 */ /* 0x000fe400078e3cff */
[----:B------:R-:W-:Y:S02]  /*c7e0*/  LOP3.LUT R41, RZ, R41, RZ, 0x33, !PT ;  /* 0x00000029ff297212 */ /* 0x000fe400078e33ff */
[----:B------:R-:W-:Y:S02]  /*c7f0*/  LOP3.LUT R54, R58, R56, R33, 0x87, !PT ;  /* 0x000000383a367212 */ /* 0x000fe400078e8721 */
[-C--:B------:R-:W-:Y:S02]  /*c800*/  LOP3.LUT R28, R28, R39.reuse, RZ, 0x3c, !PT ;  /* 0x000000271c1c7212 */ /* 0x080fe400078e3cff */
[----:B------:R-:W-:-:S02]  /*c810*/  LOP3.LUT R53, R53, R39, R30, 0x78, !PT ;  /* 0x0000002735357212 */ /* 0x000fc400078e781e */
[----:B------:R-:W-:Y:S02]  /*c820*/  SHF.L.W.U32.HI R42, R42, 0x2, R42 ;  /* 0x000000022a2a7819 */ /* 0x000fe40000010e2a */
[----:B------:R-:W-:Y:S02]  /*c830*/  SHF.L.W.U32.HI R43, R43, 0x2, R43 ;  /* 0x000000022b2b7819 */ /* 0x000fe40000010e2b */
[-CC-:B------:R-:W-:Y:S02]  /*c840*/  LOP3.LUT R60, R38, R31.reuse, R24.reuse, 0x78, !PT ;  /* 0x0000001f263c7212 */ /* 0x180fe400078e7818 */
[----:B------:R-:W-:Y:S02]  /*c850*/  LOP3.LUT R33, R26, R31, R24, 0x78, !PT ;  /* 0x0000001f1a217212 */ /* 0x000fe400078e7818 */
[----:B------:R-:W-:Y:S02]  /*c860*/  LOP3.LUT R20, R51, R23, R58, 0x2d, !PT ;  /* 0x0000001733147212 */ /* 0x000fe400078e2d3a */
[----:B------:R-:W-:-:S02]  /*c870*/  LOP3.LUT R51, R31, R38, R24, 0x1e, !PT ;  /* 0x000000261f337212 */ /* 0x000fc400078e1e18 */
[----:B------:R-:W-:Y:S02]  /*c880*/  SHF.L.W.U32.HI R40, R40, 0x2, R40 ;  /* 0x0000000228287819 */ /* 0x000fe40000010e28 */
[----:B------:R-:W-:Y:S02]  /*c890*/  SHF.L.W.U32.HI R41, R41, 0x2, R41 ;  /* 0x0000000229297819 */ /* 0x000fe40000010e29 */
[----:B------:R-:W-:Y:S02]  /*c8a0*/  LOP3.LUT R38, R28, R39, R30, 0x78, !PT ;  /* 0x000000271c267212 */ /* 0x000fe400078e781e */
[----:B------:R-:W-:Y:S02]  /*c8b0*/  LOP3.LUT R31, R53, R55, R28, 0x87, !PT ;  /* 0x00000037351f7212 */ /* 0x000fe400078e871c */
[----:B------:R-:W-:Y:S02]  /*c8c0*/  LOP3.LUT R43, R44, R43, RZ, 0x3c, !PT ;  /* 0x0000002b2c2b7212 */ /* 0x000fe400078e3cff */
[----:B------:R-:W-:-:S02]  /*c8d0*/  LOP3.LUT R42, R42, R37, RZ, 0xc3, !PT ;  /* 0x000000252a2a7212 */ /* 0x000fc400078ec3ff */
[----:B------:R-:W-:Y:S02]  /*c8e0*/  LOP3.LUT R24, R24, R33, R60, 0x2d, !PT ;  /* 0x0000002118187212 */ /* 0x000fe400078e2d3c */
[----:B------:R-:W-:Y:S02]  /*c8f0*/  SHF.L.W.U32.HI R44, R44, 0xe, R44 ;  /* 0x0000000e2c2c7819 */ /* 0x000fe40000010e2c */
[----:B------:R-:W-:Y:S02]  /*c900*/  LOP3.LUT R37, RZ, R37, RZ, 0x33, !PT ;  /* 0x00000025ff257212 */ /* 0x000fe400078e33ff */
[----:B------:R-:W-:Y:S02]  /*c910*/  LOP3.LUT R40, R45, R40, RZ, 0x3c, !PT ;  /* 0x000000282d287212 */ /* 0x000fe400078e3cff */
[----:B------:R-:W-:Y:S02]  /*c920*/  LOP3.LUT R41, R36, R41, RZ, 0x3c, !PT ;  /* 0x0000002924297212 */ /* 0x000fe400078e3cff */
[----:B------:R-:W-:-:S02]  /*c930*/  LOP3.LUT R28, R30, R38, R53, 0x2d, !PT ;  /* 0x000000261e1c7212 */ /* 0x000fc400078e2d35 */
[----:B------:R-:W-:Y:S02]  /*c940*/  LOP3.LUT R39, R31, R38, R53, 0xd0, !PT ;  /* 0x000000261f277212 */ /* 0x000fe400078ed035 */
[----:B------:R-:W-:Y:S02]  /*c950*/  SHF.L.W.U32.HI R45, R45, 0xe, R45 ;  /* 0x0000000e2d2d7819 */ /* 0x000fe40000010e2d */
[----:B------:R-:W-:Y:S02]  /*c960*/  SHF.L.W.U32.HI R36, R36, 0xe, R36 ;  /* 0x0000000e24247819 */ /* 0x000fe40000010e24 */
[----:B------:R-:W-:Y:S02]  /*c970*/  LOP3.LUT R29, R27, R22, R35, 0x78, !PT ;  /* 0x000000161b1d7212 */ /* 0x000fe400078e7823 */
[-C--:B------:R-:W-:Y:S02]  /*c980*/  LOP3.LUT R30, R55, R38.reuse, R53, 0x2d, !PT ;  /* 0x00000026371e7212 */ /* 0x080fe400078e2d35 */
[----:B------:R-:W-:-:S02]  /*c990*/  LOP3.LUT R31, R24, R38, R31, 0x96, !PT ;  /* 0x00000026181f7212 */ /* 0x000fc400078e961f */
[----:B------:R-:W-:Y:S02]  /*c9a0*/  SHF.L.W.U32.HI R37, R37, 0xe, R37 ;  /* 0x0000000e25257819 */ /* 0x000fe40000010e25 */
[----:B------:R-:W-:Y:S02]  /*c9b0*/  LOP3.LUT R44, R44, R43, RZ, 0x3c, !PT ;  /* 0x0000002b2c2c7212 */ /* 0x000fe400078e3cff */
[----:B------:R-:W-:Y:S02]  /*c9c0*/  LOP3.LUT R22, R56, R23, R58, 0x2d, !PT ;  /* 0x0000001738167212 */ /* 0x000fe400078e2d3a */
[----:B------:R-:W-:Y:S02]  /*c9d0*/  LOP3.LUT R46, R50, R48, R46, 0x87, !PT ;  /* 0x00000030322e7212 */ /* 0x000fe400078e872e */
[----:B------:R-:W-:Y:S02]  /*c9e0*/  LOP3.LUT R38, R48, R47, R50, 0x2d, !PT ;  /* 0x0000002f30267212 */ /* 0x000fe400078e2d32 */
[----:B------:R-:W-:-:S02]  /*c9f0*/  SHF.L.W.U32.HI R43, R43, 0xa, R43 ;  /* 0x0000000a2b2b7819 */ /* 0x000fc40000010e2b */
[----:B------:R-:W-:Y:S02]  /*ca00*/  LOP3.LUT R58, R54, R23, R58, 0xd0, !PT ;  /* 0x00000017363a7212 */ /* 0x000fe400078ed03a */
[----:B------:R-:W-:Y:S02]  /*ca10*/  LOP3.LUT R48, R34, R32, R27, 0x87, !PT ;  /* 0x0000002022307212 */ /* 0x000fe400078e871b */
[----:B------:R-:W-:Y:S02]  /*ca20*/  LOP3.LUT R26, R60, R51, R26, 0x87, !PT ;  /* 0x000000333c1a7212 */ /* 0x000fe400078e871a */
[----:B------:R-:W-:Y:S02]  /*ca30*/  LOP3.LUT R45, R45, R40, RZ, 0x3c, !PT ;  /* 0x000000282d2d7212 */ /* 0x000fe400078e3cff */
[----:B------:R-:W-:Y:S02]  /*ca40*/  LOP3.LUT R36, R36, R41, RZ, 0x3c, !PT ;  /* 0x0000002924247212 */ /* 0x000fe400078e3cff */
[----:B------:R-:W-:-:S02]  /*ca50*/  LOP3.LUT R53, R32, R29, R34, 0x2d, !PT ;  /* 0x0000001d20357212 */ /* 0x000fc400078e2d22 */
[----:B------:R-:W-:Y:S02]  /*ca60*/  SHF.L.W.U32.HI R40, R40, 0xa, R40 ;  /* 0x0000000a28287819 */ /* 0x000fe40000010e28 */
[----:B------:R-:W-:Y:S02]  /*ca70*/  LOP3.LUT R37, R37, R42, RZ, 0x3c, !PT ;  /* 0x0000002a25257212 */ /* 0x000fe400078e3cff */
[----:B------:R-:W-:Y:S02]  /*ca80*/  SHF.L.W.U32.HI R41, R41, 0xa, R41 ;  /* 0x0000000a29297819 */ /* 0x000fe40000010e29 */
[----:B------:R-:W-:Y:S02]  /*ca90*/  LOP3.LUT R35, R35, R29, R34, 0x2d, !PT ;  /* 0x0000001d23237212 */ /* 0x000fe400078e2d22 */
[-C--:B------:R-:W-:Y:S02]  /*caa0*/  LOP3.LUT R57, R46, R47.reuse, R50, 0xd0, !PT ;  /* 0x0000002f2e397212 */ /* 0x080fe400078ed032 */
[----:B------:R-:W-:-:S02]  /*cab0*/  LOP3.LUT R56, R52, R47, R46, 0x96, !PT ;  /* 0x0000002f34387212 */ /* 0x000fc400078e962e */
[----:B------:R-:W-:Y:S02]  /*cac0*/  SHF.L.W.U32.HI R42, R42, 0xa, R42 ;  /* 0x0000000a2a2a7819 */ /* 0x000fe40000010e2a */
[----:B------:R-:W-:Y:S02]  /*cad0*/  LOP3.LUT R32, R43, R44, RZ, 0x3c, !PT ;  /* 0x0000002c2b207212 */ /* 0x000fe400078e3cff */
[-C--:B------:R-:W-:Y:S02]  /*cae0*/  LOP3.LUT R55, R48, R29.reuse, R34, 0xd0, !PT ;  /* 0x0000001d30377212 */ /* 0x080fe400078ed022 */
[----:B------:R-:W-:Y:S02]  /*caf0*/  LOP3.LUT R50, R29, R48, RZ, 0x3c, !PT ;  /* 0x000000301d327212 */ /* 0x000fe400078e3cff */
[----:B------:R-:W-:Y:S02]  /*cb00*/  LOP3.LUT R52, R58, R29, R48, 0x96, !PT ;  /* 0x0000001d3a347212 */ /* 0x000fe400078e9630 */
[----:B------:R-:W-:-:S02]  /*cb10*/  LOP3.LUT R48, R39, R33, R26, 0x96, !PT ;  /* 0x0000002127307212 */ /* 0x000fc400078e961a */
[----:B------:R-:W-:Y:S02]  /*cb20*/  LOP3.LUT R39, R45, UR26, R40, 0x96, !PT ;  /* 0x0000001a2d277c12 */ /* 0x000fe4000f8e9628 */
[----:B------:R-:W-:Y:S02]  /*cb30*/  LOP3.LUT R41, R41, R36, RZ, 0x3c, !PT ;  /* 0x0000002429297212 */ /* 0x000fe400078e3cff */
[----:B------:R-:W-:Y:S02]  /*cb40*/  LOP3.LUT R23, R35, R23, R54, 0x96, !PT ;  /* 0x0000001723177212 */ /* 0x000fe400078e9636 */
[----:B------:R-:W-:Y:S02]  /*cb50*/  LOP3.LUT R42, R32, R42, R37, 0x96, !PT ;  /* 0x0000002a202a7212 */ /* 0x000fe400078e9625 */
[----:B------:R-:W-:Y:S02]  /*cb60*/  LOP3.LUT R54, R47, R46, RZ, 0x3c, !PT ;  /* 0x0000002e2f367212 */ /* 0x000fe400078e3cff */
[----:B------:R-:W-:-:S02]  /*cb70*/  LOP3.LUT R47, R51, R33, R60, 0x2d, !PT ;  /* 0x00000021332f7212 */ /* 0x000fc400078e2d3c */
[----:B------:R-:W-:Y:S02]  /*cb80*/  LOP3.LUT R51, R26, R33, R60, 0xd0, !PT ;  /* 0x000000211a337212 */ /* 0x000fe400078ed03c */
[----:B------:R-:W-:Y:S02]  /*cb90*/  LOP3.LUT R46, R33, R26, RZ, 0x3c, !PT ;  /* 0x0000001a212e7212 */ /* 0x000fe400078e3cff */
[----:B------:R-:W-:Y:S02]  /*cba0*/  SHF.L.W.U32.HI R45, R45, 0x1, R45 ;  /* 0x000000012d2d7819 */ /* 0x000fe40000010e2d */
[-CC-:B------:R-:W-:Y:S02]  /*cbb0*/  LOP3.LUT R34, R41, R32.reuse, R39.reuse, 0x78, !PT ;  /* 0x0000002029227212 */ /* 0x180fe400078e7827 */
[--C-:B------:R-:W-:Y:S02]  /*cbc0*/  LOP3.LUT R33, R42, R32, R39.reuse, 0x78, !PT ;  /* 0x000000202a217212 */ /* 0x100fe400078e7827 */
[----:B------:R-:W-:-:S02]  /*cbd0*/  LOP3.LUT R41, R32, R41, R39, 0x1e, !PT ;  /* 0x0000002920297212 */ /* 0x000fc400078e1e27 */
[----:B------:R-:W-:Y:S02]  /*cbe0*/  SHF.L.W.U32.HI R26, R37, 0x1, R37 ;  /* 0x00000001251a7819 */ /* 0x000fe40000010e25 */
[----:B------:R-:W-:Y:S02]  /*cbf0*/  SHF.L.W.U32.HI R37, R19, 0x2, R19 ;  /* 0x0000000213257819 */ /* 0x000fe40000010e13 */
[----:B------:R-:W-:Y:S02]  /*cc00*/  LOP3.LUT R13, R13, R38, RZ, 0xc3, !PT ;  /* 0x000000260d0d7212 */ /* 0x000fe400078ec3ff */
[----:B------:R-:W-:Y:S02]  /*cc10*/  SHF.L.W.U32.HI R44, R44, 0x1, R44 ;  /* 0x000000012c2c7819 */ /* 0x000fe40000010e2c */
[----:B------:R-:W-:Y:S02]  /*cc20*/  LOP3.LUT R45, R45, UR27, RZ, 0x3c, !PT ;  /* 0x0000001b2d2d7c12 */ /* 0x000fe4000f8e3cff */
[----:B------:R-:W-:-:S02]  /*cc30*/  SHF.L.W.U32.HI R29, R36, 0x1, R36 ;  /* 0x00000001241d7819 */ /* 0x000fc40000010e24 */
[----:B------:R-:W-:Y:S02]  /*cc40*/  LOP3.LUT R38, RZ, R38, RZ, 0x33, !PT ;  /* 0x00000026ff267212 */ /* 0x000fe400078e33ff */
[----:B------:R-:W-:Y:S02]  /*cc50*/  LOP3.LUT R42, R34, R41, R42, 0x87, !PT ;  /* 0x00000029222a7212 */ /* 0x000fe400078e872a */
[----:B------:R-:W-:Y:S02]  /*cc60*/  LOP3.LUT R32, R41, R33, R34, 0x2d, !PT ;  /* 0x0000002129207212 */ /* 0x000fe400078e2d22 */
[----:B------:R-:W-:Y:S02]  /*cc70*/  LOP3.LUT R14, R14, R57, RZ, 0x3c, !PT ;  /* 0x000000390e0e7212 */ /* 0x000fe400078e3cff */
[----:B------:R-:W-:Y:S02]  /*cc80*/  SHF.L.W.U32.HI R57, R57, 0x2, R57 ;  /* 0x0000000239397819 */ /* 0x000fe40000010e39 */
[----:B------:R-:W-:-:S02]  /*cc90*/  SHF.L.W.U32.HI R41, R54, 0x2, R54 ;  /* 0x0000000236297819 */ /* 0x000fc40000010e36 */
[----:B------:R-:W-:Y:S02]  /*cca0*/  LOP3.LUT R37, R16, R37, RZ, 0x3c, !PT ;  /* 0x0000002510257212 */ /* 0x000fe400078e3cff */
[-C--:B------:R-:W-:Y:S02]  /*ccb0*/  LOP3.LUT R44, R44, R45.reuse, RZ, 0x3c, !PT ;  /* 0x0000002d2c2c7212 */ /* 0x080fe400078e3cff */
[--C-:B------:R-:W-:Y:S02]  /*ccc0*/  LOP3.LUT R27, R45, R26, R29.reuse, 0x1e, !PT ;  /* 0x0000001a2d1b7212 */ /* 0x100fe400078e1e1d */
[----:B------:R-:W-:Y:S02]  /*ccd0*/  SHF.L.W.U32.HI R16, R16, 0xe, R16 ;  /* 0x0000000e10107819 */ /* 0x000fe40000010e10 */
[----:B------:R-:W-:Y:S02]  /*cce0*/  SHF.L.W.U32.HI R38, R38, 0x2, R38 ;  /* 0x0000000226267819 */ /* 0x000fe40000010e26 */
[----:B------:R-:W-:-:S02]  /*ccf0*/  LOP3.LUT R26, R26, R45, R29, 0x78, !PT ;  /* 0x0000002d1a1a7212 */ /* 0x000fc400078e781d */
[C---:B------:R-:W-:Y:S02]  /*cd00*/  LOP3.LUT R41, R56.reuse, R41, RZ, 0x3c, !PT ;  /* 0x0000002938297212 */ /* 0x040fe400078e3cff */
[-C--:B------:R-:W-:Y:S02]  /*cd10*/  LOP3.LUT R57, R57, R14.reuse, RZ, 0xc3, !PT ;  /* 0x0000000e39397212 */ /* 0x080fe400078ec3ff */
[----:B------:R-:W-:Y:S02]  /*cd20*/  SHF.L.W.U32.HI R56, R56, 0xe, R56 ;  /* 0x0000000e38387819 */ /* 0x000fe40000010e38 */
[----:B------:R-:W-:Y:S02]  /*cd30*/  LOP3.LUT R14, RZ, R14, RZ, 0x33, !PT ;  /* 0x0000000eff0e7212 */ /* 0x000fe400078e33ff */
[----:B------:R-:W-:Y:S02]  /*cd40*/  LOP3.LUT R45, R44, R45, R29, 0x78, !PT ;  /* 0x0000002d2c2d7212 */ /* 0x000fe400078e781d */
[----:B------:R-:W-:-:S02]  /*cd50*/  LOP3.LUT R16, R16, R37, RZ, 0x3c, !PT ;  /* 0x0000002510107212 */ /* 0x000fc400078e3cff */
[----:B------:R-:W-:Y:S02]  /*cd60*/  LOP3.LUT R38, R13, R38, RZ, 0x3c, !PT ;  /* 0x000000260d267212 */ /* 0x000fe400078e3cff */
[----:B------:R-:W-:Y:S02]  /*cd70*/  LOP3.LUT R44, R26, R27, R44, 0x87, !PT ;  /* 0x0000001b1a2c7212 */ /* 0x000fe400078e872c */
[----:B------:R-:W-:Y:S02]  /*cd80*/  SHF.L.W.U32.HI R37, R37, 0xa, R37 ;  /* 0x0000000a25257819 */ /* 0x000fe40000010e25 */
[----:B------:R-:W-:Y:S02]  /*cd90*/  SHF.L.W.U32.HI R13, R13, 0xe, R13 ;  /* 0x0000000e0d0d7819 */ /* 0x000fe40000010e0d */
[----:B------:R-:W-:Y:S02]  /*cda0*/  LOP3.LUT R56, R56, R41, RZ, 0x3c, !PT ;  /* 0x0000002938387212 */ /* 0x000fe400078e3cff */
[----:B------:R-:W-:-:S02]  /*cdb0*/  SHF.L.W.U32.HI R14, R14, 0xe, R14 ;  /* 0x0000000e0e0e7819 */ /* 0x000fc40000010e0e */
[----:B------:R-:W-:Y:S02]  /*cdc0*/  SHF.L.W.U32.HI R41, R41, 0xa, R41 ;  /* 0x0000000a29297819 */ /* 0x000fe40000010e29 */
[----:B------:R-:W-:Y:S02]  /*cdd0*/  LOP3.LUT R36, R44, R45, R26, 0xd0, !PT ;  /* 0x0000002d2c247212 */ /* 0x000fe400078ed01a */
[----:B------:R-:W-:Y:S02]  /*cde0*/  LOP3.LUT R13, R13, R38, RZ, 0x3c, !PT ;  /* 0x000000260d0d7212 */ /* 0x000fe400078e3cff */
[----:B------:R-:W-:Y:S02]  /*cdf0*/  LOP3.LUT R37, R16, UR30, R37, 0x96, !PT ;  /* 0x0000001e10257c12 */ /* 0x000fe4000f8e9625 */
[----:B------:R-:W-:Y:S02]  /*ce00*/  SHF.L.W.U32.HI R38, R38, 0xa, R38 ;  /* 0x0000000a26267819 */ /* 0x000fe40000010e26 */
[----:B------:R-:W-:-:S02]  /*ce10*/  SHF.L.W.U32.HI R16, R16, 0x1, R16 ;  /* 0x0000000110107819 */ /* 0x000fc40000010e10 */
[--C-:B------:R-:W-:Y:S02]  /*ce20*/  LOP3.LUT R39, R39, R33, R34.reuse, 0x2d, !PT ;  /* 0x0000002127277212 */ /* 0x100fe400078e2d22 */
[----:B------:R-:W-:Y:S02]  /*ce30*/  LOP3.LUT R14, R14, R57, RZ, 0x3c, !PT ;  /* 0x000000390e0e7212 */ /* 0x000fe400078e3cff */
[----:B------:R-:W-:Y:S02]  /*ce40*/  LOP3.LUT R34, R42, R33, R34, 0xd0, !PT ;  /* 0x000000212a227212 */ /* 0x000fe400078ed022 */
[----:B------:R-:W-:Y:S02]  /*ce50*/  LOP3.LUT R19, R33, R42, RZ, 0x3c, !PT ;  /* 0x0000002a21137212 */ /* 0x000fe400078e3cff */
[----:B------:R-:W-:Y:S02]  /*ce60*/  SHF.L.W.U32.HI R57, R57, 0xa, R57 ;  /* 0x0000000a39397819 */ /* 0x000fe40000010e39 */
[----:B------:R-:W-:-:S02]  /*ce70*/  LOP3.LUT R41, R41, R56, RZ, 0x3c, !PT ;  /* 0x0000003829297212 */ /* 0x000fc400078e3cff */
[----:B------:R-:W-:Y:S02]  /*ce80*/  LOP3.LUT R33, R36, R33, R42, 0x96, !PT ;  /* 0x0000002124217212 */ /* 0x000fe400078e962a */
[----:B------:R-:W-:Y:S02]  /*ce90*/  SHF.L.W.U32.HI R56, R56, 0x1, R56 ;  /* 0x0000000138387819 */ /* 0x000fe40000010e38 */
[----:B------:R-:W-:Y:S02]  /*cea0*/  LOP3.LUT R38, R38, R13, RZ, 0x3c, !PT ;  /* 0x0000000d26267212 */ /* 0x000fe400078e3cff */
[----:B------:R-:W-:Y:S02]  /*ceb0*/  LOP3.LUT R43, R16, UR31, RZ, 0x3c, !PT ;  /* 0x0000001f102b7c12 */ /* 0x000fe4000f8e3cff */
[----:B------:R-:W-:Y:S02]  /*cec0*/  SHF.L.W.U32.HI R36, R13, 0x1, R13 ;  /* 0x000000010d247819 */ /* 0x000fe40000010e0d */
[----:B------:R-:W-:-:S02]  /*ced0*/  SHF.L.W.U32.HI R13, R14, 0x1, R14 ;  /* 0x000000010e0d7819 */ /* 0x000fc40000010e0e */
[----:B------:R-:W-:Y:S02]  /*cee0*/  LOP3.LUT R40, R41, R57, R14, 0x96, !PT ;  /* 0x0000003929287212 */ /* 0x000fe400078e960e */
[----:B------:R-:W-:Y:S02]  /*cef0*/  LOP3.LUT R56, R56, R43, RZ, 0x3c, !PT ;  /* 0x0000002b38387212 */ /* 0x000fe400078e3cff */
[--C-:B------:R-:W-:Y:S02]  /*cf00*/  LOP3.LUT R57, R43, R13, R36.reuse, 0x1e, !PT ;  /* 0x0000000d2b397212 */ /* 0x100fe400078e1e24 */
[----:B------:R-:W-:Y:S02]  /*cf10*/  LOP3.LUT R14, R13, R43, R36, 0x78, !PT ;  /* 0x0000002b0d0e7212 */ /* 0x000fe400078e7824 */
[-CC-:B------:R-:W-:Y:S02]  /*cf20*/  LOP3.LUT R29, R29, R45.reuse, R26.reuse, 0x2d, !PT ;  /* 0x0000002d1d1d7212 */ /* 0x180fe400078e2d1a */
[----:B------:R-:W-:-:S02]  /*cf30*/  LOP3.LUT R27, R27, R45, R26, 0x2d, !PT ;  /* 0x0000002d1b1b7212 */ /* 0x000fc400078e2d1a */
[-CC-:B------:R-:W-:Y:S02]  /*cf40*/  LOP3.LUT R16, R38, R41.reuse, R37.reuse, 0x78, !PT ;  /* 0x0000002926107212 */ /* 0x180fe400078e7825 */
[--C-:B------:R-:W-:Y:S02]  /*cf50*/  LOP3.LUT R13, R40, R41, R37.reuse, 0x78, !PT ;  /* 0x00000029280d7212 */ /* 0x100fe400078e7825 */
[----:B------:R-:W-:Y:S02]  /*cf60*/  LOP3.LUT R26, R39, R45, R44, 0x96, !PT ;  /* 0x0000002d271a7212 */ /* 0x000fe400078e962c */
[----:B------:R-:W-:Y:S02]  /*cf70*/  LOP3.LUT R45, R41, R38, R37, 0x1e, !PT ;  /* 0x00000026292d7212 */ /* 0x000fe400078e1e25 */
[----:B------:R-:W-:Y:S02]  /*cf80*/  LOP3.LUT R43, R56, R43, R36, 0x78, !PT ;  /* 0x0000002b382b7212 */ /* 0x000fe400078e7824 */
[----:B------:R-:W-:-:S02]  /*cf90*/  SHF.L.W.U32.HI R42, R35, 0x2, R35 ;  /* 0x00000002232a7819 */ /* 0x000fc40000010e23 */
[----:B------:R-:W-:Y:S02]  /*cfa0*/  LOP3.LUT R38, R14, R57, R56, 0x87, !PT ;  /* 0x000000390e267212 */ /* 0x000fe400078e8738 */
[----:B------:R-:W-:Y:S02]  /*cfb0*/  LOP3.LUT R35, R37, R13, R16, 0x2d, !PT ;  /* 0x0000000d25237212 */ /* 0x000fe400078e2d10 */
[-CC-:B------:R-:W-:Y:S02]  /*cfc0*/  LOP3.LUT R36, R36, R43.reuse, R14.reuse, 0x2d, !PT ;  /* 0x0000002b24247212 */ /* 0x180fe400078e2d0e */
[-CC-:B------:R-:W-:Y:S02]  /*cfd0*/  LOP3.LUT R37, R57, R43.reuse, R14.reuse, 0x2d, !PT ;  /* 0x0000002b39257212 */ /* 0x180fe400078e2d0e */
[-C--:B------:R-:W-:Y:S02]  /*cfe0*/  LOP3.LUT R14, R38, R43.reuse, R14, 0xd0, !PT ;  /* 0x0000002b260e7212 */ /* 0x080fe400078ed00e */
[----:B------:R-:W-:-:S02]  /*cff0*/  LOP3.LUT R38, R35, R43, R38, 0x96, !PT ;  /* 0x0000002b23267212 */ /* 0x000fc400078e9626 */
[----:B------:R-:W-:Y:S02]  /*d000*/  LOP3.LUT R41, R20, R53, RZ, 0xc3, !PT ;  /* 0x0000003514297212 */ /* 0x000fe400078ec3ff */
[----:B------:R-:W-:Y:S02]  /*d010*/  LOP3.LUT R43, R22, R55, RZ, 0x3c, !PT ;  /* 0x00000037162b7212 */ /* 0x000fe400078e3cff */
[----:B------:R-:W-:Y:S02]  /*d020*/  SHF.L.W.U32.HI R44, R55, 0x2, R55 ;  /* 0x00000002372c7819 */ /* 0x000fe40000010e37 */
[----:B------:R-:W-:Y:S02]  /*d030*/  LOP3.LUT R53, RZ, R53, RZ, 0x33, !PT ;  /* 0x00000035ff357212 */ /* 0x000fe400078e33ff */
        /* <DEDUP_REMOVED lines=8> */
[----:B------:R-:W-:Y:S02]  /*d0c0*/  LOP3.LUT R20, R23, R42, RZ, 0x3c, !PT ;  /* 0x0000002a17147212 */ /* 0x000fe400078e3cff */
[----:B------:R-:W-:Y:S02]  /*d0d0*/  SHF.L.W.U32.HI R23, R42, 0xa, R42 ;  /* 0x0000000a2a177819 */ /* 0x000fe40000010e2a */
[C---:B------:R-:W-:Y:S02]  /*d0e0*/  LOP3.LUT R22, R41.reuse, R22, RZ, 0x3c, !PT ;  /* 0x0000001629167212 */ /* 0x040fe400078e3cff */
[----:B------:R-:W-:Y:S02]  /*d0f0*/  SHF.L.W.U32.HI R41, R41, 0xe, R41 ;  /* 0x0000000e29297819 */ /* 0x000fe40000010e29 */
[----:B------:R-:W-:Y:S02]  /*d100*/  LOP3.LUT R52, R52, R55, RZ, 0x3c, !PT ;  /* 0x0000003734347212 */ /* 0x000fe400078e3cff */
[----:B------:R-:W-:-:S02]  /*d110*/  SHF.L.W.U32.HI R43, R43, 0xe, R43 ;  /* 0x0000000e2b2b7819 */ /* 0x000fc40000010e2b */
[----:B------:R-:W-:Y:S02]  /*d120*/  SHF.L.W.U32.HI R55, R55, 0xa, R55 ;  /* 0x0000000a37377819 */ /* 0x000fe40000010e37 */
[C---:B------:R-:W-:Y:S02]  /*d130*/  LOP3.LUT R23, R20.reuse, UR34, R23, 0x96, !PT ;  /* 0x0000002214177c12 */ /* 0x040fe4000f8e9617 */
        /* <DEDUP_REMOVED lines=9> */
[----:B------:R-:W-:-:S02]  /*d1d0*/  SHF.L.W.U32.HI R53, R43, 0x1, R43 ;  /* 0x000000012b357819 */ /* 0x000fc40000010e2b */
[----:B------:R-:W-:Y:S02]  /*d1e0*/  LOP3.LUT R22, R22, R41, RZ, 0x3c, !PT ;  /* 0x0000002916167212 */ /* 0x000fe400078e3cff */
[----:B------:R-:W-:Y:S02]  /*d1f0*/  LOP3.LUT R42, R55, R42, R43, 0x96, !PT ;  /* 0x0000002a372a7212 */ /* 0x000fe400078e962b */
[----:B------:R-:W-:Y:S02]  /*d200*/  LOP3.LUT R52, R52, R57, RZ, 0x3c, !PT ;  /* 0x0000003934347212 */ /* 0x000fe400078e3cff */
[--C-:B------:R-:W-:Y:S02]  /*d210*/  LOP3.LUT R59, R57, R53, R20.reuse, 0x1e, !PT ;  /* 0x00000035393b7212 */ /* 0x100fe400078e1e14 */
[----:B------:R-:W-:Y:S02]  /*d220*/  LOP3.LUT R41, R22, R55, R23, 0x78, !PT ;  /* 0x0000003716297212 */ /* 0x000fe400078e7817 */
[----:B------:R-:W-:-:S02]  /*d230*/  LOP3.LUT R53, R53, R57, R20, 0x78, !PT ;  /* 0x0000003935357212 */ /* 0x000fc400078e7814 */
[--C-:B------:R-:W-:Y:S02]  /*d240*/  LOP3.LUT R44, R42, R55, R23.reuse, 0x78, !PT ;  /* 0x000000372a2c7212 */ /* 0x100fe400078e7817 */
[----:B------:R-:W-:Y:S02]  /*d250*/  LOP3.LUT R43, R55, R22, R23, 0x1e, !PT ;  /* 0x00000016372b7212 */ /* 0x000fe400078e1e17 */
[----:B------:R-:W-:Y:S02]  /*d260*/  LOP3.LUT R50, R52, R57, R20, 0x78, !PT ;  /* 0x0000003934327212 */ /* 0x000fe400078e7814 */
[----:B------:R-:W-:Y:S02]  /*d270*/  SHF.L.W.U32.HI R54, R24, 0x2, R24 ;  /* 0x0000000218367819 */ /* 0x000fe40000010e18 */
[----:B------:R-:W-:Y:S02]  /*d280*/  LOP3.LUT R55, R53, R59, R52, 0x87, !PT ;  /* 0x0000003b35377212 */ /* 0x000fe400078e8734 */
[----:B------:R-:W-:-:S02]  /*d290*/  LOP3.LUT R24, R23, R44, R41, 0x2d, !PT ;  /* 0x0000002c17187212 */ /* 0x000fc400078e2d29 */
[-CC-:B------:R-:W-:Y:S02]  /*d2a0*/  LOP3.LUT R22, R20, R50.reuse, R53.reuse, 0x2d, !PT ;  /* 0x0000003214167212 */ /* 0x180fe400078e2d35 */
[-CC-:B------:R-:W-:Y:S02]  /*d2b0*/  LOP3.LUT R23, R59, R50.reuse, R53.reuse, 0x2d, !PT ;  /* 0x000000323b177212 */ /* 0x180fe400078e2d35 */
[-C--:B------:R-:W-:Y:S02]  /*d2c0*/  LOP3.LUT R53, R55, R50.reuse, R53, 0xd0, !PT ;  /* 0x0000003237357212 */ /* 0x080fe400078ed035 */
[----:B------:R-:W-:Y:S02]  /*d2d0*/  LOP3.LUT R20, R24, R50, R55, 0x96, !PT ;  /* 0x0000003218147212 */ /* 0x000fe400078e9637 */
[----:B------:R-:W-:Y:S02]  /*d2e0*/  LOP3.LUT R50, R28, R47, RZ, 0xc3, !PT ;  /* 0x0000002f1c327212 */ /* 0x000fe400078ec3ff */
[----:B------:R-:W-:-:S02]  /*d2f0*/  LOP3.LUT R30, R30, R51, RZ, 0x3c, !PT ;  /* 0x000000331e1e7212 */ /* 0x000fc400078e3cff */
[----:B------:R-:W-:Y:S02]  /*d300*/  LOP3.LUT R47, RZ, R47, RZ, 0x33, !PT ;  /* 0x0000002fff2f7212 */ /* 0x000fe400078e33ff */
[----:B------:R-:W-:Y:S02]  /*d310*/  SHF.L.W.U32.HI R51, R51, 0x2, R51 ;  /* 0x0000000233337819 */ /* 0x000fe40000010e33 */
[----:B------:R-:W-:Y:S02]  /*d320*/  SHF.L.W.U32.HI R55, R46, 0x2, R46 ;  /* 0x000000022e377819 */ /* 0x000fe40000010e2e */
[C---:B------:R-:W-:Y:S02]  /*d330*/  LOP3.LUT R54, R31.reuse, R54, RZ, 0x3c, !PT ;  /* 0x000000361f367212 */ /* 0x040fe400078e3cff */
[----:B------:R-:W-:Y:S02]  /*d340*/  SHF.L.W.U32.HI R31, R31, 0xe, R31 ;  /* 0x0000000e1f1f7819 */ /* 0x000fe40000010e1f */
[----:B------:R-:W-:-:S02]  /*d350*/  SHF.L.W.U32.HI R47, R47, 0x2, R47 ;  /* 0x000000022f2f7819 */ /* 0x000fc40000010e2f */
[C---:B------:R-:W-:Y:S02]  /*d360*/  LOP3.LUT R55, R48.reuse, R55, RZ, 0x3c, !PT ;  /* 0x0000003730377212 */ /* 0x040fe400078e3cff */
[-C--:B------:R-:W-:Y:S02]  /*d370*/  LOP3.LUT R51, R51, R30.reuse, RZ, 0xc3, !PT ;  /* 0x0000001e33337212 */ /* 0x080fe400078ec3ff */
[----:B------:R-:W-:Y:S02]  /*d380*/  SHF.L.W.U32.HI R48, R48, 0xe, R48 ;  /* 0x0000000e30307819 */ /* 0x000fe40000010e30 */
[----:B------:R-:W-:Y:S02]  /*d390*/  LOP3.LUT R30, RZ, R30, RZ, 0x33, !PT ;  /* 0x0000001eff1e7212 */ /* 0x000fe400078e33ff */
[----:B------:R-:W-:Y:S02]  /*d3a0*/  LOP3.LUT R28, R31, R54, RZ, 0x3c, !PT ;  /* 0x000000361f1c7212 */ /* 0x000fe400078e3cff */
[----:B------:R-:W-:-:S02]  /*d3b0*/  SHF.L.W.U32.HI R31, R54, 0xa, R54 ;  /* 0x0000000a361f7819 */ /* 0x000fc40000010e36 */
[C---:B------:R-:W-:Y:S02]  /*d3c0*/  LOP3.LUT R47, R50.reuse, R47, RZ, 0x3c, !PT ;  /* 0x0000002f322f7212 */ /* 0x040fe400078e3cff */
[----:B------:R-:W-:Y:S02]  /*d3d0*/  SHF.L.W.U32.HI R50, R50, 0xe, R50 ;  /* 0x0000000e32327819 */ /* 0x000fe40000010e32 */
[----:B------:R-:W-:Y:S02]  /*d3e0*/  LOP3.LUT R48, R48, R55, RZ, 0x3c, !PT ;  /* 0x0000003730307212 */ /* 0x000fe400078e3cff */
[----:B------:R-:W-:Y:S02]  /*d3f0*/  SHF.L.W.U32.HI R30, R30, 0xe, R30 ;  /* 0x0000000e1e1e7819 */ /* 0x000fe40000010e1e */
[----:B------:R-:W-:Y:S02]  /*d400*/  SHF.L.W.U32.HI R55, R55, 0xa, R55 ;  /* 0x0000000a37377819 */ /* 0x000fe40000010e37 */
[----:B------:R-:W-:-:S02]  /*d410*/  LOP3.LUT R31, R28, UR38, R31, 0x96, !PT ;  /* 0x000000261c1f7c12 */ /* 0x000fc4000f8e961f */
[----:B------:R-:W-:Y:S02]  /*d420*/  SHF.L.W.U32.HI R28, R28, 0x1, R28 ;  /* 0x000000011c1c7819 */ /* 0x000fe40000010e1c */
[----:B------:R-:W-:Y:S02]  /*d430*/  LOP3.LUT R50, R50, R47, RZ, 0x3c, !PT ;  /* 0x0000002f32327212 */ /* 0x000fe400078e3cff */
[----:B------:R-:W-:Y:S02]  /*d440*/  LOP3.LUT R46, R30, R51, RZ, 0x3c, !PT ;  /* 0x000000331e2e7212 */ /* 0x000fe400078e3cff */
[----:B------:R-:W-:Y:S02]  /*d450*/  SHF.L.W.U32.HI R47, R47, 0xa, R47 ;  /* 0x0000000a2f2f7819 */ /* 0x000fe40000010e2f */
[----:B------:R-:W-:Y:S02]  /*d460*/  SHF.L.W.U32.HI R51, R51, 0xa, R51 ;  /* 0x0000000a33337819 */ /* 0x000fe40000010e33 */
[----:B------:R-:W-:-:S02]  /*d470*/  LOP3.LUT R52, R55, R48, RZ, 0x3c, !PT ;  /* 0x0000003037347212 */ /* 0x000fc400078e3cff */
[----:B------:R-:W-:Y:S02]  /*d480*/  LOP3.LUT R57, R28, UR39, RZ, 0x3c, !PT ;  /* 0x000000271c397c12 */ /* 0x000fe4000f8e3cff */
[----:B------:R-:W-:Y:S02]  /*d490*/  SHF.L.W.U32.HI R48, R48, 0x1, R48 ;  /* 0x0000000130307819 */ /* 0x000fe40000010e30 */
[----:B------:R-:W-:Y:S02]  /*d4a0*/  SHF.L.W.U32.HI R28, R50, 0x1, R50 ;  /* 0x00000001321c7819 */ /* 0x000fe40000010e32 */
[--C-:B------:R-:W-:Y:S02]  /*d4b0*/  SHF.L.W.U32.HI R55, R46, 0x1, R46.reuse ;  /* 0x000000012e377819 */ /* 0x100fe40000010e2e */
[----:B------:R-:W-:Y:S02]  /*d4c0*/  LOP3.LUT R30, R47, R50, RZ, 0x3c, !PT ;  /* 0x000000322f1e7212 */ /* 0x000fe400078e3cff */
[----:B------:R-:W-:-:S02]  /*d4d0*/  LOP3.LUT R54, R52, R51, R46, 0x96, !PT ;  /* 0x0000003334367212 */ /* 0x000fc400078e962e */
[----:B------:R-:W-:Y:S02]  /*d4e0*/  LOP3.LUT R48, R48, R57, RZ, 0x3c, !PT ;  /* 0x0000003930307212 */ /* 0x000fe400078e3cff */
[--C-:B------:R-:W-:Y:S02]  /*d4f0*/  LOP3.LUT R59, R57, R55, R28.reuse, 0x1e, !PT ;  /* 0x00000037393b7212 */ /* 0x100fe400078e1e1c */
[-CC-:B------:R-:W-:Y:S02]  /*d500*/  LOP3.LUT R47, R30, R52.reuse, R31.reuse, 0x78, !PT ;  /* 0x000000341e2f7212 */ /* 0x180fe400078e781f */
        /* <DEDUP_REMOVED lines=12> */
[----:B------:R-:W-:Y:S02]  /*d5d0*/  LOP3.LUT R48, R13, R52, RZ, 0x3c, !PT ;  /* 0x000000340d307212 */ /* 0x000fe400078e3cff */
[-C--:B------:R-:W-:Y:S02]  /*d5e0*/  LOP3.LUT R45, R45, R13.reuse, R16, 0x2d, !PT ;  /* 0x0000000d2d2d7212 */ /* 0x080fe400078e2d10 */
[----:B------:R-:W-:-:S02]  /*d5f0*/  LOP3.LUT R52, R14, R13, R52, 0x96, !PT ;  /* 0x0000000d0e347212 */ /* 0x000fc400078e9634 */
[----:B------:R-:W-:Y:S02]  /*d600*/  SHF.L.W.U32.HI R13, R39, 0x2, R39 ;  /* 0x00000002270d7819 */ /* 0x000fe40000010e27 */
[----:B------:R-:W-:Y:S02]  /*d610*/  LOP3.LUT R29, R29, R32, RZ, 0xc3, !PT ;  /* 0x000000201d1d7212 */ /* 0x000fe400078ec3ff */
[----:B------:R-:W-:Y:S02]  /*d620*/  LOP3.LUT R27, R27, R34, RZ, 0x3c, !PT ;  /* 0x000000221b1b7212 */ /* 0x000fe400078e3cff */
[----:B------:R-:W-:Y:S02]  /*d630*/  LOP3.LUT R32, RZ, R32, RZ, 0x33, !PT ;  /* 0x00000020ff207212 */ /* 0x000fe400078e33ff */
[----:B------:R-:W-:Y:S02]  /*d640*/  SHF.L.W.U32.HI R34, R34, 0x2, R34 ;  /* 0x0000000222227819 */ /* 0x000fe40000010e22 */
[----:B------:R-:W-:-:S02]  /*d650*/  SHF.L.W.U32.HI R14, R19, 0x2, R19 ;  /* 0x00000002130e7819 */ /* 0x000fc40000010e13 */
[C---:B------:R-:W-:Y:S02]  /*d660*/  LOP3.LUT R13, R26.reuse, R13, RZ, 0x3c, !PT ;  /* 0x0000000d1a0d7212 */ /* 0x040fe400078e3cff */
[----:B------:R-:W-:Y:S02]  /*d670*/  SHF.L.W.U32.HI R26, R26, 0xe, R26 ;  /* 0x0000000e1a1a7819 */ /* 0x000fe40000010e1a */
[----:B------:R-:W-:Y:S02]  /*d680*/  SHF.L.W.U32.HI R32, R32, 0x2, R32 ;  /* 0x0000000220207819 */ /* 0x000fe40000010e20 */
[----:B------:R-:W-:Y:S02]  /*d690*/  LOP3.LUT R14, R33, R14, RZ, 0x3c, !PT ;  /* 0x0000000e210e7212 */ /* 0x000fe400078e3cff */
[----:B------:R-:W-:Y:S02]  /*d6a0*/  LOP3.LUT R34, R34, R27, RZ, 0xc3, !PT ;  /* 0x0000001b22227212 */ /* 0x000fe400078ec3ff */
[----:B------:R-:W-:-:S02]  /*d6b0*/  LOP3.LUT R55, R41, R43, R42, 0x87, !PT ;  /* 0x0000002b29377212 */ /* 0x000fc400078e872a */
[----:B------:R-:W-:Y:S02]  /*d6c0*/  SHF.L.W.U32.HI R33, R33, 0xe, R33 ;  /* 0x0000000e21217819 */ /* 0x000fe40000010e21 */
[----:B------:R-:W-:Y:S02]  /*d6d0*/  LOP3.LUT R27, RZ, R27, RZ, 0x33, !PT ;  /* 0x0000001bff1b7212 */ /* 0x000fe400078e33ff */
[----:B------:R-:W-:Y:S02]  /*d6e0*/  LOP3.LUT R26, R26, R13, RZ, 0x3c, !PT ;  /* 0x0000000d1a1a7212 */ /* 0x000fe400078e3cff */
[----:B------:R-:W-:Y:S02]  /*d6f0*/  SHF.L.W.U32.HI R13, R13, 0xa, R13 ;  /* 0x0000000a0d0d7819 */ /* 0x000fe40000010e0d */
[----:B------:R-:W-:Y:S02]  /*d700*/  LOP3.LUT R32, R29, R32, RZ, 0x3c, !PT ;  /* 0x000000201d207212 */ /* 0x000fe400078e3cff */
[----:B------:R-:W-:-:S02]  /*d710*/  LOP3.LUT R43, R43, R44, R41, 0x2d, !PT ;  /* 0x0000002c2b2b7212 */ /* 0x000fc400078e2d29 */
[----:B------:R-:W-:Y:S02]  /*d720*/  LOP3.LUT R42, R55, R44, R41, 0xd0, !PT ;  /* 0x0000002c372a7212 */ /* 0x000fe400078ed029 */
[----:B------:R-:W-:Y:S02]  /*d730*/  SHF.L.W.U32.HI R29, R29, 0xe, R29 ;  /* 0x0000000e1d1d7819 */ /* 0x000fe40000010e1d */
[----:B------:R-:W-:Y:S02]  /*d740*/  LOP3.LUT R33, R33, R14, RZ, 0x3c, !PT ;  /* 0x0000000e21217212 */ /* 0x000fe400078e3cff */
[----:B------:R-:W-:Y:S02]  /*d750*/  SHF.L.W.U32.HI R27, R27, 0xe, R27 ;  /* 0x0000000e1b1b7819 */ /* 0x000fe40000010e1b */
[----:B------:R-:W-:Y:S02]  /*d760*/  LOP3.LUT R41, R44, R55, RZ, 0x3c, !PT ;  /* 0x000000372c297212 */ /* 0x000fe400078e3cff */
[----:B------:R-:W-:-:S02]  /*d770*/  SHF.L.W.U32.HI R14, R14, 0xa, R14 ;  /* 0x0000000a0e0e7819 */ /* 0x000fc40000010e0e */
[----:B------:R-:W-:Y:S02]  /*d780*/  LOP3.LUT R44, R53, R44, R55, 0x96, !PT ;  /* 0x0000002c352c7212 */ /* 0x000fe400078e9637 */
[C---:B------:R-:W-:Y:S02]  /*d790*/  LOP3.LUT R53, R26.reuse, UR44, R13, 0x96, !PT ;  /* 0x0000002c1a357c12 */ /* 0x040fe4000f8e960d */
[----:B------:R-:W-:Y:S02]  /*d7a0*/  LOP3.LUT R29, R29, R32, RZ, 0x3c, !PT ;  /* 0x000000201d1d7212 */ /* 0x000fe400078e3cff */
[----:B------:R-:W-:Y:S02]  /*d7b0*/  SHF.L.W.U32.HI R26, R26, 0x1, R26 ;  /* 0x000000011a1a7819 */ /* 0x000fe40000010e1a */
[----:B------:R-:W-:Y:S02]  /*d7c0*/  LOP3.LUT R27, R27, R34, RZ, 0x3c, !PT ;  /* 0x000000221b1b7212 */ /* 0x000fe400078e3cff */
[----:B------:R-:W-:-:S02]  /*d7d0*/  SHF.L.W.U32.HI R32, R32, 0xa, R32 ;  /* 0x0000000a20207819 */ /* 0x000fc40000010e20 */
[----:B------:R-:W-:Y:S02]  /*d7e0*/  SHF.L.W.U32.HI R34, R34, 0xa, R34 ;  /* 0x0000000a22227819 */ /* 0x000fe40000010e22 */
[----:B------:R-:W-:Y:S02]  /*d7f0*/  LOP3.LUT R19, R14, R33, RZ, 0x3c, !PT ;  /* 0x000000210e137212 */ /* 0x000fe400078e3cff */
[----:B------:R-:W-:Y:S02]  /*d800*/  SHF.L.W.U32.HI R33, R33, 0x1, R33 ;  /* 0x0000000121217819 */ /* 0x000fe40000010e21 */
[----:B------:R-:W-:Y:S02]  /*d810*/  LOP3.LUT R14, R26, UR45, RZ, 0x3c, !PT ;  /* 0x0000002d1a0e7c12 */ /* 0x000fe4000f8e3cff */
[----:B------:R-:W-:Y:S02]  /*d820*/  LOP3.LUT R32, R32, R29, RZ, 0x3c, !PT ;  /* 0x0000001d20207212 */ /* 0x000fe400078e3cff */
[----:B------:R-:W-:-:S02]  /*d830*/  LOP3.LUT R26, R19, R34, R27, 0x96, !PT ;  /* 0x00000022131a7212 */ /* 0x000fc400078e961b */
[----:B------:R-:W-:Y:S02]  /*d840*/  SHF.L.W.U32.HI R16, R29, 0x1, R29 ;  /* 0x000000011d107819 */ /* 0x000fe40000010e1d */
[----:B------:R-:W-:Y:S02]  /*d850*/  SHF.L.W.U32.HI R13, R27, 0x1, R27 ;  /* 0x000000011b0d7819 */ /* 0x000fe40000010e1b */
[----:B------:R-:W-:Y:S02]  /*d860*/  LOP3.LUT R57, R47, R51, R54, 0x87, !PT ;  /* 0x000000332f397212 */ /* 0x000fe400078e8736 */
[----:B------:R-:W-:Y:S02]  /*d870*/  LOP3.LUT R33, R33, R14, RZ, 0x3c, !PT ;  /* 0x0000000e21217212 */ /* 0x000fe400078e3cff */
[-CC-:B------:R-:W-:Y:S02]  /*d880*/  LOP3.LUT R27, R32, R19.reuse, R53.reuse, 0x78, !PT ;  /* 0x00000013201b7212 */ /* 0x180fe400078e7835 */
[----:B------:R-:W-:-:S02]  /*d890*/  LOP3.LUT R54, R26, R19, R53, 0x78, !PT ;  /* 0x000000131a367212 */ /* 0x000fc400078e7835 */
[--C-:B------:R-:W-:Y:S02]  /*d8a0*/  LOP3.LUT R34, R14, R13, R16.reuse, 0x1e, !PT ;  /* 0x0000000d0e227212 */ /* 0x100fe400078e1e10 */
[-CC-:B------:R-:W-:Y:S02]  /*d8b0*/  LOP3.LUT R13, R13, R14.reuse, R16.reuse, 0x78, !PT ;  /* 0x0000000e0d0d7212 */ /* 0x180fe400078e7810 */
[----:B------:R-:W-:Y:S02]  /*d8c0*/  LOP3.LUT R55, R33, R14, R16, 0x78, !PT ;  /* 0x0000000e21377212 */ /* 0x000fe400078e7810 */
[----:B------:R-:W-:Y:S02]  /*d8d0*/  SHF.L.W.U32.HI R35, R35, 0x2, R35 ;  /* 0x0000000223237819 */ /* 0x000fe40000010e23 */
[----:B------:R-:W-:Y:S02]  /*d8e0*/  LOP3.LUT R29, R19, R32, R53, 0x1e, !PT ;  /* 0x00000020131d7212 */ /* 0x000fe400078e1e35 */
[----:B------:R-:W-:-:S02]  /*d8f0*/  LOP3.LUT R14, R53, R54, R27, 0x2d, !PT ;  /* 0x00000036350e7212 */ /* 0x000fc400078e2d1b */
[----:B------:R-:W-:Y:S02]  /*d900*/  LOP3.LUT R37, R37, R50, RZ, 0x3c, !PT ;  /* 0x0000003225257212 */ /* 0x000fe400078e3cff */
[-C--:B------:R-:W-:Y:S02]  /*d910*/  LOP3.LUT R36, R36, R45.reuse, RZ, 0xc3, !PT ;  /* 0x0000002d24247212 */ /* 0x080fe400078ec3ff */
[----:B------:R-:W-:Y:S02]  /*d920*/  LOP3.LUT R45, RZ, R45, RZ, 0x33, !PT ;  /* 0x0000002dff2d7212 */ /* 0x000fe400078e33ff */
[----:B------:R-:W-:Y:S02]  /*d930*/  SHF.L.W.U32.HI R50, R50, 0x2, R50 ;  /* 0x0000000232327819 */ /* 0x000fe40000010e32 */
[----:B------:R-:W-:Y:S02]  /*d940*/  SHF.L.W.U32.HI R53, R48, 0x2, R48 ;  /* 0x0000000230357819 */ /* 0x000fe40000010e30 */
[----:B------:R-:W-:-:S02]  /*d950*/  LOP3.LUT R32, R13, R34, R33, 0x87, !PT ;  /* 0x000000220d207212 */ /* 0x000fc400078e8721 */
[C---:B------:R-:W-:Y:S02]  /*d960*/  LOP3.LUT R35, R38.reuse, R35, RZ, 0x3c, !PT ;  /* 0x0000002326237212 */ /* 0x040fe400078e3cff */
[----:B------:R-:W-:Y:S02]  /*d970*/  SHF.L.W.U32.HI R38, R38, 0xe, R38 ;  /* 0x0000000e26267819 */ /* 0x000fe40000010e26 */
[----:B------:R-:W-:Y:S02]  /*d980*/  SHF.L.W.U32.HI R45, R45, 0x2, R45 ;  /* 0x000000022d2d7819 */ /* 0x000fe40000010e2d */
[----:B------:R-:W-:Y:S02]  /*d990*/  LOP3.LUT R50, R50, R37, RZ, 0xc3, !PT ;  /* 0x0000002532327212 */ /* 0x000fe400078ec3ff */
[----:B------:R-:W-:Y:S02]  /*d9a0*/  LOP3.LUT R53, R52, R53, RZ, 0x3c, !PT ;  /* 0x0000003534357212 */ /* 0x000fe400078e3cff */
[----:B------:R-:W-:-:S02]  /*d9b0*/  LOP3.LUT R16, R16, R55, R13, 0x2d, !PT ;  /* 0x0000003710107212 */ /* 0x000fc400078e2d0d */
[-CC-:B------:R-:W-:Y:S02]  /*d9c0*/  LOP3.LUT R19, R34, R55.reuse, R13.reuse, 0x2d, !PT ;  /* 0x0000003722137212 */ /* 0x180fe400078e2d0d */
[----:B------:R-:W-:Y:S02]  /*d9d0*/  LOP3.LUT R33, R32, R55, R13, 0xd0, !PT ;  /* 0x0000003720217212 */ /* 0x000fe400078ed00d */
[----:B------:R-:W-:Y:S02]  /*d9e0*/  LOP3.LUT R37, RZ, R37, RZ, 0x33, !PT ;  /* 0x00000025ff257212 */ /* 0x000fe400078e33ff */
[----:B------:R-:W-:Y:S02]  /*d9f0*/  SHF.L.W.U32.HI R52, R52, 0xe, R52 ;  /* 0x0000000e34347819 */ /* 0x000fe40000010e34 */
[----:B------:R-:W-:Y:S02]  /*da00*/  LOP3.LUT R13, R14, R55, R32, 0x96, !PT ;  /* 0x000000370e0d7212 */ /* 0x000fe400078e9620 */
[----:B------:R-:W-:-:S02]  /*da10*/  LOP3.LUT R38, R38, R35, RZ, 0x3c, !PT ;  /* 0x0000002326267212 */ /* 0x000fc400078e3cff */
[----:B------:R-:W-:Y:S02]  /*da20*/  SHF.L.W.U32.HI R55, R35, 0xa, R35 ;  /* 0x0000000a23377819 */ /* 0x000fe40000010e23 */
[C---:B------:R-:W-:Y:S02]  /*da30*/  LOP3.LUT R45, R36.reuse, R45, RZ, 0x3c, !PT ;  /* 0x0000002d242d7212 */ /* 0x040fe400078e3cff */
[----:B------:R-:W-:Y:S02]  /*da40*/  SHF.L.W.U32.HI R36, R36, 0xe, R36 ;  /* 0x0000000e24247819 */ /* 0x000fe40000010e24 */
[----:B------:R-:W-:Y:S02]  /*da50*/  SHF.L.W.U32.HI R37, R37, 0xe, R37 ;  /* 0x0000000e25257819 */ /* 0x000fe40000010e25 */
[----:B------:R-:W-:Y:S02]  /*da60*/  LOP3.LUT R52, R52, R53, RZ, 0x3c, !PT ;  /* 0x0000003534347212 */ /* 0x000fe400078e3cff */
[----:B------:R-:W-:-:S02]  /*da70*/  SHF.L.W.U32.HI R53, R53, 0xa, R53 ;  /* 0x0000000a35357819 */ /* 0x000fc40000010e35 */
[C---:B------:R-:W-:Y:S02]  /*da80*/  LOP3.LUT R55, R38.reuse, UR48, R55, 0x96, !PT ;  /* 0x0000003026377c12 */ /* 0x040fe4000f8e9637 */
[----:B------:R-:W-:Y:S02]  /*da90*/  SHF.L.W.U32.HI R38, R38, 0x1, R38 ;  /* 0x0000000126267819 */ /* 0x000fe40000010e26 */
[----:B------:R-:W-:Y:S02]  /*daa0*/  LOP3.LUT R37, R37, R50, RZ, 0x3c, !PT ;  /* 0x0000003225257212 */ /* 0x000fe400078e3cff */
[----:B------:R-:W-:Y:S02]  /*dab0*/  LOP3.LUT R36, R36, R45, RZ, 0x3c, !PT ;  /* 0x0000002d24247212 */ /* 0x000fe400078e3cff */
[----:B------:R-:W-:Y:S02]  /*dac0*/  SHF.L.W.U32.HI R50, R50, 0xa, R50 ;  /* 0x0000000a32327819 */ /* 0x000fe40000010e32 */
[----:B------:R-:W-:-:S02]  /*dad0*/  SHF.L.W.U32.HI R45, R45, 0xa, R45 ;  /* 0x0000000a2d2d7819 */ /* 0x000fc40000010e2d */
[----:B------:R-:W-:Y:S02]  /*dae0*/  LOP3.LUT R34, R53, R52, RZ, 0x3c, !PT ;  /* 0x0000003435227212 */ /* 0x000fe400078e3cff */
[----:B------:R-:W-:Y:S02]  /*daf0*/  SHF.L.W.U32.HI R52, R52, 0x1, R52 ;  /* 0x0000000134347819 */ /* 0x000fe40000010e34 */
[----:B------:R-:W-:Y:S02]  /*db00*/  LOP3.LUT R53, R38, UR49, RZ, 0x3c, !PT ;  /* 0x0000003126357c12 */ /* 0x000fe4000f8e3cff */
[----:B------:R-:W-:Y:S02]  /*db10*/  LOP3.LUT R35, R27, R29, R26, 0x87, !PT ;  /* 0x0000001d1b237212 */ /* 0x000fe400078e871a */
[----:B------:R-:W-:Y:S02]  /*db20*/  LOP3.LUT R32, R45, R36, RZ, 0x3c, !PT ;  /* 0x000000242d207212 */ /* 0x000fe400078e3cff */
[----:B------:R-:W-:-:S02]  /*db30*/  LOP3.LUT R26, R34, R50, R37, 0x96, !PT ;  /* 0x00000032221a7212 */ /* 0x000fc400078e9625 */
[----:B------:R-:W-:Y:S02]  /*db40*/  SHF.L.W.U32.HI R36, R36, 0x1, R36 ;  /* 0x0000000124247819 */ /* 0x000fe40000010e24 */
[----:B------:R-:W-:Y:S02]  /*db50*/  SHF.L.W.U32.HI R37, R37, 0x1, R37 ;  /* 0x0000000125257819 */ /* 0x000fe40000010e25 */
[----:B------:R-:W-:Y:S02]  /*db60*/  LOP3.LUT R52, R52, R53, RZ, 0x3c, !PT ;  /* 0x0000003534347212 */ /* 0x000fe400078e3cff */
[----:B------:R-:W-:Y:S02]  /*db70*/  LOP3.LUT R51, R51, R46, R47, 0x2d, !PT ;  /* 0x0000002e33337212 */ /* 0x000fe400078e2d2f */
[-CC-:B------:R-:W-:Y:S02]  /*db80*/  LOP3.LUT R45, R29, R54.reuse, R27.reuse, 0x2d, !PT ;  /* 0x000000361d2d7212 */ /* 0x180fe400078e2d1b */
[----:B------:R-:W-:-:S02]  /*db90*/  LOP3.LUT R48, R35, R54, R27, 0xd0, !PT ;  /* 0x0000003623307212 */ /* 0x000fc400078ed01b */
[-C--:B------:R-:W-:Y:S02]  /*dba0*/  LOP3.LUT R47, R57, R46.reuse, R47, 0xd0, !PT ;  /* 0x0000002e392f7212 */ /* 0x080fe400078ed02f */
[----:B------:R-:W-:Y:S02]  /*dbb0*/  LOP3.LUT R39, R46, R57, RZ, 0x3c, !PT ;  /* 0x000000392e277212 */ /* 0x000fe400078e3cff */
[--C-:B------:R-:W-:Y:S02]  /*dbc0*/  LOP3.LUT R27, R53, R37, R36.reuse, 0x1e, !PT ;  /* 0x00000025351b7212 */ /* 0x100fe400078e1e24 */
[-CC-:B------:R-:W-:Y:S02]  /*dbd0*/  LOP3.LUT R38, R37, R53.reuse, R36.reuse, 0x78, !PT ;  /* 0x0000003525267212 */ /* 0x180fe400078e7824 */
[----:B------:R-:W-:Y:S02]  /*dbe0*/  LOP3.LUT R46, R56, R46, R57, 0x96, !PT ;  /* 0x0000002e382e7212 */ /* 0x000fe400078e9639 */
[----:B------:R-:W-:-:S02]  /*dbf0*/  LOP3.LUT R37, R52, R53, R36, 0x78, !PT ;  /* 0x0000003534257212 */ /* 0x000fc400078e7824 */
[--C-:B------:R-:W-:Y:S02]  /*dc00*/  LOP3.LUT R57, R34, R32, R55.reuse, 0x1e, !PT ;  /* 0x0000002022397212 */ /* 0x100fe400078e1e37 */
[-CC-:B------:R-:W-:Y:S02]  /*dc10*/  LOP3.LUT R32, R32, R34.reuse, R55.reuse, 0x78, !PT ;  /* 0x0000002220207212 */ /* 0x180fe400078e7837 */
[----:B------:R-:W-:Y:S02]  /*dc20*/  LOP3.LUT R60, R38, R27, R52, 0x87, !PT ;  /* 0x0000001b263c7212 */ /* 0x000fe400078e8734 */
[----:B------:R-:W-:Y:S02]  /*dc30*/  LOP3.LUT R53, R27, R37, R38, 0x2d, !PT ;  /* 0x000000251b357212 */ /* 0x000fe400078e2d26 */
[----:B------:R-:W-:Y:S02]  /*dc40*/  LOP3.LUT R59, R26, R34, R55, 0x78, !PT ;  /* 0x000000221a3b7212 */ /* 0x000fe400078e7837 */
[----:B------:R-:W-:-:S02]  /*dc50*/  SHF.L.W.U32.HI R27, R24, 0x2, R24 ;  /* 0x00000002181b7819 */ /* 0x000fc40000010e18 */
[----:B------:R-:W-:Y:S02]  /*dc60*/  LOP3.LUT R26, R32, R57, R26, 0x87, !PT ;  /* 0x00000039201a7212 */ /* 0x000fe400078e871a */
[--C-:B------:R-:W-:Y:S02]  /*dc70*/  LOP3.LUT R52, R36, R37, R38.reuse, 0x2d, !PT ;  /* 0x0000002524347212 */ /* 0x100fe400078e2d26 */
[----:B------:R-:W-:Y:S02]  /*dc80*/  LOP3.LUT R24, R22, R43, RZ, 0xc3, !PT ;  /* 0x0000002b16187212 */ /* 0x000fe400078ec3ff */
[----:B------:R-:W-:Y:S02]  /*dc90*/  LOP3.LUT R38, R60, R37, R38, 0xd0, !PT ;  /* 0x000000253c267212 */ /* 0x000fe400078ed026 */
[----:B------:R-:W-:Y:S02]  /*dca0*/  LOP3.LUT R43, RZ, R43, RZ, 0x33, !PT ;  /* 0x0000002bff2b7212 */ /* 0x000fe400078e33ff */
[----:B------:R-:W-:-:S02]  /*dcb0*/  LOP3.LUT R28, R28, R51, RZ, 0xc3, !PT ;  /* 0x000000331c1c7212 */ /* 0x000fc400078ec3ff */
[----:B------:R-:W-:Y:S02]  /*dcc0*/  LOP3.LUT R51, RZ, R51, RZ, 0x33, !PT ;  /* 0x00000033ff337212 */ /* 0x000fe400078e33ff */
[-CC-:B------:R-:W-:Y:S02]  /*dcd0*/  LOP3.LUT R55, R55, R59.reuse, R32.reuse, 0x2d, !PT ;  /* 0x0000003b37377212 */ /* 0x180fe400078e2d20 */
[-CC-:B------:R-:W-:Y:S02]  /*dce0*/  LOP3.LUT R57, R57, R59.reuse, R32.reuse, 0x2d, !PT ;  /* 0x0000003b39397212 */ /* 0x180fe400078e2d20 */
[-C--:B------:R-:W-:Y:S02]  /*dcf0*/  LOP3.LUT R58, R26, R59.reuse, R32, 0xd0, !PT ;  /* 0x0000003b1a3a7212 */ /* 0x080fe400078ed020 */
[----:B------:R-:W-:Y:S02]  /*dd00*/  LOP3.LUT R56, R59, R26, RZ, 0x3c, !PT ;  /* 0x0000001a3b387212 */ /* 0x000fe400078e3cff */
[----:B------:R-:W-:-:S02]  /*dd10*/  LOP3.LUT R59, R38, R59, R26, 0x96, !PT ;  /* 0x0000003b263b7212 */ /* 0x000fc400078e961a */
[----:B------:R-:W-:Y:S02]  /*dd20*/  SHF.L.W.U32.HI R41, R41, 0x2, R41 ;  /* 0x0000000229297819 */ /* 0x000fe40000010e29 */
        /* <DEDUP_REMOVED lines=8> */
[----:B------:R-:W-:Y:S02]  /*ddb0*/  LOP3.LUT R54, R33, R54, R35, 0x96, !PT ;  /* 0x0000003621367212 */ /* 0x000fe400078e9623 */
[C---:B------:R-:W-:Y:S02]  /*ddc0*/  LOP3.LUT R22, R24.reuse, R43, RZ, 0x3c, !PT ;  /* 0x0000002b18167212 */ /* 0x040fe400078e3cff */
[----:B------:R-:W-:-:S02]  /*ddd0*/  SHF.L.W.U32.HI R27, R24, 0xe, R24 ;  /* 0x0000000e181b7819 */ /* 0x000fc40000010e18 */
[----:B------:R-:W-:Y:S02]  /*dde0*/  LOP3.LUT R41, R44, R41, RZ, 0x3c, !PT ;  /* 0x000000292c297212 */ /* 0x000fe400078e3cff */
[----:B------:R-:W-:Y:S02]  /*ddf0*/  LOP3.LUT R30, R30, R47, RZ, 0x3c, !PT ;  /* 0x0000002f1e1e7212 */ /* 0x000fe400078e3cff */
[----:B------:R-:W-:Y:S02]  /*de00*/  SHF.L.W.U32.HI R39, R39, 0x2, R39 ;  /* 0x0000000227277819 */ /* 0x000fe40000010e27 */
[-C--:B------:R-:W-:Y:S02]  /*de10*/  LOP3.LUT R33, R29, R26.reuse, RZ, 0xc3, !PT ;  /* 0x0000001a1d217212 */ /* 0x080fe400078ec3ff */
[----:B------:R-:W-:Y:S02]  /*de20*/  LOP3.LUT R24, RZ, R26, RZ, 0x33, !PT ;  /* 0x0000001aff187212 */ /* 0x000fe400078e33ff */
[----:B------:R-:W-:-:S02]  /*de30*/  SHF.L.W.U32.HI R44, R44, 0xe, R44 ;  /* 0x0000000e2c2c7819 */ /* 0x000fc40000010e2c */
[----:B------:R-:W-:Y:S02]  /*de40*/  SHF.L.W.U32.HI R47, R47, 0x2, R47 ;  /* 0x000000022f2f7819 */ /* 0x000fe40000010e2f */
[C---:B------:R-:W-:Y:S02]  /*de50*/  LOP3.LUT R40, R31.reuse, R40, RZ, 0x3c, !PT ;  /* 0x000000281f287212 */ /* 0x040fe400078e3cff */
[----:B------:R-:W-:Y:S02]  /*de60*/  SHF.L.W.U32.HI R35, R31, 0xe, R31 ;  /* 0x0000000e1f237819 */ /* 0x000fe40000010e1f */
[C---:B------:R-:W-:Y:S02]  /*de70*/  LOP3.LUT R26, R28.reuse, R51, RZ, 0x3c, !PT ;  /* 0x000000331c1a7212 */ /* 0x040fe400078e3cff */
[----:B------:R-:W-:Y:S02]  /*de80*/  SHF.L.W.U32.HI R29, R28, 0xe, R28 ;  /* 0x0000000e1c1d7819 */ /* 0x000fe40000010e1c */
[----:B------:R-:W-:-:S02]  /*de90*/  LOP3.LUT R28, R20, R23, RZ, 0x3c, !PT ;  /* 0x00000017141c7212 */ /* 0x000fc400078e3cff */
        /* <DEDUP_REMOVED lines=8> */
[----:B------:R-:W-:Y:S02]  /*df20*/  LOP3.LUT R31, R28, UR52, R31, 0x96, !PT ;  /* 0x000000341c1f7c12 */ /* 0x000fe4000f8e961f */
[----:B------:R-:W-:Y:S02]  /*df30*/  LOP3.LUT R35, R35, R40, RZ, 0x3c, !PT ;  /* 0x0000002823237212 */ /* 0x000fe400078e3cff */
[----:B------:R-:W-:Y:S02]  /*df40*/  SHF.L.W.U32.HI R34, R40, 0xa, R40 ;  /* 0x0000000a28227819 */ /* 0x000fe40000010e28 */
[----:B------:R-:W-:-:S02]  /*df50*/  SHF.L.W.U32.HI R28, R28, 0x1, R28 ;  /* 0x000000011c1c7819 */ /* 0x000fc40000010e1c */
[----:B------:R-:W-:Y:S02]  /*df60*/  LOP3.LUT R24, R24, R33, RZ, 0x3c, !PT ;  /* 0x0000002118187212 */ /* 0x000fe400078e3cff */
[----:B------:R-:W-:Y:S02]  /*df70*/  LOP3.LUT R27, R27, R22, RZ, 0x3c, !PT ;  /* 0x000000161b1b7212 */ /* 0x000fe400078e3cff */
[----:B------:R-:W-:Y:S02]  /*df80*/  LOP3.LUT R29, R29, R26, RZ, 0x3c, !PT ;  /* 0x0000001a1d1d7212 */ /* 0x000fe400078e3cff */
[----:B------:R-:W-:Y:S02]  /*df90*/  SHF.L.W.U32.HI R38, R26, 0xa, R26 ;  /* 0x0000000a1a267819 */ /* 0x000fe40000010e1a */
[----:B------:R-:W-:Y:S02]  /*dfa0*/  SHF.L.W.U32.HI R33, R33, 0xa, R33 ;  /* 0x0000000a21217819 */ /* 0x000fe40000010e21 */
[----:B------:R-:W-:-:S02]  /*dfb0*/  LOP3.LUT R46, R46, R39, RZ, 0x3c, !PT ;  /* 0x000000272e2e7212 */ /* 0x000fc400078e3cff */
[----:B------:R-:W-:Y:S02]  /*dfc0*/  LOP3.LUT R26, R41, R44, RZ, 0x3c, !PT ;  /* 0x0000002c291a7212 */ /* 0x000fe400078e3cff */
[----:B------:R-:W-:Y:S02]  /*dfd0*/  SHF.L.W.U32.HI R20, R30, 0xe, R30 ;  /* 0x0000000e1e147819 */ /* 0x000fe40000010e1e */
[----:B------:R-:W-:Y:S02]  /*dfe0*/  SHF.L.W.U32.HI R22, R22, 0xa, R22 ;  /* 0x0000000a16167819 */ /* 0x000fe40000010e16 */
[----:B------:R-:W-:Y:S02]  /*dff0*/  SHF.L.W.U32.HI R39, R39, 0xa, R39 ;  /* 0x0000000a27277819 */ /* 0x000fe40000010e27 */
[C---:B------:R-:W-:Y:S02]  /*e000*/  LOP3.LUT R34, R35.reuse, UR56, R34, 0x96, !PT ;  /* 0x0000003823227c12 */ /* 0x040fe4000f8e9622 */
[----:B------:R-:W-:-:S02]  /*e010*/  SHF.L.W.U32.HI R36, R35, 0x1, R35 ;  /* 0x0000000123247819 */ /* 0x000fc40000010e23 */
[----:B------:R-:W-:Y:S02]  /*e020*/  SHF.L.W.U32.HI R44, R44, 0x1, R44 ;  /* 0x000000012c2c7819 */ /* 0x000fe40000010e2c */
[----:B------:R-:W-:Y:S02]  /*e030*/  LOP3.LUT R32, R28, UR53, RZ, 0x3c, !PT ;  /* 0x000000351c207c12 */ /* 0x000fe4000f8e3cff */
[----:B------:R-:W-:Y:S02]  /*e040*/  SHF.L.W.U32.HI R35, R27, 0x1, R27 ;  /* 0x000000011b237819 */ /* 0x000fe40000010e1b */
[--C-:B------:R-:W-:Y:S02]  /*e050*/  SHF.L.W.U32.HI R28, R24, 0x1, R24.reuse ;  /* 0x00000001181c7819 */ /* 0x100fe40000010e18 */
[----:B------:R-:W-:Y:S02]  /*e060*/  LOP3.LUT R40, R26, R33, R24, 0x96, !PT ;  /* 0x000000211a287212 */ /* 0x000fe400078e9618 */
[----:B------:R-:W-:-:S02]  /*e070*/  LOP3.LUT R20, R20, R47, RZ, 0x3c, !PT ;  /* 0x0000002f14147212 */ /* 0x000fc400078e3cff */
[----:B------:R-:W-:Y:S02]  /*e080*/  SHF.L.W.U32.HI R23, R47, 0xa, R47 ;  /* 0x0000000a2f177819 */ /* 0x000fe40000010e2f */
[----:B------:R-:W-:Y:S02]  /*e090*/  LOP3.LUT R30, R22, R27, RZ, 0x3c, !PT ;  /* 0x0000001b161e7212 */ /* 0x000fe400078e3cff */
[----:B------:R-:W-:Y:S02]  /*e0a0*/  LOP3.LUT R33, R39, R46, RZ, 0x3c, !PT ;  /* 0x0000002e27217212 */ /* 0x000fe400078e3cff */
[----:B------:R-:W-:Y:S02]  /*e0b0*/  SHF.L.W.U32.HI R27, R46, 0x1, R46 ;  /* 0x000000012e1b7819 */ /* 0x000fe40000010e2e */
[----:B------:R-:W-:Y:S02]  /*e0c0*/  LOP3.LUT R44, R44, R32, RZ, 0x3c, !PT ;  /* 0x000000202c2c7212 */ /* 0x000fe400078e3cff */
[----:B------:R-:W-:-:S02]  /*e0d0*/  LOP3.LUT R43, R32, R28, R35, 0x1e, !PT ;  /* 0x0000001c202b7212 */ /* 0x000fc400078e1e23 */
[----:B------:R-:W-:Y:S02]  /*e0e0*/  LOP3.LUT R46, R28, R32, R35, 0x78, !PT ;  /* 0x000000201c2e7212 */ /* 0x000fe400078e7823 */
[----:B------:R-:W-:Y:S02]  /*e0f0*/  LOP3.LUT R24, R38, R29, RZ, 0x3c, !PT ;  /* 0x0000001d26187212 */ /* 0x000fe400078e3cff */
[----:B------:R-:W-:Y:S02]  /*e100*/  LOP3.LUT R22, R36, UR57, RZ, 0x3c, !PT ;  /* 0x0000003924167c12 */ /* 0x000fe4000f8e3cff */
[--C-:B------:R-:W-:Y:S02]  /*e110*/  LOP3.LUT R36, R33, R23, R20.reuse, 0x96, !PT ;  /* 0x0000001721247212 */ /* 0x100fe400078e9614 */
[----:B------:R-:W-:Y:S02]  /*e120*/  SHF.L.W.U32.HI R38, R20, 0x1, R20 ;  /* 0x0000000114267819 */ /* 0x000fe40000010e14 */
        /* <DEDUP_REMOVED lines=8> */
[----:B------:R-:W-:Y:S02]  /*e1b0*/  LOP3.LUT R46, R39, R20, R46, 0xd0, !PT ;  /* 0x00000014272e7212 */ /* 0x000fe400078ed02e */
[----:B------:R-:W-:Y:S02]  /*e1c0*/  SHF.L.W.U32.HI R29, R29, 0x1, R29 ;  /* 0x000000011d1d7819 */ /* 0x000fe40000010e1d */
[-CC-:B------:R-:W-:Y:S02]  /*e1d0*/  LOP3.LUT R35, R26, R41.reuse, R42.reuse, 0xd0, !PT ;  /* 0x000000291a237212 */ /* 0x180fe400078ed02a */
[----:B------:R-:W-:Y:S02]  /*e1e0*/  LOP3.LUT R32, R41, R26, RZ, 0x3c, !PT ;  /* 0x0000001a29207212 */ /* 0x000fe400078e3cff */
[----:B------:R-:W-:-:S02]  /*e1f0*/  LOP3.LUT R31, R31, R41, R42, 0x2d, !PT ;  /* 0x000000291f1f7212 */ /* 0x000fc400078e2d2a */
[-C--:B------:R-:W-:Y:S02]  /*e200*/  LOP3.LUT R23, R23, R41.reuse, R42, 0x2d, !PT ;  /* 0x0000002917177212 */ /* 0x080fe400078e2d2a */
[----:B------:R-:W-:Y:S02]  /*e210*/  LOP3.LUT R26, R46, R41, R26, 0x96, !PT ;  /* 0x000000292e1a7212 */ /* 0x000fe400078e961a */
[----:B------:R-:W-:Y:S02]  /*e220*/  LOP3.LUT R41, R27, R22, RZ, 0x3c, !PT ;  /* 0x000000161b297212 */ /* 0x000fe400078e3cff */
        /* <DEDUP_REMOVED lines=15> */
[----:B------:R-:W-:Y:S02]  /*e320*/  LOP3.LUT R20, R16, R45, RZ, 0xc3, !PT ;  /* 0x0000002d10147212 */ /* 0x000fe400078ec3ff */
[----:B------:R-:W-:Y:S02]  /*e330*/  LOP3.LUT R33, R36, R41, R40, 0xd0, !PT ;  /* 0x0000002924217212 */ /* 0x000fe400078ed028 */
[----:B------:R-:W-:Y:S02]  /*e340*/  LOP3.LUT R27, R41, R36, RZ, 0x3c, !PT ;  /* 0x00000024291b7212 */ /* 0x000fe400078e3cff */
[----:B------:R-:W-:Y:S02]  /*e350*/  LOP3.LUT R45, RZ, R45, RZ, 0x33, !PT ;  /* 0x0000002dff2d7212 */ /* 0x000fe400078e33ff */
[----:B------:R-:W-:Y:S02]  /*e360*/  LOP3.LUT R36, R43, R41, R36, 0x96, !PT ;  /* 0x000000292b247212 */ /* 0x000fe400078e9624 */
[----:B------:R-:W-:-:S02]  /*e370*/  LOP3.LUT R39, R34, R22, R47, 0x96, !PT ;  /* 0x0000001622277212 */ /* 0x000fc400078e962f */
[----:B------:R-:W-:Y:S02]  /*e380*/  SHF.L.W.U32.HI R14, R14, 0x2, R14 ;  /* 0x000000020e0e7819 */ /* 0x000fe40000010e0e */
[----:B------:R-:W-:Y:S02]  /*e390*/  LOP3.LUT R22, R19, R48, RZ, 0x3c, !PT ;  /* 0x0000003013167212 */ /* 0x000fe400078e3cff */
[----:B------:R-:W-:Y:S02]  /*e3a0*/  SHF.L.W.U32.HI R41, R48, 0x2, R48 ;  /* 0x0000000230297819 */ /* 0x000fe40000010e30 */
[----:B------:R-:W-:Y:S02]  /*e3b0*/  SHF.L.W.U32.HI R47, R50, 0x2, R50 ;  /* 0x00000002322f7819 */ /* 0x000fe40000010e32 */
[----:B------:R-:W-:Y:S02]  /*e3c0*/  SHF.L.W.U32.HI R45, R45, 0x2, R45 ;  /* 0x000000022d2d7819 */ /* 0x000fe40000010e2d */
[----:B------:R-:W-:-:S02]  /*e3d0*/  LOP3.LUT R19, R13, R14, RZ, 0x3c, !PT ;  /* 0x0000000e0d137212 */ /* 0x000fc400078e3cff */
[----:B------:R-:W-:Y:S02]  /*e3e0*/  SHF.L.W.U32.HI R16, R13, 0xe, R13 ;  /* 0x0000000e0d107819 */ /* 0x000fe40000010e0d */
[-C--:B------:R-:W-:Y:S02]  /*e3f0*/  LOP3.LUT R40, R41, R22.reuse, RZ, 0xc3, !PT ;  /* 0x0000001629287212 */ /* 0x080fe400078ec3ff */
[C---:B------:R-:W-:Y:S02]  /*e400*/  LOP3.LUT R47, R54.reuse, R47, RZ, 0x3c, !PT ;  /* 0x0000002f362f7212 */ /* 0x040fe400078e3cff */
[----:B------:R-:W-:Y:S02]  /*e410*/  LOP3.LUT R22, RZ, R22, RZ, 0x33, !PT ;  /* 0x00000016ff167212 */ /* 0x000fe400078e33ff */
[----:B------:R-:W-:Y:S02]  /*e420*/  SHF.L.W.U32.HI R54, R54, 0xe, R54 ;  /* 0x0000000e36367819 */ /* 0x000fe40000010e36 */
[----:B------:R-:W-:-:S02]  /*e430*/  LOP3.LUT R13, R20, R45, RZ, 0x3c, !PT ;  /* 0x0000002d140d7212 */ /* 0x000fc400078e3cff */
[----:B------:R-:W-:Y:S02]  /*e440*/  SHF.L.W.U32.HI R14, R20, 0xe, R20 ;  /* 0x0000000e140e7819 */ /* 0x000fe40000010e14 */
[----:B------:R-:W-:Y:S02]  /*e450*/  LOP3.LUT R16, R16, R19, RZ, 0x3c, !PT ;  /* 0x0000001310107212 */ /* 0x000fe400078e3cff */
[----:B------:R-:W-:Y:S02]  /*e460*/  SHF.L.W.U32.HI R43, R22, 0xe, R22 ;  /* 0x0000000e162b7819 */ /* 0x000fe40000010e16 */
[----:B------:R-:W-:Y:S02]  /*e470*/  LOP3.LUT R54, R54, R47, RZ, 0x3c, !PT ;  /* 0x0000002f36367212 */ /* 0x000fe400078e3cff */
[----:B------:R-:W-:Y:S02]  /*e480*/  SHF.L.W.U32.HI R55, R55, 0x2, R55 ;  /* 0x0000000237377819 */ /* 0x000fe40000010e37 */
[----:B------:R-:W-:-:S02]  /*e490*/  LOP3.LUT R53, R53, R58, RZ, 0x3c, !PT ;  /* 0x0000003a35357212 */ /* 0x000fc400078e3cff */
[----:B------:R-:W-:Y:S02]  /*e4a0*/  LOP3.LUT R52, R52, R57, RZ, 0xc3, !PT ;  /* 0x0000003934347212 */ /* 0x000fe400078ec3ff */
[----:B------:R-:W-:Y:S02]  /*e4b0*/  SHF.L.W.U32.HI R47, R47, 0xa, R47 ;  /* 0x0000000a2f2f7819 */ /* 0x000fe40000010e2f */
[----:B------:R-:W-:Y:S02]  /*e4c0*/  LOP3.LUT R42, R14, R13, RZ, 0x3c, !PT ;  /* 0x0000000d0e2a7212 */ /* 0x000fe400078e3cff */
[----:B------:R-:W-:Y:S02]  /*e4d0*/  SHF.L.W.U32.HI R58, R58, 0x2, R58 ;  /* 0x000000023a3a7819 */ /* 0x000fe40000010e3a */
[----:B------:R-:W-:Y:S02]  /*e4e0*/  LOP3.LUT R57, RZ, R57, RZ, 0x33, !PT ;  /* 0x00000039ff397212 */ /* 0x000fe400078e33ff */
[----:B------:R-:W-:-:S02]  /*e4f0*/  SHF.L.W.U32.HI R14, R16, 0x1, R16 ;  /* 0x00000001100e7819 */ /* 0x000fc40000010e10 */
[----:B------:R-:W-:Y:S02]  /*e500*/  SHF.L.W.U32.HI R41, R19, 0xa, R19 ;  /* 0x0000000a13297819 */ /* 0x000fe40000010e13 */
[----:B------:R-:W-:Y:S02]  /*e510*/  SHF.L.W.U32.HI R56, R56, 0x2, R56 ;  /* 0x0000000238387819 */ /* 0x000fe40000010e38 */
        /* <DEDUP_REMOVED lines=9> */
[----:B------:R-:W-:-:S02]  /*e5b0*/  LOP3.LUT R51, R14, UR47, RZ, 0x3c, !PT ;  /* 0x0000002f0e337c12 */ /* 0x000fc4000f8e3cff */
[----:B------:R-:W-:Y:S02]  /*e5c0*/  LOP3.LUT R53, RZ, R53, RZ, 0x33, !PT ;  /* 0x00000035ff357212 */ /* 0x000fe400078e33ff */
[----:B------:R-:W-:Y:S02]  /*e5d0*/  LOP3.LUT R40, R16, UR46, R41, 0x96, !PT ;  /* 0x0000002e10287c12 */ /* 0x000fe4000f8e9629 */
        /* <DEDUP_REMOVED lines=10> */
[----:B------:R-:W-:Y:S02]  /*e680*/  LOP3.LUT R45, R45, R42, RZ, 0x3c, !PT ;  /* 0x0000002a2d2d7212 */ /* 0x000fe400078e3cff */
[--C-:B------:R-:W-:Y:S02]  /*e690*/  LOP3.LUT R52, R51, R47, R16.reuse, 0x1e, !PT ;  /* 0x0000002f33347212 */ /* 0x100fe400078e1e10 */
[----:B------:R-:W-:Y:S02]  /*e6a0*/  LOP3.LUT R53, R47, R51, R16, 0x78, !PT ;  /* 0x000000332f357212 */ /* 0x000fe400078e7810 */
[----:B------:R-:W-:Y:S02]  /*e6b0*/  LOP3.LUT R59, R59, R56, RZ, 0x3c, !PT ;  /* 0x000000383b3b7212 */ /* 0x000fe400078e3cff */
[----:B------:R-:W-:Y:S02]  /*e6c0*/  LOP3.LUT R42, R13, R19, R20, 0x96, !PT ;  /* 0x000000130d2a7212 */ /* 0x000fe400078e9614 */
[----:B------:R-:W-:-:S02]  /*e6d0*/  SHF.L.W.U32.HI R56, R56, 0xa, R56 ;  /* 0x0000000a38387819 */ /* 0x000fc40000010e38 */
[----:B------:R-:W-:Y:S02]  /*e6e0*/  LOP3.LUT R48, R43, R22, RZ, 0x3c, !PT ;  /* 0x000000162b307212 */ /* 0x000fe400078e3cff */
[----:B------:R-:W-:Y:S02]  /*e6f0*/  SHF.L.W.U32.HI R57, R22, 0xa, R22 ;  /* 0x0000000a16397819 */ /* 0x000fe40000010e16 */
[----:B------:R-:W-:Y:S02]  /*e700*/  LOP3.LUT R51, R54, R51, R16, 0x78, !PT ;  /* 0x0000003336337212 */ /* 0x000fe400078e7810 */
[----:B------:R-:W-:Y:S02]  /*e710*/  LOP3.LUT R19, R60, UR50, R55, 0x96, !PT ;  /* 0x000000323c137c12 */ /* 0x000fe4000f8e9637 */
[--C-:B------:R-:W-:Y:S02]  /*e720*/  LOP3.LUT R43, R13, R45, R40.reuse, 0x1e, !PT ;  /* 0x0000002d0d2b7212 */ /* 0x100fe400078e1e28 */
[----:B------:R-:W-:-:S02]  /*e730*/  LOP3.LUT R44, R45, R13, R40, 0x78, !PT ;  /* 0x0000000d2d2c7212 */ /* 0x000fc400078e7828 */
[----:B------:R-:W-:Y:S02]  /*e740*/  SHF.L.W.U32.HI R60, R60, 0x1, R60 ;  /* 0x000000013c3c7819 */ /* 0x000fe40000010e3c */
[----:B------:R-:W-:Y:S02]  /*e750*/  LOP3.LUT R54, R53, R52, R54, 0x87, !PT ;  /* 0x0000003435367212 */ /* 0x000fe400078e8736 */
[----:B------:R-:W-:Y:S02]  /*e760*/  LOP3.LUT R47, R42, R13, R40, 0x78, !PT ;  /* 0x0000000d2a2f7212 */ /* 0x000fe400078e7828 */
[----:B------:R-:W-:Y:S02]  /*e770*/  LOP3.LUT R41, R41, R58, RZ, 0x3c, !PT ;  /* 0x0000003a29297212 */ /* 0x000fe400078e3cff */
[----:B------:R-:W-:Y:S02]  /*e780*/  SHF.L.W.U32.HI R46, R58, 0xa, R58 ;  /* 0x0000000a3a2e7819 */ /* 0x000fe40000010e3a */
[----:B------:R-:W-:-:S02]  /*e790*/  LOP3.LUT R14, R56, R59, RZ, 0x3c, !PT ;  /* 0x0000003b380e7212 */ /* 0x000fc400078e3cff */
[----:B------:R-:W-:Y:S02]  /*e7a0*/  LOP3.LUT R50, R57, R48, RZ, 0x3c, !PT ;  /* 0x0000003039327212 */ /* 0x000fe400078e3cff */
[----:B------:R-:W-:Y:S02]  /*e7b0*/  SHF.L.W.U32.HI R22, R48, 0x1, R48 ;  /* 0x0000000130167819 */ /* 0x000fe40000010e30 */
[--C-:B------:R-:W-:Y:S02]  /*e7c0*/  LOP3.LUT R13, R16, R51, R53.reuse, 0x2d, !PT ;  /* 0x00000033100d7212 */ /* 0x100fe400078e2d35 */
[----:B------:R-:W-:Y:S02]  /*e7d0*/  LOP3.LUT R48, R44, R43, R42, 0x87, !PT ;  /* 0x0000002b2c307212 */ /* 0x000fe400078e872a */
[----:B------:R-:W-:Y:S02]  /*e7e0*/  LOP3.LUT R16, R52, R51, R53, 0x2d, !PT ;  /* 0x0000003334107212 */ /* 0x000fe400078e2d35 */
[----:B------:R-:W-:-:S02]  /*e7f0*/  SHF.L.W.U32.HI R20, R59, 0x1, R59 ;  /* 0x000000013b147819 */ /* 0x000fc40000010e3b */
[----:B------:R-:W-:Y:S02]  /*e800*/  LOP3.LUT R45, R60, UR51, RZ, 0x3c, !PT ;  /* 0x000000333c2d7c12 */ /* 0x000fe4000f8e3cff */
[----:B------:R-:W-:Y:S02]  /*e810*/  LOP3.LUT R53, R54, R51, R53, 0xd0, !PT ;  /* 0x0000003336357212 */ /* 0x000fe400078ed035 */
[--C-:B------:R-:W-:Y:S02]  /*e820*/  LOP3.LUT R46, R14, R46, R41.reuse, 0x96, !PT ;  /* 0x0000002e0e2e7212 */ /* 0x100fe400078e9629 */
[----:B------:R-:W-:Y:S02]  /*e830*/  SHF.L.W.U32.HI R55, R41, 0x1, R41 ;  /* 0x0000000129377819 */ /* 0x000fe40000010e29 */
[-CC-:B------:R-:W-:Y:S02]  /*e840*/  LOP3.LUT R40, R40, R47.reuse, R44.reuse, 0x2d, !PT ;  /* 0x0000002f28287212 */ /* 0x180fe400078e2d2c */
[----:B------:R-:W-:-:S02]  /*e850*/  LOP3.LUT R42, R43, R47, R44, 0x2d, !PT ;  /* 0x0000002f2b2a7212 */ /* 0x000fc400078e2d2c */
[-C--:B------:R-:W-:Y:S02]  /*e860*/  LOP3.LUT R41, R48, R47.reuse, R44, 0xd0, !PT ;  /* 0x0000002f30297212 */ /* 0x080fe400078ed02c */
[----:B------:R-:W-:Y:S02]  /*e870*/  LOP3.LUT R43, R47, R48, RZ, 0x3c, !PT ;  /* 0x000000302f2b7212 */ /* 0x000fe400078e3cff */
[----:B------:R-:W-:Y:S02]  /*e880*/  LOP3.LUT R44, R53, R47, R48, 0x96, !PT ;  /* 0x0000002f352c7212 */ /* 0x000fe400078e9630 */
[----:B------:R-:W-:Y:S02]  /*e890*/  LOP3.LUT R20, R20, R45, RZ, 0x3c, !PT ;  /* 0x0000002d14147212 */ /* 0x000fe400078e3cff */
[----:B------:R-:W-:Y:S02]  /*e8a0*/  LOP3.LUT R48, R14, R50, R19, 0x1e, !PT ;  /* 0x000000320e307212 */ /* 0x000fe400078e1e13 */
[----:B------:R-:W-:-:S02]  /*e8b0*/  LOP3.LUT R53, R45, R55, R22, 0x1e, !PT ;  /* 0x000000372d357212 */ /* 0x000fc400078e1e16 */
[-CC-:B------:R-:W-:Y:S02]  /*e8c0*/  LOP3.LUT R52, R55, R45.reuse, R22.reuse, 0x78, !PT ;  /* 0x0000002d37347212 */ /* 0x180fe400078e7816 */
        /* <DEDUP_REMOVED lines=11> */
[----:B------:R-:W-:Y:S02]  /*e980*/  SHF.L.W.U32.HI R54, R31, 0x2, R31 ;  /* 0x000000021f367819 */ /* 0x000fe40000010e1f */
[----:B------:R-:W-:Y:S02]  /*e990*/  LOP3.LUT R23, RZ, R23, RZ, 0x33, !PT ;  /* 0x00000017ff177212 */ /* 0x000fe400078e33ff */
[----:B------:R-:W-:Y:S02]  /*e9a0*/  LOP3.LUT R31, R28, R35, RZ, 0x3c, !PT ;  /* 0x000000231c1f7212 */ /* 0x000fe400078e3cff */
[----:B------:R-:W-:Y:S02]  /*e9b0*/  SHF.L.W.U32.HI R56, R35, 0x2, R35 ;  /* 0x0000000223387819 */ /* 0x000fe40000010e23 */
[----:B------:R-:W-:Y:S02]  /*e9c0*/  SHF.L.W.U32.HI R35, R32, 0x2, R32 ;  /* 0x0000000220237819 */ /* 0x000fe40000010e20 */
[----:B------:R-:W-:-:S02]  /*e9d0*/  SHF.L.W.U32.HI R51, R27, 0x2, R27 ;  /* 0x000000021b337819 */ /* 0x000fc40000010e1b */
[----:B------:R-:W-:Y:S02]  /*e9e0*/  LOP3.LUT R27, RZ, R24, RZ, 0x33, !PT ;  /* 0x00000018ff1b7212 */ /* 0x000fe400078e33ff */
[----:B------:R-:W-:Y:S02]  /*e9f0*/  SHF.L.W.U32.HI R23, R23, 0x2, R23 ;  /* 0x0000000217177819 */ /* 0x000fe40000010e17 */
[----:B------:R-:W-:Y:S02]  /*ea00*/  SHF.L.W.U32.HI R32, R34, 0x2, R34 ;  /* 0x0000000222207819 */ /* 0x000fe40000010e22 */
[C---:B------:R-:W-:Y:S02]  /*ea10*/  LOP3.LUT R35, R26.reuse, R35, RZ, 0x3c, !PT ;  /* 0x000000231a237212 */ /* 0x040fe400078e3cff */
[----:B------:R-:W-:Y:S02]  /*ea20*/  SHF.L.W.U32.HI R34, R26, 0xe, R26 ;  /* 0x0000000e1a227819 */ /* 0x000fe40000010e1a */
[----:B------:R-:W-:-:S02]  /*ea30*/  LOP3.LUT R38, R38, R33, RZ, 0x3c, !PT ;  /* 0x0000002126267212 */ /* 0x000fc400078e3cff */
[----:B------:R-:W-:Y:S02]  /*ea40*/  LOP3.LUT R29, R29, R24, RZ, 0xc3, !PT ;  /* 0x000000181d1d7212 */ /* 0x000fe400078ec3ff */
[----:B------:R-:W-:Y:S02]  /*ea50*/  LOP3.LUT R28, R37, R54, RZ, 0x3c, !PT ;  /* 0x00000036251c7212 */ /* 0x000fe400078e3cff */
[----:B------:R-:W-:Y:S02]  /*ea60*/  LOP3.LUT R56, R56, R31, RZ, 0xc3, !PT ;  /* 0x0000001f38387212 */ /* 0x000fe400078ec3ff */
[----:B------:R-:W-:Y:S02]  /*ea70*/  SHF.L.W.U32.HI R26, R27, 0x2, R27 ;  /* 0x000000021b1a7819 */ /* 0x000fe40000010e1b */
[----:B------:R-:W-:Y:S02]  /*ea80*/  SHF.L.W.U32.HI R33, R33, 0x2, R33 ;  /* 0x0000000221217819 */ /* 0x000fe40000010e21 */
[----:B------:R-:W-:-:S02]  /*ea90*/  SHF.L.W.U32.HI R37, R37, 0xe, R37 ;  /* 0x0000000e25257819 */ /* 0x000fc40000010e25 */
[C---:B------:R-:W-:Y:S02]  /*eaa0*/  LOP3.LUT R23, R30.reuse, R23, RZ, 0x3c, !PT ;  /* 0x000000171e177212 */ /* 0x040fe400078e3cff */
[----:B------:R-:W-:Y:S02]  /*eab0*/  SHF.L.W.U32.HI R24, R30, 0xe, R30 ;  /* 0x0000000e1e187819 */ /* 0x000fe40000010e1e */
[----:B------:R-:W-:Y:S02]  /*eac0*/  LOP3.LUT R31, RZ, R31, RZ, 0x33, !PT ;  /* 0x0000001fff1f7212 */ /* 0x000fe400078e33ff */
[C---:B------:R-:W-:Y:S02]  /*ead0*/  LOP3.LUT R30, R39.reuse, R32, RZ, 0x3c, !PT ;  /* 0x00000020271e7212 */ /* 0x040fe400078e3cff */
[----:B------:R-:W-:Y:S02]  /*eae0*/  SHF.L.W.U32.HI R39, R39, 0xe, R39 ;  /* 0x0000000e27277819 */ /* 0x000fe40000010e27 */
[----:B------:R-:W-:-:S02]  /*eaf0*/  LOP3.LUT R53, R36, R51, RZ, 0x3c, !PT ;  /* 0x0000003324357212 */ /* 0x000fc400078e3cff */
[----:B------:R-:W-:Y:S02]  /*eb00*/  SHF.L.W.U32.HI R54, R36, 0xe, R36 ;  /* 0x0000000e24367819 */ /* 0x000fe40000010e24 */
[C---:B------:R-:W-:Y:S02]  /*eb10*/  LOP3.LUT R26, R29.reuse, R26, RZ, 0x3c, !PT ;  /* 0x0000001a1d1a7212 */ /* 0x040fe400078e3cff */
[----:B------:R-:W-:Y:S02]  /*eb20*/  SHF.L.W.U32.HI R27, R29, 0xe, R29 ;  /* 0x0000000e1d1b7819 */ /* 0x000fe40000010e1d */
[----:B------:R-:W-:Y:S02]  /*eb30*/  LOP3.LUT R36, R33, R38, RZ, 0xc3, !PT ;  /* 0x0000002621247212 */ /* 0x000fe400078ec3ff */
[----:B------:R-:W-:Y:S02]  /*eb40*/  LOP3.LUT R29, R37, R28, RZ, 0x3c, !PT ;  /* 0x0000001c251d7212 */ /* 0x000fe400078e3cff */
[----:B------:R-:W-:-:S02]  /*eb50*/  SHF.L.W.U32.HI R31, R31, 0xe, R31 ;  /* 0x0000000e1f1f7819 */ /* 0x000fc40000010e1f */
[----:B------:R-:W-:Y:S02]  /*eb60*/  LOP3.LUT R33, RZ, R38, RZ, 0x33, !PT ;  /* 0x00000026ff217212 */ /* 0x000fe400078e33ff */
[----:B------:R-:W-:Y:S02]  /*eb70*/  SHF.L.W.U32.HI R32, R28, 0xa, R28 ;  /* 0x0000000a1c207819 */ /* 0x000fe40000010e1c */
[----:B------:R-:W-:Y:S02]  /*eb80*/  LOP3.LUT R37, R34, R35, RZ, 0x3c, !PT ;  /* 0x0000002322257212 */ /* 0x000fe400078e3cff */
[----:B------:R-:W-:Y:S02]  /*eb90*/  SHF.L.W.U32.HI R28, R35, 0xa, R35 ;  /* 0x0000000a231c7819 */ /* 0x000fe40000010e23 */
[----:B------:R-:W-:Y:S02]  /*eba0*/  LOP3.LUT R38, R39, R30, RZ, 0x3c, !PT ;  /* 0x0000001e27267212 */ /* 0x000fe400078e3cff */
        /* <DEDUP_REMOVED lines=11> */
[----:B------:R-:W-:Y:S02]  /*ec60*/  SHF.L.W.U32.HI R35, R56, 0xa, R56 ;  /* 0x0000000a38237819 */ /* 0x000fe40000010e38 */
[----:B------:R-:W-:-:S02]  /*ec70*/  SHF.L.W.U32.HI R37, R37, 0x1, R37 ;  /* 0x0000000125257819 */ /* 0x000fc40000010e25 */
[----:B------:R-:W-:Y:S02]  /*ec80*/  LOP3.LUT R54, R23, UR55, RZ, 0x3c, !PT ;  /* 0x0000003717367c12 */ /* 0x000fe4000f8e3cff */
[----:B------:R-:W-:Y:S02]  /*ec90*/  LOP3.LUT R31, R31, R36, RZ, 0x3c, !PT ;  /* 0x000000241f1f7212 */ /* 0x000fe400078e3cff */
[----:B------:R-:W-:Y:S02]  /*eca0*/  SHF.L.W.U32.HI R36, R36, 0xa, R36 ;  /* 0x0000000a24247819 */ /* 0x000fe40000010e24 */
[----:B------:R-:W-:Y:S02]  /*ecb0*/  LOP3.LUT R32, R29, UR54, R32, 0x96, !PT ;  /* 0x000000361d207c12 */ /* 0x000fe4000f8e9620 */
[----:B------:R-:W-:Y:S02]  /*ecc0*/  LOP3.LUT R27, R27, R26, RZ, 0x3c, !PT ;  /* 0x0000001a1b1b7212 */ /* 0x000fe400078e3cff */
[----:B------:R-:W-:-:S02]  /*ecd0*/  SHF.L.W.U32.HI R56, R26, 0xa, R26 ;  /* 0x0000000a1a387819 */ /* 0x000fc40000010e1a */
[----:B------:R-:W-:Y:S02]  /*ece0*/  LOP3.LUT R29, R38, UR58, R51, 0x96, !PT ;  /* 0x0000003a261d7c12 */ /* 0x000fe4000f8e9633 */
[----:B------:R-:W-:Y:S02]  /*ecf0*/  LOP3.LUT R39, R39, R24, RZ, 0x3c, !PT ;  /* 0x0000001827277212 */ /* 0x000fe400078e3cff */
[----:B------:R-:W-:Y:S02]  /*ed00*/  SHF.L.W.U32.HI R53, R24, 0x1, R24 ;  /* 0x0000000118357819 */ /* 0x000fe40000010e18 */
[----:B------:R-:W-:Y:S02]  /*ed10*/  SHF.L.W.U32.HI R26, R34, 0x1, R34 ;  /* 0x00000001221a7819 */ /* 0x000fe40000010e22 */
[----:B------:R-:W-:Y:S02]  /*ed20*/  SHF.L.W.U32.HI R38, R38, 0x1, R38 ;  /* 0x0000000126267819 */ /* 0x000fe40000010e26 */
[----:B------:R-:W-:-:S02]  /*ed30*/  LOP3.LUT R24, R33, R35, R34, 0x96, !PT ;  /* 0x0000002321187212 */ /* 0x000fc400078e9622 */
[----:B------:R-:W-:Y:S02]  /*ed40*/  LOP3.LUT R37, R37, R54, RZ, 0x3c, !PT ;  /* 0x0000003625257212 */ /* 0x000fe400078e3cff */
[----:B------:R-:W-:Y:S02]  /*ed50*/  LOP3.LUT R23, R28, R36, R31, 0x96, !PT ;  /* 0x000000241c177212 */ /* 0x000fe400078e961f */
[--C-:B------:R-:W-:Y:S02]  /*ed60*/  LOP3.LUT R36, R54, R26, R53.reuse, 0x1e, !PT ;  /* 0x0000001a36247212 */ /* 0x100fe400078e1e35 */
[----:B------:R-:W-:Y:S02]  /*ed70*/  LOP3.LUT R55, R26, R54, R53, 0x78, !PT ;  /* 0x000000361a377212 */ /* 0x000fe400078e7835 */
[----:B------:R-:W-:Y:S02]  /*ed80*/  LOP3.LUT R34, R56, R27, RZ, 0x3c, !PT ;  /* 0x0000001b38227212 */ /* 0x000fe400078e3cff */
[----:B------:R-:W-:-:S02]  /*ed90*/  LOP3.LUT R38, R38, UR59, RZ, 0x3c, !PT ;  /* 0x0000003b26267c12 */ /* 0x000fc4000f8e3cff */
[-CC-:B------:R-:W-:Y:S02]  /*eda0*/  LOP3.LUT R51, R39, R33.reuse, R32.reuse, 0x78, !PT ;  /* 0x0000002127337212 */ /* 0x180fe400078e7820 */
[--C-:B------:R-:W-:Y:S02]  /*edb0*/  LOP3.LUT R26, R24, R33, R32.reuse, 0x78, !PT ;  /* 0x00000021181a7212 */ /* 0x100fe400078e7820 */
[----:B------:R-:W-:Y:S02]  /*edc0*/  LOP3.LUT R54, R37, R54, R53, 0x78, !PT ;  /* 0x0000003625367212 */ /* 0x000fe400078e7835 */
[----:B------:R-:W-:Y:S02]  /*edd0*/  SHF.L.W.U32.HI R35, R27, 0x1, R27 ;  /* 0x000000011b237819 */ /* 0x000fe40000010e1b */
[----:B------:R-:W-:Y:S02]  /*ede0*/  SHF.L.W.U32.HI R56, R31, 0x1, R31 ;  /* 0x000000011f387819 */ /* 0x000fe40000010e1f */
[----:B------:R-:W-:-:S02]  /*edf0*/  LOP3.LUT R27, R33, R39, R32, 0x1e, !PT ;  /* 0x00000027211b7212 */ /* 0x000fc400078e1e20 */
[----:B------:R-:W-:Y:S02]  /*ee00*/  LOP3.LUT R33, R55, R36, R37, 0x87, !PT ;  /* 0x0000002437217212 */ /* 0x000fe400078e8725 */
[----:B------:R-:W-:Y:S02]  /*ee10*/  SHF.L.W.U32.HI R40, R40, 0x2, R40 ;  /* 0x0000000228287819 */ /* 0x000fe40000010e28 */
[----:B------:R-:W-:Y:S02]  /*ee20*/  LOP3.LUT R31, R32, R26, R51, 0x2d, !PT ;  /* 0x0000001a201f7212 */ /* 0x000fe400078e2d33 */
[----:B------:R-:W-:Y:S02]  /*ee30*/  LOP3.LUT R37, R53, R54, R55, 0x2d, !PT ;  /* 0x0000003635257212 */ /* 0x000fe400078e2d37 */
[----:B------:R-:W-:Y:S02]  /*ee40*/  LOP3.LUT R30, R30, R38, RZ, 0x3c, !PT ;  /* 0x000000261e1e7212 */ /* 0x000fe400078e3cff */
[----:B------:R-:W-:-:S02]  /*ee50*/  LOP3.LUT R16, R16, R41, RZ, 0x3c, !PT ;  /* 0x0000002910107212 */ /* 0x000fc400078e3cff */
[----:B------:R-:W-:Y:S02]  /*ee60*/  LOP3.LUT R13, R13, R42, RZ, 0xc3, !PT ;  /* 0x0000002a0d0d7212 */ /* 0x000fe400078ec3ff */
[--C-:B------:R-:W-:Y:S02]  /*ee70*/  LOP3.LUT R53, R38, R56, R35.reuse, 0x1e, !PT ;  /* 0x0000003826357212 */ /* 0x100fe400078e1e23 */
[----:B------:R-:W-:Y:S02]  /*ee80*/  LOP3.LUT R32, R56, R38, R35, 0x78, !PT ;  /* 0x0000002638207212 */ /* 0x000fe400078e7823 */
[----:B------:R-:W-:Y:S02]  /*ee90*/  SHF.L.W.U32.HI R41, R41, 0x2, R41 ;  /* 0x0000000229297819 */ /* 0x000fe40000010e29 */
[----:B------:R-:W-:Y:S02]  /*eea0*/  LOP3.LUT R42, RZ, R42, RZ, 0x33, !PT ;  /* 0x0000002aff2a7212 */ /* 0x000fe400078e33ff */
[----:B------:R-:W-:-:S02]  /*eeb0*/  LOP3.LUT R36, R36, R54, R55, 0x2d, !PT ;  /* 0x0000003624247212 */ /* 0x000fc400078e2d37 */
[----:B------:R-:W-:Y:S02]  /*eec0*/  LOP3.LUT R39, R33, R54, R55, 0xd0, !PT ;  /* 0x0000003621277212 */ /* 0x000fe400078ed037 */
[-CC-:B------:R-:W-:Y:S02]  /*eed0*/  LOP3.LUT R58, R34, R28.reuse, R29.reuse, 0x78, !PT ;  /* 0x0000001c223a7212 */ /* 0x180fe400078e781d */
[----:B------:R-:W-:Y:S02]  /*eee0*/  LOP3.LUT R56, R23, R28, R29, 0x78, !PT ;  /* 0x0000001c17387212 */ /* 0x000fe400078e781d */
[----:B------:R-:W-:Y:S02]  /*eef0*/  SHF.L.W.U32.HI R43, R43, 0x2, R43 ;  /* 0x000000022b2b7819 */ /* 0x000fe40000010e2b */
[----:B------:R-:W-:Y:S02]  /*ef00*/  LOP3.LUT R40, R45, R40, RZ, 0x3c, !PT ;  /* 0x000000282d287212 */ /* 0x000fe400078e3cff */
[----:B------:R-:W-:-:S02]  /*ef10*/  LOP3.LUT R55, R30, R38, R35, 0x78, !PT ;  /* 0x000000261e377212 */ /* 0x000fc400078e7823 */
[----:B------:R-:W-:Y:S02]  /*ef20*/  SHF.L.W.U32.HI R45, R45, 0xe, R45 ;  /* 0x0000000e2d2d7819 */ /* 0x000fe40000010e2d */
[----:B------:R-:W-:Y:S02]  /*ef30*/  LOP3.LUT R57, R28, R34, R29, 0x1e, !PT ;  /* 0x000000221c397212 */ /* 0x000fe400078e1e1d */
[----:B------:R-:W-:Y:S02]  /*ef40*/  LOP3.LUT R30, R32, R53, R30, 0x87, !PT ;  /* 0x00000035201e7212 */ /* 0x000fe400078e871e */
[----:B------:R-:W-:Y:S02]  /*ef50*/  SHF.L.W.U32.HI R42, R42, 0x2, R42 ;  /* 0x000000022a2a7819 */ /* 0x000fe40000010e2a */
[-C--:B------:R-:W-:Y:S02]  /*ef60*/  LOP3.LUT R41, R41, R16.reuse, RZ, 0xc3, !PT ;  /* 0x0000001029297212 */ /* 0x080fe400078ec3ff */
[----:B------:R-:W-:-:S02]  /*ef70*/  LOP3.LUT R16, RZ, R16, RZ, 0x33, !PT ;  /* 0x00000010ff107212 */ /* 0x000fc400078e33ff */
[----:B------:R-:W-:Y:S02]  /*ef80*/  LOP3.LUT R46, R50, R48, R46, 0x87, !PT ;  /* 0x00000030322e7212 */ /* 0x000fe400078e872e */
[----:B------:R-:W-:Y:S02]  /*ef90*/  LOP3.LUT R34, R29, R56, R58, 0x2d, !PT ;  /* 0x000000381d227212 */ /* 0x000fe400078e2d3a */
[C---:B------:R-:W-:Y:S02]  /*efa0*/  LOP3.LUT R43, R44.reuse, R43, RZ, 0x3c, !PT ;  /* 0x0000002b2c2b7212 */ /* 0x040fe400078e3cff */
[----:B------:R-:W-:Y:S02]  /*efb0*/  LOP3.LUT R29, R51, R27, R24, 0x87, !PT ;  /* 0x0000001b331d7212 */ /* 0x000fe400078e8718 */
[----:B------:R-:W-:Y:S02]  /*efc0*/  SHF.L.W.U32.HI R44, R44, 0xe, R44 ;  /* 0x0000000e2c2c7819 */ /* 0x000fe40000010e2c */
[----:B------:R-:W-:-:S02]  /*efd0*/  LOP3.LUT R45, R45, R40, RZ, 0x3c, !PT ;  /* 0x000000282d2d7212 */ /* 0x000fc400078e3cff */
[----:B------:R-:W-:Y:S02]  /*efe0*/  LOP3.LUT R59, R30, R55, R32, 0xd0, !PT ;  /* 0x000000371e3b7212 */ /* 0x000fe400078ed020 */
[----:B------:R-:W-:Y:S02]  /*eff0*/  LOP3.LUT R23, R58, R57, R23, 0x87, !PT ;  /* 0x000000393a177212 */ /* 0x000fe400078e8717 */
[----:B------:R-:W-:Y:S02]  /*f000*/  LOP3.LUT R42, R13, R42, RZ, 0x3c, !PT ;  /* 0x0000002a0d2a7212 */ /* 0x000fe400078e3cff */
[----:B------:R-:W-:Y:S02]  /*f010*/  SHF.L.W.U32.HI R40, R40, 0xa, R40 ;  /* 0x0000000a28287819 */ /* 0x000fe40000010e28 */
[----:B------:R-:W-:Y:S02]  /*f020*/  LOP3.LUT R33, R31, R54, R33, 0x96, !PT ;  /* 0x000000361f217212 */ /* 0x000fe400078e9621 */
[----:B------:R-:W-:-:S02]  /*f030*/  SHF.L.W.U32.HI R13, R13, 0xe, R13 ;  /* 0x0000000e0d0d7819 */ /* 0x000fc40000010e0d */
[----:B------:R-:W-:Y:S02]  /*f040*/  SHF.L.W.U32.HI R16, R16, 0xe, R16 ;  /* 0x0000000e10107819 */ /* 0x000fe40000010e10 */
[-CC-:B------:R-:W-:Y:S02]  /*f050*/  LOP3.LUT R35, R35, R55.reuse, R32.reuse, 0x2d, !PT ;  /* 0x0000003723237212 */ /* 0x180fe400078e2d20 */
[-C--:B------:R-:W-:Y:S02]  /*f060*/  LOP3.LUT R28, R53, R55.reuse, R32, 0x2d, !PT ;  /* 0x00000037351c7212 */ /* 0x080fe400078e2d20 */
[----:B------:R-:W-:Y:S02]  /*f070*/  LOP3.LUT R30, R34, R55, R30, 0x96, !PT ;  /* 0x00000037221e7212 */ /* 0x000fe400078e961e */
[-C--:B------:R-:W-:Y:S02]  /*f080*/  LOP3.LUT R54, R52, R47.reuse, R46, 0x96, !PT ;  /* 0x0000002f34367212 */ /* 0x080fe400078e962e */
[----:B------:R-:W-:-:S02]  /*f090*/  LOP3.LUT R53, R48, R47, R50, 0x2d, !PT ;  /* 0x0000002f30357212 */ /* 0x000fc400078e2d32 */
[----:B------:R-:W-:Y:S02]  /*f0a0*/  LOP3.LUT R55, R46, R47, R50, 0xd0, !PT ;  /* 0x0000002f2e377212 */ /* 0x000fe400078ed032 */
[----:B------:R-:W-:Y:S02]  /*f0b0*/  LOP3.LUT R32, R47, R46, RZ, 0x3c, !PT ;  /* 0x0000002e2f207212 */ /* 0x000fe400078e3cff */
[----:B------:R-:W-:Y:S02]  /*f0c0*/  LOP3.LUT R52, R39, R26, R29, 0x96, !PT ;  /* 0x0000001a27347212 */ /* 0x000fe400078e961d */
[----:B------:R-:W-:Y:S02]  /*f0d0*/  LOP3.LUT R44, R44, R43, RZ, 0x3c, !PT ;  /* 0x0000002b2c2c7212 */ /* 0x000fe400078e3cff */
[----:B------:R-:W-:Y:S02]  /*f0e0*/  LOP3.LUT R39, R23, R56, R58, 0xd0, !PT ;  /* 0x0000003817277212 */ /* 0x000fe400078ed03a */
[----:B------:R-:W-:-:S02]  /*f0f0*/  LOP3.LUT R46, R56, R23, RZ, 0x3c, !PT ;  /* 0x00000017382e7212 */ /* 0x000fc400078e3cff */
[----:B------:R-:W-:Y:S02]  /*f100*/  LOP3.LUT R47, R59, R56, R23, 0x96, !PT ;  /* 0x000000383b2f7212 */ /* 0x000fe400078e9617 */
[----:B------:R-:W-:Y:S02]  /*f110*/  SHF.L.W.U32.HI R43, R43, 0xa, R43 ;  /* 0x0000000a2b2b7819 */ /* 0x000fe40000010e2b */
[C---:B------:R-:W-:Y:S02]  /*f120*/  LOP3.LUT R40, R45.reuse, UR60, R40, 0x96, !PT ;  /* 0x0000003c2d287c12 */ /* 0x040fe4000f8e9628 */
[----:B------:R-:W-:Y:S02]  /*f130*/  LOP3.LUT R23, R16, R41, RZ, 0x3c, !PT ;  /* 0x0000002910177212 */ /* 0x000fe400078e3cff */
[----:B------:R-:W-:Y:S02]  /*f140*/  SHF.L.W.U32.HI R45, R45, 0x1, R45 ;  /* 0x000000012d2d7819 */ /* 0x000fe40000010e2d */
[----:B------:R-:W-:-:S02]  /*f150*/  LOP3.LUT R13, R13, R42, RZ, 0x3c, !PT ;  /* 0x0000002a0d0d7212 */ /* 0x000fc400078e3cff */
[----:B------:R-:W-:Y:S02]  /*f160*/  LOP3.LUT R48, R27, R26, R51, 0x2d, !PT ;  /* 0x0000001a1b307212 */ /* 0x000fe400078e2d33 */
[----:B------:R-:W-:Y:S02]  /*f170*/  LOP3.LUT R43, R43, R44, RZ, 0x3c, !PT ;  /* 0x0000002c2b2b7212 */ /* 0x000fe400078e3cff */
[----:B------:R-:W-:Y:S02]  /*f180*/  SHF.L.W.U32.HI R42, R42, 0xa, R42 ;  /* 0x0000000a2a2a7819 */ /* 0x000fe40000010e2a */
[----:B------:R-:W-:Y:S02]  /*f190*/  SHF.L.W.U32.HI R24, R41, 0xa, R41 ;  /* 0x0000000a29187819 */ /* 0x000fe40000010e29 */
[----:B------:R-:W-:Y:S02]  /*f1a0*/  SHF.L.W.U32.HI R44, R44, 0x1, R44 ;  /* 0x000000012c2c7819 */ /* 0x000fe40000010e2c */
[----:B------:R-:W-:-:S02]  /*f1b0*/  LOP3.LUT R45, R45, UR61, RZ, 0x3c, !PT ;  /* 0x0000003d2d2d7c12 */ /* 0x000fc4000f8e3cff */
[----:B------:R-:W-:Y:S02]  /*f1c0*/  SHF.L.W.U32.HI R16, R13, 0x1, R13 ;  /* 0x000000010d107819 */ /* 0x000fe40000010e0d */
[--C-:B------:R-:W-:Y:S02]  /*f1d0*/  SHF.L.W.U32.HI R27, R23, 0x1, R23.reuse ;  /* 0x00000001171b7819 */ /* 0x100fe40000010e17 */
[----:B------:R-:W-:Y:S02]  /*f1e0*/  LOP3.LUT R42, R42, R13, RZ, 0x3c, !PT ;  /* 0x0000000d2a2a7212 */ /* 0x000fe400078e3cff */
[----:B------:R-:W-:Y:S02]  /*f1f0*/  LOP3.LUT R24, R43, R24, R23, 0x96, !PT ;  /* 0x000000182b187212 */ /* 0x000fe400078e9617 */
[----:B------:R-:W-:Y:S02]  /*f200*/  LOP3.LUT R44, R44, R45, RZ, 0x3c, !PT ;  /* 0x0000002d2c2c7212 */ /* 0x000fe400078e3cff */
[----:B------:R-:W-:-:S02]  /*f210*/  LOP3.LUT R13, R45, R27, R16, 0x1e, !PT ;  /* 0x0000001b2d0d7212 */ /* 0x000fc400078e1e10 */
[----:B------:R-:W-:Y:S02]  /*f220*/  LOP3.LUT R27, R27, R45, R16, 0x78, !PT ;  /* 0x0000002d1b1b7212 */ /* 0x000fe400078e7810 */
[----:B------:R-:W-:Y:S02]  /*f230*/  LOP3.LUT R51, R29, R26, R51, 0xd0, !PT ;  /* 0x0000001a1d337212 */ /* 0x000fe400078ed033 */
[----:B------:R-:W-:Y:S02]  /*f240*/  LOP3.LUT R50, R26, R29, RZ, 0x3c, !PT ;  /* 0x0000001d1a327212 */ /* 0x000fe400078e3cff */
[-CC-:B------:R-:W-:Y:S02]  /*f250*/  LOP3.LUT R26, R42, R43.reuse, R40.reuse, 0x78, !PT ;  /* 0x0000002b2a1a7212 */ /* 0x180fe400078e7828 */
[--C-:B------:R-:W-:Y:S02]  /*f260*/  LOP3.LUT R29, R43, R42, R40.reuse, 0x1e, !PT ;  /* 0x0000002a2b1d7212 */ /* 0x100fe400078e1e28 */
[----:B------:R-:W-:-:S02]  /*f270*/  LOP3.LUT R41, R24, R43, R40, 0x78, !PT ;  /* 0x0000002b18297212 */ /* 0x000fc400078e7828 */
[----:B------:R-:W-:Y:S02]  /*f280*/  LOP3.LUT R42, R44, R45, R16, 0x78, !PT ;  /* 0x0000002d2c2a7212 */ /* 0x000fe400078e7810 */
[----:B------:R-:W-:Y:S02]  /*f290*/  LOP3.LUT R44, R27, R13, R44, 0x87, !PT ;  /* 0x0000000d1b2c7212 */ /* 0x000fe400078e872c */
[----:B------:R-:W-:Y:S02]  /*f2a0*/  LOP3.LUT R23, R40, R41, R26, 0x2d, !PT ;  /* 0x0000002928177212 */ /* 0x000fe400078e2d1a */
[----:B------:R-:W-:Y:S02]  /*f2b0*/  LOP3.LUT R40, R26, R29, R24, 0x87, !PT ;  /* 0x0000001d1a287212 */ /* 0x000fe400078e8718 */
[----:B------:R-:W-:Y:S02]  /*f2c0*/  LOP3.LUT R43, R44, R42, R27, 0xd0, !PT ;  /* 0x0000002a2c2b7212 */ /* 0x000fe400078ed01b */
[----:B------:R-:W-:-:S02]  /*f2d0*/  SHF.L.W.U32.HI R45, R19, 0x2, R19 ;  /* 0x00000002132d7819 */ /* 0x000fc40000010e13 */
[----:B------:R-:W-:Y:S02]  /*f2e0*/  LOP3.LUT R14, R14, R53, RZ, 0xc3, !PT ;  /* 0x000000350e0e7212 */ /* 0x000fe400078ec3ff */
[--C-:B------:R-:W-:Y:S02]  /*f2f0*/  LOP3.LUT R29, R29, R41, R26.reuse, 0x2d, !PT ;  /* 0x000000291d1d7212 */ /* 0x100fe400078e2d1a */
[----:B------:R-:W-:Y:S02]  /*f300*/  LOP3.LUT R53, RZ, R53, RZ, 0x33, !PT ;  /* 0x00000035ff357212 */ /* 0x000fe400078e33ff */
[-C--:B------:R-:W-:Y:S02]  /*f310*/  LOP3.LUT R26, R40, R41.reuse, R26, 0xd0, !PT ;  /* 0x00000029281a7212 */ /* 0x080fe400078ed01a */
[----:B------:R-:W-:Y:S02]  /*f320*/  LOP3.LUT R24, R41, R40, RZ, 0x3c, !PT ;  /* 0x0000002829187212 */ /* 0x000fe400078e3cff */
[----:B------:R-:W-:-:S02]  /*f330*/  LOP3.LUT R19, R43, R41, R40, 0x96, !PT ;  /* 0x000000292b137212 */ /* 0x000fc400078e9628 */
[----:B------:R-:W-:Y:S02]  /*f340*/  LOP3.LUT R20, R20, R55, RZ, 0x3c, !PT ;  /* 0x0000003714147212 */ /* 0x000fe400078e3cff */
        /* <DEDUP_REMOVED lines=15> */
[----:B------:R-:W-:Y:S02]  /*f440*/  SHF.L.W.U32.HI R41, R41, 0xa, R41 ;  /* 0x0000000a29297819 */ /* 0x000fe40000010e29 */
[----:B------:R-:W-:-:S02]  /*f450*/  LOP3.LUT R45, R22, UR64, R45, 0x96, !PT ;  /* 0x00000040162d7c12 */ /* 0x000fc4000f8e962d */
[----:B------:R-:W-:Y:S02]  /*f460*/  LOP3.LUT R14, R14, R53, RZ, 0x3c, !PT ;  /* 0x000000350e0e7212 */ /* 0x000fe400078e3cff */
[----:B------:R-:W-:Y:S02]  /*f470*/  SHF.L.W.U32.HI R22, R22, 0x1, R22 ;  /* 0x0000000116167819 */ /* 0x000fe40000010e16 */
[-CC-:B------:R-:W-:Y:S02]  /*f480*/  LOP3.LUT R16, R16, R42.reuse, R27.reuse, 0x2d, !PT ;  /* 0x0000002a10107212 */ /* 0x180fe400078e2d1b */
[-C--:B------:R-:W-:Y:S02]  /*f490*/  LOP3.LUT R13, R13, R42.reuse, R27, 0x2d, !PT ;  /* 0x0000002a0d0d7212 */ /* 0x080fe400078e2d1b */
[----:B------:R-:W-:Y:S02]  /*f4a0*/  SHF.L.W.U32.HI R53, R53, 0xa, R53 ;  /* 0x0000000a35357819 */ /* 0x000fe40000010e35 */
[----:B------:R-:W-:-:S02]  /*f4b0*/  LOP3.LUT R27, R23, R42, R44, 0x96, !PT ;  /* 0x0000002a171b7212 */ /* 0x000fc400078e962c */
[----:B------:R-:W-:Y:S02]  /*f4c0*/  LOP3.LUT R20, R20, R55, RZ, 0x3c, !PT ;  /* 0x0000003714147212 */ /* 0x000fe400078e3cff */
[----:B------:R-:W-:Y:S02]  /*f4d0*/  SHF.L.W.U32.HI R55, R55, 0xa, R55 ;  /* 0x0000000a37377819 */ /* 0x000fe40000010e37 */
[----:B------:R-:W-:Y:S02]  /*f4e0*/  LOP3.LUT R44, R41, R54, RZ, 0x3c, !PT ;  /* 0x00000036292c7212 */ /* 0x000fe400078e3cff */
[----:B------:R-:W-:Y:S02]  /*f4f0*/  SHF.L.W.U32.HI R54, R54, 0x1, R54 ;  /* 0x0000000136367819 */ /* 0x000fe40000010e36 */
[----:B------:R-:W-:Y:S02]  /*f500*/  LOP3.LUT R43, R22, UR65, RZ, 0x3c, !PT ;  /* 0x00000041162b7c12 */ /* 0x000fe4000f8e3cff */
[----:B------:R-:W-:-:S02]  /*f510*/  LOP3.LUT R53, R53, R14, RZ, 0x3c, !PT ;  /* 0x0000000e35357212 */ /* 0x000fc400078e3cff */
[----:B------:R-:W-:Y:S02]  /*f520*/  SHF.L.W.U32.HI R14, R14, 0x1, R14 ;  /* 0x000000010e0e7819 */ /* 0x000fe40000010e0e */
[--C-:B------:R-:W-:Y:S02]  /*f530*/  SHF.L.W.U32.HI R41, R20, 0x1, R20.reuse ;  /* 0x0000000114297819 */ /* 0x100fe40000010e14 */
[----:B------:R-:W-:Y:S02]  /*f540*/  LOP3.LUT R40, R44, R55, R20, 0x96, !PT ;  /* 0x000000372c287212 */ /* 0x000fe400078e9614 */
[----:B------:R-:W-:Y:S02]  /*f550*/  LOP3.LUT R20, R54, R43, RZ, 0x3c, !PT ;  /* 0x0000002b36147212 */ /* 0x000fe400078e3cff */
[--C-:B------:R-:W-:Y:S02]  /*f560*/  LOP3.LUT R54, R44, R53, R45.reuse, 0x1e, !PT ;  /* 0x000000352c367212 */ /* 0x100fe400078e1e2d */
        /* <DEDUP_REMOVED lines=8> */
[----:B------:R-:W-:Y:S02]  /*f5f0*/  LOP3.LUT R37, R37, R48, RZ, 0xc3, !PT ;  /* 0x0000003025257212 */ /* 0x000fe400078ec3ff */
[----:B------:R-:W-:Y:S02]  /*f600*/  LOP3.LUT R36, R36, R51, RZ, 0x3c, !PT ;  /* 0x0000003324247212 */ /* 0x000fe400078e3cff */
[-CC-:B------:R-:W-:Y:S02]  /*f610*/  LOP3.LUT R31, R14, R22.reuse, R41.reuse, 0x2d, !PT ;  /* 0x000000160e1f7212 */ /* 0x180fe400078e2d29 */
[-CC-:B------:R-:W-:Y:S02]  /*f620*/  LOP3.LUT R32, R53, R22.reuse, R41.reuse, 0x2d, !PT ;  /* 0x0000001635207212 */ /* 0x180fe400078e2d29 */
[----:B------:R-:W-:-:S02]  /*f630*/  LOP3.LUT R45, R43, R22, R41, 0xd0, !PT ;  /* 0x000000162b2d7212 */ /* 0x000fc400078ed029 */
[----:B------:R-:W-:Y:S02]  /*f640*/  LOP3.LUT R48, RZ, R48, RZ, 0x33, !PT ;  /* 0x00000030ff307212 */ /* 0x000fe400078e33ff */
[----:B------:R-:W-:Y:S02]  /*f650*/  SHF.L.W.U32.HI R51, R51, 0x2, R51 ;  /* 0x0000000233337819 */ /* 0x000fe40000010e33 */
[----:B------:R-:W-:Y:S02]  /*f660*/  SHF.L.W.U32.HI R41, R50, 0x2, R50 ;  /* 0x0000000232297819 */ /* 0x000fe40000010e32 */
[C---:B------:R-:W-:Y:S02]  /*f670*/  LOP3.LUT R42, R33.reuse, R42, RZ, 0x3c, !PT ;  /* 0x0000002a212a7212 */ /* 0x040fe400078e3cff */
[----:B------:R-:W-:Y:S02]  /*f680*/  SHF.L.W.U32.HI R33, R33, 0xe, R33 ;  /* 0x0000000e21217819 */ /* 0x000fe40000010e21 */
[----:B------:R-:W-:-:S02]  /*f690*/  SHF.L.W.U32.HI R48, R48, 0x2, R48 ;  /* 0x0000000230307819 */ /* 0x000fc40000010e30 */
[-C--:B------:R-:W-:Y:S02]  /*f6a0*/  LOP3.LUT R51, R51, R36.reuse, RZ, 0xc3, !PT ;  /* 0x0000002433337212 */ /* 0x080fe400078ec3ff */
[----:B------:R-:W-:Y:S02]  /*f6b0*/  LOP3.LUT R41, R52, R41, RZ, 0x3c, !PT ;  /* 0x0000002934297212 */ /* 0x000fe400078e3cff */
[----:B------:R-:W-:Y:S02]  /*f6c0*/  LOP3.LUT R36, RZ, R36, RZ, 0x33, !PT ;  /* 0x00000024ff247212 */ /* 0x000fe400078e33ff */
[----:B------:R-:W-:Y:S02]  /*f6d0*/  LOP3.LUT R14, R20, R22, R43, 0x96, !PT ;  /* 0x00000016140e7212 */ /* 0x000fe400078e962b */
[----:B------:R-:W-:Y:S02]  /*f6e0*/  SHF.L.W.U32.HI R52, R52, 0xe, R52 ;  /* 0x0000000e34347819 */ /* 0x000fe40000010e34 */
        /* <DEDUP_REMOVED lines=8> */
[----:B------:R-:W-:Y:S02]  /*f770*/  LOP3.LUT R37, R37, R48, RZ, 0x3c, !PT ;  /* 0x0000003025257212 */ /* 0x000fe400078e3cff */
[----:B------:R-:W-:Y:S02]  /*f780*/  SHF.L.W.U32.HI R22, R22, 0x1, R22 ;  /* 0x0000000116167819 */ /* 0x000fe40000010e16 */
        /* <DEDUP_REMOVED lines=10> */
[----:B------:R-:W-:Y:S02]  /*f830*/  LOP3.LUT R41, R52, R42, RZ, 0x3c, !PT ;  /* 0x0000002a34297212 */ /* 0x000fe400078e3cff */
[--C-:B------:R-:W-:Y:S02]  /*f840*/  LOP3.LUT R57, R43, R48, R33.reuse, 0x1e, !PT ;  /* 0x000000302b397212 */ /* 0x100fe400078e1e21 */
[-CC-:B------:R-:W-:Y:S02]  /*f850*/  LOP3.LUT R59, R48, R43.reuse, R33.reuse, 0x78, !PT ;  /* 0x0000002b303b7212 */ /* 0x180fe400078e7821 */
[----:B------:R-:W-:Y:S02]  /*f860*/  LOP3.LUT R52, R36, R43, R33, 0x78, !PT ;  /* 0x0000002b24347212 */ /* 0x000fe400078e7821 */
[----:B------:R-:W-:-:S02]  /*f870*/  LOP3.LUT R35, R35, R38, RZ, 0xc3, !PT ;  /* 0x0000002623237212 */ /* 0x000fc400078ec3ff */
[----:B------:R-:W-:Y:S02]  /*f880*/  SHF.L.W.U32.HI R43, R34, 0x2, R34 ;  /* 0x00000002222b7819 */ /* 0x000fe40000010e22 */
[----:B------:R-:W-:Y:S02]  /*f890*/  LOP3.LUT R38, RZ, R38, RZ, 0x33, !PT ;  /* 0x00000026ff267212 */ /* 0x000fe400078e33ff */
[----:B------:R-:W-:Y:S02]  /*f8a0*/  LOP3.LUT R28, R28, R39, RZ, 0x3c, !PT ;  /* 0x000000271c1c7212 */ /* 0x000fe400078e3cff */
[----:B------:R-:W-:Y:S02]  /*f8b0*/  SHF.L.W.U32.HI R39, R39, 0x2, R39 ;  /* 0x0000000227277819 */ /* 0x000fe40000010e27 */
[----:B------:R-:W-:Y:S02]  /*f8c0*/  SHF.L.W.U32.HI R46, R46, 0x2, R46 ;  /* 0x000000022e2e7819 */ /* 0x000fe40000010e2e */
[----:B------:R-:W-:-:S02]  /*f8d0*/  LOP3.LUT R43, R30, R43, RZ, 0x3c, !PT ;  /* 0x0000002b1e2b7212 */ /* 0x000fc400078e3cff */
[----:B------:R-:W-:Y:S02]  /*f8e0*/  SHF.L.W.U32.HI R38, R38, 0x2, R38 ;  /* 0x0000000226267819 */ /* 0x000fe40000010e26 */
[----:B------:R-:W-:Y:S02]  /*f8f0*/  SHF.L.W.U32.HI R37, R37, 0x1, R37 ;  /* 0x0000000125257819 */ /* 0x000fe40000010e25 */
[----:B------:R-:W-:Y:S02]  /*f900*/  SHF.L.W.U32.HI R30, R30, 0xe, R30 ;  /* 0x0000000e1e1e7819 */ /* 0x000fe40000010e1e */
[----:B------:R-:W-:Y:S02]  /*f910*/  LOP3.LUT R39, R39, R28, RZ, 0xc3, !PT ;  /* 0x0000001c27277212 */ /* 0x000fe400078ec3ff */
[----:B------:R-:W-:Y:S02]  /*f920*/  LOP3.LUT R46, R47, R46, RZ, 0x3c, !PT ;  /* 0x0000002e2f2e7212 */ /* 0x000fe400078e3cff */
[----:B------:R-:W-:-:S02]  /*f930*/  LOP3.LUT R28, RZ, R28, RZ, 0x33, !PT ;  /* 0x0000001cff1c7212 */ /* 0x000fc400078e33ff */
[----:B------:R-:W-:Y:S02]  /*f940*/  SHF.L.W.U32.HI R47, R47, 0xe, R47 ;  /* 0x0000000e2f2f7819 */ /* 0x000fe40000010e2f */
[C---:B------:R-:W-:Y:S02]  /*f950*/  LOP3.LUT R38, R35.reuse, R38, RZ, 0x3c, !PT ;  /* 0x0000002623267212 */ /* 0x040fe400078e3cff */
[----:B------:R-:W-:Y:S02]  /*f960*/  LOP3.LUT R48, R42, R22, R37, 0x1e, !PT ;  /* 0x000000162a307212 */ /* 0x000fe400078e1e25 */
[----:B------:R-:W-:Y:S02]  /*f970*/  LOP3.LUT R30, R30, R43, RZ, 0x3c, !PT ;  /* 0x0000002b1e1e7212 */ /* 0x000fe400078e3cff */
[----:B------:R-:W-:Y:S02]  /*f980*/  SHF.L.W.U32.HI R35, R35, 0xe, R35 ;  /* 0x0000000e23237819 */ /* 0x000fe40000010e23 */
[----:B------:R-:W-:-:S02]  /*f990*/  LOP3.LUT R22, R22, R42, R37, 0x78, !PT ;  /* 0x0000002a16167212 */ /* 0x000fc400078e7825 */
[----:B------:R-:W-:Y:S02]  /*f9a0*/  SHF.L.W.U32.HI R43, R43, 0xa, R43 ;  /* 0x0000000a2b2b7819 */ /* 0x000fe40000010e2b */
[----:B------:R-:W-:Y:S02]  /*f9b0*/  SHF.L.W.U32.HI R28, R28, 0xe, R28 ;  /* 0x0000000e1c1c7819 */ /* 0x000fe40000010e1c */
[----:B------:R-:W-:Y:S02]  /*f9c0*/  LOP3.LUT R47, R47, R46, RZ, 0x3c, !PT ;  /* 0x0000002e2f2f7212 */ /* 0x000fe400078e3cff */
[----:B------:R-:W-:Y:S02]  /*f9d0*/  LOP3.LUT R51, R41, R42, R37, 0x78, !PT ;  /* 0x0000002a29337212 */ /* 0x000fe400078e7825 */
[----:B------:R-:W-:Y:S02]  /*f9e0*/  SHF.L.W.U32.HI R46, R46, 0xa, R46 ;  /* 0x0000000a2e2e7819 */ /* 0x000fe40000010e2e */
[----:B------:R-:W-:-:S02]  /*f9f0*/  LOP3.LUT R35, R35, R38, RZ, 0x3c, !PT ;  /* 0x0000002623237212 */ /* 0x000fc400078e3cff */
[----:B------:R-:W-:Y:S02]  /*fa00*/  LOP3.LUT R41, R22, R48, R41, 0x87, !PT ;  /* 0x0000003016297212 */ /* 0x000fe400078e8729 */
[----:B------:R-:W-:Y:S02]  /*fa10*/  SHF.L.W.U32.HI R38, R38, 0xa, R38 ;  /* 0x0000000a26267819 */ /* 0x000fe40000010e26 */
[C---:B------:R-:W-:Y:S02]  /*fa20*/  LOP3.LUT R43, R30.reuse, UR72, R43, 0x96, !PT ;  /* 0x000000481e2b7c12 */ /* 0x040fe4000f8e962b */
[----:B------:R-:W-:Y:S02]  /*fa30*/  SHF.L.W.U32.HI R30, R30, 0x1, R30 ;  /* 0x000000011e1e7819 */ /* 0x000fe40000010e1e */
[----:B------:R-:W-:Y:S02]  /*fa40*/  LOP3.LUT R28, R28, R39, RZ, 0x3c, !PT ;  /* 0x000000271c1c7212 */ /* 0x000fe400078e3cff */
[----:B------:R-:W-:-:S02]  /*fa50*/  LOP3.LUT R50, R33, R52, R59, 0x2d, !PT ;  /* 0x0000003421327212 */ /* 0x000fc400078e2d3b */
[----:B------:R-:W-:Y:S02]  /*fa60*/  SHF.L.W.U32.HI R39, R39, 0xa, R39 ;  /* 0x0000000a27277819 */ /* 0x000fe40000010e27 */
[----:B------:R-:W-:Y:S02]  /*fa70*/  LOP3.LUT R46, R46, R47, RZ, 0x3c, !PT ;  /* 0x0000002f2e2e7212 */ /* 0x000fe400078e3cff */
[-CC-:B------:R-:W-:Y:S02]  /*fa80*/  LOP3.LUT R34, R37, R51.reuse, R22.reuse, 0x2d, !PT ;  /* 0x0000003325227212 */ /* 0x180fe400078e2d16 */
[-CC-:B------:R-:W-:Y:S02]  /*fa90*/  LOP3.LUT R33, R48, R51.reuse, R22.reuse, 0x2d, !PT ;  /* 0x0000003330217212 */ /* 0x180fe400078e2d16 */
[----:B------:R-:W-:Y:S02]  /*faa0*/  LOP3.LUT R61, R41, R51, R22, 0xd0, !PT ;  /* 0x00000033293d7212 */ /* 0x000fe400078ed016 */
[----:B------:R-:W-:-:S02]  /*fab0*/  LOP3.LUT R38, R38, R35, RZ, 0x3c, !PT ;  /* 0x0000002326267212 */ /* 0x000fc400078e3cff */
[----:B------:R-:W-:Y:S02]  /*fac0*/  SHF.L.W.U32.HI R47, R47, 0x1, R47 ;  /* 0x000000012f2f7819 */ /* 0x000fe40000010e2f */
[----:B------:R-:W-:Y:S02]  /*fad0*/  LOP3.LUT R42, R30, UR73, RZ, 0x3c, !PT ;  /* 0x000000491e2a7c12 */ /* 0x000fe4000f8e3cff */
[----:B------:R-:W-:Y:S02]  /*fae0*/  SHF.L.W.U32.HI R35, R35, 0x1, R35 ;  /* 0x0000000123237819 */ /* 0x000fe40000010e23 */
[--C-:B------:R-:W-:Y:S02]  /*faf0*/  SHF.L.W.U32.HI R22, R28, 0x1, R28.reuse ;  /* 0x000000011c167819 */ /* 0x100fe40000010e1c */
[C---:B------:R-:W-:Y:S02]  /*fb00*/  LOP3.LUT R30, R46.reuse, R39, R28, 0x96, !PT ;  /* 0x000000272e1e7212 */ /* 0x040fe400078e961c */
[----:B------:R-:W-:-:S02]  /*fb10*/  LOP3.LUT R28, R46, R38, R43, 0x1e, !PT ;  /* 0x000000262e1c7212 */ /* 0x000fc400078e1e2b */
[----:B------:R-:W-:Y:S02]  /*fb20*/  LOP3.LUT R53, R38, R46, R43, 0x78, !PT ;  /* 0x0000002e26357212 */ /* 0x000fe400078e782b */
[----:B------:R-:W-:Y:S02]  /*fb30*/  LOP3.LUT R37, R47, R42, RZ, 0x3c, !PT ;  /* 0x0000002a2f257212 */ /* 0x000fe400078e3cff */
[--C-:B------:R-:W-:Y:S02]  /*fb40*/  LOP3.LUT R38, R42, R22, R35.reuse, 0x1e, !PT ;  /* 0x000000162a267212 */ /* 0x100fe400078e1e23 */
[----:B------:R-:W-:Y:S02]  /*fb50*/  LOP3.LUT R39, R22, R42, R35, 0x78, !PT ;  /* 0x0000002a16277212 */ /* 0x000fe400078e7823 */
[----:B------:R-:W-:Y:S02]  /*fb60*/  LOP3.LUT R22, R30, R46, R43, 0x78, !PT ;  /* 0x0000002e1e167212 */ /* 0x000fe400078e782b */
        /* <DEDUP_REMOVED lines=9> */
[--C-:B------:R-:W-:Y:S02]  /*fc00*/  LOP3.LUT R39, R47, R44, R55.reuse, 0xd0, !PT ;  /* 0x0000002c2f277212 */ /* 0x100fe400078ed037 */
[----:B------:R-:W-:Y:S02]  /*fc10*/  LOP3.LUT R35, R44, R47, RZ, 0x3c, !PT ;  /* 0x0000002f2c237212 */ /* 0x000fe400078e3cff */
[----:B------:R-:W-:Y:S02]  /*fc20*/  LOP3.LUT R40, R43, R46, R40, 0x96, !PT ;  /* 0x0000002e2b287212 */ /* 0x000fe400078e9628 */
[----:B------:R-:W-:-:S02]  /*fc30*/  LOP3.LUT R36, R54, R44, R55, 0x2d, !PT ;  /* 0x0000002c36247212 */ /* 0x000fc400078e2d37 */
[----:B------:R-:W-:Y:S02]  /*fc40*/  LOP3.LUT R47, R45, R44, R47, 0x96, !PT ;  /* 0x0000002c2d2f7212 */ /* 0x000fe400078e962f */
[-CC-:B------:R-:W-:Y:S02]  /*fc50*/  LOP3.LUT R45, R57, R52.reuse, R59.reuse, 0x2d, !PT ;  /* 0x00000034392d7212 */ /* 0x180fe400078e2d3b */
[-C--:B------:R-:W-:Y:S02]  /*fc60*/  LOP3.LUT R48, R63, R52.reuse, R59, 0xd0, !PT ;  /* 0x000000343f307212 */ /* 0x080fe400078ed03b */
[----:B------:R-:W-:Y:S02]  /*fc70*/  LOP3.LUT R46, R52, R63, RZ, 0x3c, !PT ;  /* 0x0000003f342e7212 */ /* 0x000fe400078e3cff */
[----:B------:R-:W-:Y:S02]  /*fc80*/  LOP3.LUT R44, R61, R52, R63, 0x96, !PT ;  /* 0x000000343d2c7212 */ /* 0x000fe400078e963f */
[----:B------:R-:W-:-:S02]  /*fc90*/  LOP3.LUT R25, R25, R18, RZ, 0x3c, !PT ;  /* 0x0000001219197212 */ /* 0x000fc400078e3cff */
[----:B------:R-:W-:Y:S02]  /*fca0*/  SHF.L.W.U32.HI R18, R18, 0x2, R18 ;  /* 0x0000000212127819 */ /* 0x000fe40000010e12 */
[----:B------:R-:W-:Y:S02]  /*fcb0*/  SHF.L.W.U32.HI R52, R15, 0x2, R15 ;  /* 0x000000020f347819 */ /* 0x000fe40000010e0f */
[-C--:B------:R-:W-:Y:S02]  /*fcc0*/  LOP3.LUT R18, R18, R25.reuse, RZ, 0xc3, !PT ;  /* 0x0000001912127212 */ /* 0x080fe400078ec3ff */
[C---:B------:R-:W-:Y:S02]  /*fcd0*/  LOP3.LUT R52, R17.reuse, R52, RZ, 0x3c, !PT ;  /* 0x0000003411347212 */ /* 0x040fe400078e3cff */
[----:B------:R-:W-:Y:S02]  /*fce0*/  SHF.L.W.U32.HI R17, R17, 0xe, R17 ;  /* 0x0000000e11117819 */ /* 0x000fe40000010e11 */
[----:B------:R-:W-:-:S02]  /*fcf0*/  LOP3.LUT R25, RZ, R25, RZ, 0x33, !PT ;  /* 0x00000019ff197212 */ /* 0x000fc400078e33ff */
        /* <DEDUP_REMOVED lines=8> */
[C---:B------:R-:W-:Y:S02]  /*fd80*/  LOP3.LUT R49, R0.reuse, R49, RZ, 0x3c, !PT ;  /* 0x0000003100317212 */ /* 0x040fe400078e3cff */
[----:B------:R-:W-:Y:S02]  /*fd90*/  SHF.L.W.U32.HI R12, R0, 0xe, R0 ;  /* 0x0000000e000c7819 */ /* 0x000fe40000010e00 */
[----:B------:R-:W-:Y:S02]  /*fda0*/  SHF.L.W.U32.HI R18, R18, 0xa, R18 ;  /* 0x0000000a12127819 */ /* 0x000fe40000010e12 */
[----:B------:R-:W-:-:S02]  /*fdb0*/  LOP3.LUT R52, R52, R17, RZ, 0x3c, !PT ;  /* 0x0000001134347212 */ /* 0x000fc400078e3cff */
[----:B------:R-:W-:Y:S02]  /*fdc0*/  SHF.L.W.U32.HI R54, R17, 0x1, R17 ;  /* 0x0000000111367819 */ /* 0x000fe40000010e11 */
[----:B------:R-:W-:Y:S02]  /*fdd0*/  SHF.L.W.U32.HI R0, R23, 0x2, R23 ;  /* 0x0000000217007819 */ /* 0x000fe40000010e17 */
[----:B------:R-:W-:Y:S02]  /*fde0*/  SHF.L.W.U32.HI R17, R20, 0x2, R20 ;  /* 0x0000000214117819 */ /* 0x000fe40000010e14 */
[----:B------:R-:W-:Y:S02]  /*fdf0*/  SHF.L.W.U32.HI R50, R50, 0x2, R50 ;  /* 0x0000000232327819 */ /* 0x000fe40000010e32 */
[C---:B------:R-:W-:Y:S02]  /*fe00*/  LOP3.LUT R21, R38.reuse, R21, RZ, 0x3c, !PT ;  /* 0x0000001526157212 */ /* 0x040fe400078e3cff */
[----:B------:R-:W-:-:S02]  /*fe10*/  SHF.L.W.U32.HI R38, R38, 0xe, R38 ;  /* 0x0000000e26267819 */ /* 0x000fc40000010e26 */
[----:B------:R-:W-:Y:S02]  /*fe20*/  LOP3.LUT R23, R52, R18, R25, 0x96, !PT ;  /* 0x0000001234177212 */ /* 0x000fe400078e9619 */
[----:B------:R-:W-:Y:S02]  /*fe30*/  LOP3.LUT R0, R27, R0, RZ, 0x3c, !PT ;  /* 0x000000001b007212 */ /* 0x000fe400078e3cff */
[C---:B------:R-:W-:Y:S02]  /*fe40*/  LOP3.LUT R17, R14.reuse, R17, RZ, 0x3c, !PT ;  /* 0x000000110e117212 */ /* 0x040fe400078e3cff */
        /* <DEDUP_REMOVED lines=13> */
[----:B------:R-:W-:Y:S02]  /*ff20*/  LOP3.LUT R0, R18, UR66, R21, 0x96, !PT ;  /* 0x0000004212007c12 */ /* 0x000fe4000f8e9615 */
[----:B------:R-:W-:-:S02]  /*ff30*/  LOP3.LUT R12, R12, R49, RZ, 0x3c, !PT ;  /* 0x000000310c0c7212 */ /* 0x000fc400078e3cff */
[----:B------:R-:W-:Y:S02]  /*ff40*/  LOP3.LUT R61, R53, R28, R30, 0x87, !PT ;  /* 0x0000001c353d7212 */ /* 0x000fe400078e871e */
[----:B------:R-:W-:Y:S02]  /*ff50*/  SHF.L.W.U32.HI R50, R50, 0xa, R50 ;  /* 0x0000000a32327819 */ /* 0x000fe40000010e32 */
[----:B------:R-:W-:Y:S02]  /*ff60*/  SHF.L.W.U32.HI R17, R27, 0x1, R27 ;  /* 0x000000011b117819 */ /* 0x000fe40000010e1b */
[----:B------:R-:W-:Y:S02]  /*ff70*/  SHF.L.W.U32.HI R38, R18, 0x1, R18 ;  /* 0x0000000112267819 */ /* 0x000fe40000010e12 */
[----:B------:R-:W-:Y:S02]  /*ff80*/  SHF.L.W.U32.HI R21, R51, 0x1, R51 ;  /* 0x0000000133157819 */ /* 0x000fe40000010e33 */
[----:B------:R-:W-:-:S02]  /*ff90*/  SHF.L.W.U32.HI R55, R49, 0xa, R49 ;  /* 0x0000000a31377819 */ /* 0x000fc40000010e31 */
[----:B------:R-:W-:Y:S02]  /*ffa0*/  SHF.L.W.U32.HI R59, R25, 0x1, R25 ;  /* 0x00000001193b7819 */ /* 0x000fe40000010e19 */
[----:B------:R-:W-:Y:S02]  /*ffb0*/  SHF.L.W.U32.HI R15, R12, 0x1, R12 ;  /* 0x000000010c0f7819 */ /* 0x000fe40000010e0c */
[-CC-:B------:R-:W-:Y:S02]  /*ffc0*/  LOP3.LUT R49, R28, R22.reuse, R53.reuse, 0x2d, !PT ;  /* 0x000000161c317212 */ /* 0x180fe400078e2d35 */
[----:B------:R-:W-:Y:S02]  /*ffd0*/  LOP3.LUT R14, R27, UR62, R14, 0x96, !PT ;  /* 0x0000003e1b0e7c12 */ /* 0x000fe4000f8e960e */
[----:B------:R-:W-:Y:S02]  /*ffe0*/  LOP3.LUT R25, R51, UR70, R50, 0x96, !PT ;  /* 0x0000004633197c12 */ /* 0x000fe4000f8e9632 */
[----:B------:R-:W-:-:S02]  /*fff0*/  LOP3.LUT R18, R61, R22, R53, 0xd0, !PT ;  /* 0x000000163d127212 */ /* 0x000fc400078ed035 */
[----:B------:R-:W-:Y:S02]  /*10000*/  LOP3.LUT R17, R17, UR63, RZ, 0x3c, !PT ;  /* 0x0000003f11117c12 */ /* 0x000fe4000f8e3cff */
[----:B------:R-:W-:Y:S02]  /*10010*/  LOP3.LUT R38, R38, UR67, RZ, 0x3c, !PT ;  /* 0x0000004326267c12 */ /* 0x000fe4000f8e3cff */
[----:B------:R-:W-:Y:S02]  /*10020*/  LOP3.LUT R21, R21, UR71, RZ, 0x3c, !PT ;  /* 0x0000004715157c12 */ /* 0x000fe4000f8e3cff */
[----:B------:R-:W-:Y:S02]  /*10030*/  LOP3.LUT R27, R15, UR21, RZ, 0x3c, !PT ;  /* 0x000000150f1b7c12 */ /* 0x000fe4000f8e3cff */
[----:B------:R-:W-:Y:S02]  /*10040*/  LOP3.LUT R55, R12, UR20, R55, 0x96, !PT ;  /* 0x000000140c377c12 */ /* 0x000fe4000f8e9637 */
        /* <DEDUP_REMOVED lines=15> */
[-C--:B------:R-:W-:Y:S02]  /*10140*/  LOP3.LUT R52, R52, R37.reuse, R12, 0x2d, !PT ;  /* 0x0000002534347212 */ /* 0x080fe400078e2d0c */
[----:B------:R-:W-:Y:S02]  /*10150*/  LOP3.LUT R54, R55, R22, R54, 0x96, !PT ;  /* 0x0000001637367212 */ /* 0x000fe400078e9636 */
[----:B------:R-:W-:Y:S02]  /*10160*/  LOP3.LUT R22, R20, R37, R12, 0xd0, !PT ;  /* 0x0000002514167212 */ /* 0x000fe400078ed00c */
[----:B------:R-:W-:-:S02]  /*10170*/  LOP3.LUT R23, R23, R52, RZ, 0xc3, !PT ;  /* 0x0000003417177212 */ /* 0x000fc400078ec3ff */
[----:B------:R-:W-:Y:S02]  /*10180*/  SHF.L.W.U32.HI R55, R55, 0x2, R55 ;  /* 0x0000000237377819 */ /* 0x000fe40000010e37 */
[----:B------:R-:W-:Y:S02]  /*10190*/  LOP3.LUT R12, R37, R20, RZ, 0x3c, !PT ;  /* 0x00000014250c7212 */ /* 0x000fe400078e3cff */
[----:B------:R-:W-:Y:S02]  /*101a0*/  LOP3.LUT R52, RZ, R52, RZ, 0x33, !PT ;  /* 0x00000034ff347212 */ /* 0x000fe400078e33ff */
[----:B------:R-:W-:Y:S02]  /*101b0*/  LOP3.LUT R51, R51, R22, RZ, 0x3c, !PT ;  /* 0x0000001633337212 */ /* 0x000fe400078e3cff */
[----:B------:R-:W-:Y:S02]  /*101c0*/  SHF.L.W.U32.HI R22, R22, 0x2, R22 ;  /* 0x0000000216167819 */ /* 0x000fe40000010e16 */
[----:B------:R-:W-:-:S02]  /*101d0*/  LOP3.LUT R59, R59, R37, R20, 0x96, !PT ;  /* 0x000000253b3b7212 */ /* 0x000fc400078e9614 */
[----:B------:R-:W-:Y:S02]  /*101e0*/  LOP3.LUT R55, R54, R55, RZ, 0x3c, !PT ;  /* 0x0000003736377212 */ /* 0x000fe400078e3cff */
[----:B------:R-:W-:Y:S02]  /*101f0*/  SHF.L.W.U32.HI R12, R12, 0x2, R12 ;  /* 0x000000020c0c7819 */ /* 0x000fe40000010e0c */
[----:B------:R-:W-:Y:S02]  /*10200*/  SHF.L.W.U32.HI R52, R52, 0x2, R52 ;  /* 0x0000000234347819 */ /* 0x000fe40000010e34 */
[----:B------:R-:W-:Y:S02]  /*10210*/  SHF.L.W.U32.HI R54, R54, 0xe, R54 ;  /* 0x0000000e36367819 */ /* 0x000fe40000010e36 */
[-C--:B------:R-:W-:Y:S02]  /*10220*/  LOP3.LUT R22, R22, R51.reuse, RZ, 0xc3, !PT ;  /* 0x0000003316167212 */ /* 0x080fe400078ec3ff */
[----:B------:R-:W-:-:S02]  /*10230*/  LOP3.LUT R51, RZ, R51, RZ, 0x33, !PT ;  /* 0x00000033ff337212 */ /* 0x000fc400078e33ff */
[----:B------:R-:W-:Y:S02]  /*10240*/  LOP3.LUT R12, R59, R12, RZ, 0x3c, !PT ;  /* 0x0000000c3b0c7212 */ /* 0x000fe400078e3cff */
[----:B------:R-:W-:Y:S02]  /*10250*/  LOP3.LUT R52, R23, R52, RZ, 0x3c, !PT ;  /* 0x0000003417347212 */ /* 0x000fe400078e3cff */
[----:B------:R-:W-:Y:S02]  /*10260*/  LOP3.LUT R54, R54, R55, RZ, 0x3c, !PT ;  /* 0x0000003736367212 */ /* 0x000fe400078e3cff */
[----:B------:R-:W-:Y:S02]  /*10270*/  SHF.L.W.U32.HI R59, R59, 0xe, R59 ;  /* 0x0000000e3b3b7819 */ /* 0x000fe40000010e3b */
[----:B------:R-:W-:Y:S02]  /*10280*/  SHF.L.W.U32.HI R23, R23, 0xe, R23 ;  /* 0x0000000e17177819 */ /* 0x000fe40000010e17 */
[----:B------:R-:W-:-:S02]  /*10290*/  SHF.L.W.U32.HI R55, R55, 0xa, R55 ;  /* 0x0000000a37377819 */ /* 0x000fc40000010e37 */
[----:B------:R-:W-:Y:S02]  /*102a0*/  SHF.L.W.U32.HI R51, R51, 0xe, R51 ;  /* 0x0000000e33337819 */ /* 0x000fe40000010e33 */
[----:B------:R-:W-:Y:S02]  /*102b0*/  LOP3.LUT R59, R59, R12, RZ, 0x3c, !PT ;  /* 0x0000000c3b3b7212 */ /* 0x000fe400078e3cff */
[----:B------:R-:W-:Y:S02]  /*102c0*/  LOP3.LUT R23, R23, R52, RZ, 0x3c, !PT ;  /* 0x0000003417177212 */ /* 0x000fe400078e3cff */
[----:B------:R-:W-:Y:S02]  /*102d0*/  SHF.L.W.U32.HI R12, R12, 0xa, R12 ;  /* 0x0000000a0c0c7819 */ /* 0x000fe40000010e0c */
[----:B------:R-:W-:Y:S02]  /*102e0*/  SHF.L.W.U32.HI R52, R52, 0xa, R52 ;  /* 0x0000000a34347819 */ /* 0x000fe40000010e34 */
[----:B------:R-:W-:-:S02]  /*102f0*/  LOP3.LUT R20, R54, UR22, R55, 0x96, !PT ;  /* 0x0000001636147c12 */ /* 0x000fc4000f8e9637 */
[----:B------:R-:W-:Y:S02]  /*10300*/  SHF.L.W.U32.HI R54, R54, 0x1, R54 ;  /* 0x0000000136367819 */ /* 0x000fe40000010e36 */
[----:B------:R-:W-:Y:S02]  /*10310*/  LOP3.LUT R51, R51, R22, RZ, 0x3c, !PT ;  /* 0x0000001633337212 */ /* 0x000fe400078e3cff */
[----:B------:R-:W-:Y:S02]  /*10320*/  SHF.L.W.U32.HI R22, R22, 0xa, R22 ;  /* 0x0000000a16167819 */ /* 0x000fe40000010e16 */
[----:B------:R-:W-:Y:S02]  /*10330*/  LOP3.LUT R27, R12, R59, RZ, 0x3c, !PT ;  /* 0x0000003b0c1b7212 */ /* 0x000fe400078e3cff */
[----:B------:R-:W-:Y:S02]  /*10340*/  LOP3.LUT R52, R52, R23, RZ, 0x3c, !PT ;  /* 0x0000001734347212 */ /* 0x000fe400078e3cff */
[----:B------:R-:W-:-:S02]  /*10350*/  SHF.L.W.U32.HI R59, R59, 0x1, R59 ;  /* 0x000000013b3b7819 */ /* 0x000fc40000010e3b */
[----:B------:R-:W-:Y:S02]  /*10360*/  LOP3.LUT R54, R54, UR23, RZ, 0x3c, !PT ;  /* 0x0000001736367c12 */ /* 0x000fe4000f8e3cff */
[----:B------:R-:W-:Y:S02]  /*10370*/  SHF.L.W.U32.HI R23, R23, 0x1, R23 ;  /* 0x0000000117177819 */ /* 0x000fe40000010e17 */
[--C-:B------:R-:W-:Y:S02]  /*10380*/  SHF.L.W.U32.HI R12, R51, 0x1, R51.reuse ;  /* 0x00000001330c7819 */ /* 0x100fe40000010e33 */
[C---:B------:R-:W-:Y:S02]  /*10390*/  LOP3.LUT R22, R27.reuse, R22, R51, 0x96, !PT ;  /* 0x000000161b167212 */ /* 0x040fe400078e9633 */
[----:B------:R-:W-:Y:S02]  /*103a0*/  LOP3.LUT R37, R27, R52, R20, 0x1e, !PT ;  /* 0x000000341b257212 */ /* 0x000fe400078e1e14 */
[----:B------:R-:W-:-:S02]  /*103b0*/  LOP3.LUT R59, R59, R54, RZ, 0x3c, !PT ;  /* 0x000000363b3b7212 */ /* 0x000fc400078e3cff */
[-CC-:B------:R-:W-:Y:S02]  /*103c0*/  LOP3.LUT R52, R52, R27.reuse, R20.reuse, 0x78, !PT ;  /* 0x0000001b34347212 */ /* 0x180fe400078e7814 */
[--C-:B------:R-:W-:Y:S02]  /*103d0*/  LOP3.LUT R28, R54, R12, R23.reuse, 0x1e, !PT ;  /* 0x0000000c361c7212 */ /* 0x100fe400078e1e17 */
[-CC-:B------:R-:W-:Y:S02]  /*103e0*/  LOP3.LUT R12, R12, R54.reuse, R23.reuse, 0x78, !PT ;  /* 0x000000360c0c7212 */ /* 0x180fe400078e7817 */
[----:B------:R-:W-:Y:S02]  /*103f0*/  LOP3.LUT R27, R22, R27, R20, 0x78, !PT ;  /* 0x0000001b161b7212 */ /* 0x000fe400078e7814 */
[----:B------:R-:W-:Y:S02]  /*10400*/  LOP3.LUT R51, R59, R54, R23, 0x78, !PT ;  /* 0x000000363b337212 */ /* 0x000fe400078e7817 */
[----:B------:R-:W-:-:S02]  /*10410*/  LOP3.LUT R22, R52, R37, R22, 0x87, !PT ;  /* 0x0000002534167212 */ /* 0x000fc400078e8716 */
[----:B------:R-:W-:Y:S02]  /*10420*/  LOP3.LUT R59, R12, R28, R59, 0x87, !PT ;  /* 0x0000001c0c3b7212 */ /* 0x000fe400078e873b */
[-CC-:B------:R-:W-:Y:S02]  /*10430*/  LOP3.LUT R20, R20, R27.reuse, R52.reuse, 0x2d, !PT ;  /* 0x0000001b14147212 */ /* 0x180fe400078e2d34 */
[----:B------:R-:W-:Y:S02]  /*10440*/  LOP3.LUT R37, R37, R27, R52, 0x2d, !PT ;  /* 0x0000001b25257212 */ /* 0x000fe400078e2d34 */
[-CC-:B------:R-:W-:Y:S02]  /*10450*/  LOP3.LUT R30, R23, R51.reuse, R12.reuse, 0x2d, !PT ;  /* 0x00000033171e7212 */ /* 0x180fe400078e2d0c */
[----:B------:R-:W-:Y:S02]  /*10460*/  LOP3.LUT R53, R28, R51, R12, 0x2d, !PT ;  /* 0x000000331c357212 */ /* 0x000fe400078e2d0c */
[----:B------:R-:W-:-:S02]  /*10470*/  LOP3.LUT R52, R22, R27, R52, 0xd0, !PT ;  /* 0x0000001b16347212 */ /* 0x000fc400078ed034 */
[-C--:B------:R-:W-:Y:S02]  /*10480*/  LOP3.LUT R23, R59, R51.reuse, R12, 0xd0, !PT ;  /* 0x000000333b177212 */ /* 0x080fe400078ed00c */
[----:B------:R-:W-:Y:S02]  /*10490*/  LOP3.LUT R12, R27, R22, RZ, 0x3c, !PT ;  /* 0x000000161b0c7212 */ /* 0x000fe400078e3cff */
[C---:B------:R-:W-:Y:S02]  /*104a0*/  LOP3.LUT R51, R20.reuse, R51, R59, 0x96, !PT ;  /* 0x0000003314337212 */ /* 0x040fe400078e963b */
[----:B------:R-:W-:Y:S02]  /*104b0*/  SHF.L.W.U32.HI R20, R20, 0x2, R20 ;  /* 0x0000000214147819 */ /* 0x000fe40000010e14 */
[----:B------:R-:W-:Y:S02]  /*104c0*/  LOP3.LUT R53, R53, R52, RZ, 0x3c, !PT ;  /* 0x0000003435357212 */ /* 0x000fe400078e3cff */
[----:B------:R-:W-:-:S02]  /*104d0*/  LOP3.LUT R30, R30, R37, RZ, 0xc3, !PT ;  /* 0x000000251e1e7212 */ /* 0x000fc400078ec3ff */
[----:B------:R-:W-:Y:S02]  /*104e0*/  LOP3.LUT R37, RZ, R37, RZ, 0x33, !PT ;  /* 0x00000025ff257212 */ /* 0x000fe400078e33ff */
[----:B------:R-:W-:Y:S02]  /*104f0*/  SHF.L.W.U32.HI R52, R52, 0x2, R52 ;  /* 0x0000000234347819 */ /* 0x000fe40000010e34 */
[----:B------:R-:W-:Y:S02]  /*10500*/  LOP3.LUT R23, R23, R27, R22, 0x96, !PT ;  /* 0x0000001b17177212 */ /* 0x000fe400078e9616 */
[----:B------:R-:W-:Y:S02]  /*10510*/  SHF.L.W.U32.HI R12, R12, 0x2, R12 ;  /* 0x000000020c0c7819 */ /* 0x000fe40000010e0c */
[----:B------:R-:W-:Y:S02]  /*10520*/  LOP3.LUT R20, R51, R20, RZ, 0x3c, !PT ;  /* 0x0000001433147212 */ /* 0x000fe400078e3cff */
[----:B------:R-:W-:-:S02]  /*10530*/  SHF.L.W.U32.HI R37, R37, 0x2, R37 ;  /* 0x0000000225257819 */ /* 0x000fc40000010e25 */
[----:B------:R-:W-:Y:S02]  /*10540*/  SHF.L.W.U32.HI R51, R51, 0xe, R51 ;  /* 0x0000000e33337819 */ /* 0x000fe40000010e33 */
[-C--:B------:R-:W-:Y:S02]  /*10550*/  LOP3.LUT R52, R52, R53.reuse, RZ, 0xc3, !PT ;  /* 0x0000003534347212 */ /* 0x080fe400078ec3ff */
[----:B------:R-:W-:Y:S02]  /*10560*/  LOP3.LUT R53, RZ, R53, RZ, 0x33, !PT ;  /* 0x00000035ff357212 */ /* 0x000fe400078e33ff */
[C---:B------:R-:W-:Y:S02]  /*10570*/  LOP3.LUT R22, R23.reuse, R12, RZ, 0x3c, !PT ;  /* 0x0000000c17167212 */ /* 0x040fe400078e3cff */
[----:B------:R-:W-:Y:S02]  /*10580*/  SHF.L.W.U32.HI R23, R23, 0xe, R23 ;  /* 0x0000000e17177819 */ /* 0x000fe40000010e17 */
[----:B------:R-:W-:-:S02]  /*10590*/  LOP3.LUT R37, R30, R37, RZ, 0x3c, !PT ;  /* 0x000000251e257212 */ /* 0x000fc400078e3cff */
[----:B------:R-:W-:Y:S02]  /*105a0*/  LOP3.LUT R51, R51, R20, RZ, 0x3c, !PT ;  /* 0x0000001433337212 */ /* 0x000fe400078e3cff */
[----:B------:R-:W-:Y:S02]  /*105b0*/  SHF.L.W.U32.HI R12, R20, 0xa, R20 ;  /* 0x0000000a140c7819 */ /* 0x000fe40000010e14 */
[----:B------:R-:W-:Y:S02]  /*105c0*/  SHF.L.W.U32.HI R30, R30, 0xe, R30 ;  /* 0x0000000e1e1e7819 */ /* 0x000fe40000010e1e */
[----:B------:R-:W-:Y:S02]  /*105d0*/  SHF.L.W.U32.HI R53, R53, 0xe, R53 ;  /* 0x0000000e35357819 */ /* 0x000fe40000010e35 */
[----:B------:R-:W-:Y:S02]  /*105e0*/  LOP3.LUT R23, R23, R22, RZ, 0x3c, !PT ;  /* 0x0000001617177212 */ /* 0x000fe400078e3cff */
[----:B------:R-:W-:-:S02]  /*105f0*/  SHF.L.W.U32.HI R22, R22, 0xa, R22 ;  /* 0x0000000a16167819 */ /* 0x000fc40000010e16 */
[----:B------:R-:W-:Y:S02]  /*10600*/  LOP3.LUT R12, R51, UR40, R12, 0x96, !PT ;  /* 0x00000028330c7c12 */ /* 0x000fe4000f8e960c */
[----:B------:R-:W-:Y:S02]  /*10610*/  LOP3.LUT R53, R53, R52, RZ, 0x3c, !PT ;  /* 0x0000003435357212 */ /* 0x000fe400078e3cff */
[----:B------:R-:W-:Y:S02]  /*10620*/  LOP3.LUT R30, R30, R37, RZ, 0x3c, !PT ;  /* 0x000000251e1e7212 */ /* 0x000fe400078e3cff */
[----:B------:R-:W-:Y:S02]  /*10630*/  SHF.L.W.U32.HI R51, R51, 0x1, R51 ;  /* 0x0000000133337819 */ /* 0x000fe40000010e33 */
[----:B------:R-:W-:Y:S02]  /*10640*/  SHF.L.W.U32.HI R37, R37, 0xa, R37 ;  /* 0x0000000a25257819 */ /* 0x000fe40000010e25 */
[----:B------:R-:W-:-:S02]  /*10650*/  LOP3.LUT R27, R22, R23, RZ, 0x3c, !PT ;  /* 0x00000017161b7212 */ /* 0x000fc400078e3cff */
[----:B------:R-:W-:Y:S02]  /*10660*/  SHF.L.W.U32.HI R52, R52, 0xa, R52 ;  /* 0x0000000a34347819 */ /* 0x000fe40000010e34 */
[----:B------:R-:W-:Y:S02]  /*10670*/  SHF.L.W.U32.HI R22, R23, 0x1, R23 ;  /* 0x0000000117167819 */ /* 0x000fe40000010e17 */
[----:B------:R-:W-:Y:S02]  /*10680*/  LOP3.LUT R51, R51, UR41, RZ, 0x3c, !PT ;  /* 0x0000002933337c12 */ /* 0x000fe4000f8e3cff */
[----:B------:R-:W-:Y:S02]  /*10690*/  SHF.L.W.U32.HI R20, R30, 0x1, R30 ;  /* 0x000000011e147819 */ /* 0x000fe40000010e1e */
[----:B------:R-:W-:Y:S02]  /*106a0*/  SHF.L.W.U32.HI R23, R53, 0x1, R53 ;  /* 0x0000000135177819 */ /* 0x000fe40000010e35 */
[----:B------:R-:W-:-:S02]  /*106b0*/  LOP3.LUT R37, R37, R30, RZ, 0x3c, !PT ;  /* 0x0000001e25257212 */ /* 0x000fc400078e3cff */
[----:B------:R-:W-:Y:S02]  /*106c0*/  LOP3.LUT R52, R27, R52, R53, 0x96, !PT ;  /* 0x000000341b347212 */ /* 0x000fe400078e9635 */
[----:B------:R-:W-:Y:S02]  /*106d0*/  LOP3.LUT R22, R22, R51, RZ, 0x3c, !PT ;  /* 0x0000003316167212 */ /* 0x000fe400078e3cff */
[--C-:B------:R-:W-:Y:S02]  /*106e0*/  LOP3.LUT R53, R51, R23, R20.reuse, 0x1e, !PT ;  /* 0x0000001733357212 */ /* 0x100fe400078e1e14 */
        /* <DEDUP_REMOVED lines=9> */
[-CC-:B------:R-:W-:Y:S02]  /*10780*/  LOP3.LUT R12, R12, R22.reuse, R37.reuse, 0x2d, !PT ;  /* 0x000000160c0c7212 */ /* 0x180fe400078e2d25 */
[----:B------:R-:W-:Y:S02]  /*10790*/  LOP3.LUT R28, R30, R51, R28, 0xd0, !PT ;  /* 0x000000331e1c7212 */ /* 0x000fe400078ed01c */
[----:B------:R-:W-:Y:S02]  /*107a0*/  LOP3.LUT R20, R22, R27, RZ, 0x3c, !PT ;  /* 0x0000001b16147212 */ /* 0x000fe400078e3cff */
[-CC-:B------:R-:W-:Y:S02]  /*107b0*/  LOP3.LUT R23, R23, R22.reuse, R37.reuse, 0x2d, !PT ;  /* 0x0000001617177212 */ /* 0x180fe400078e2d25 */
[----:B------:R-:W-:Y:S02]  /*107c0*/  LOP3.LUT R37, R27, R22, R37, 0xd0, !PT ;  /* 0x000000161b257212 */ /* 0x000fe400078ed025 */
[----:B------:R-:W-:-:S02]  /*107d0*/  LOP3.LUT R30, R12, R51, R30, 0x96, !PT ;  /* 0x000000330c1e7212 */ /* 0x000fc400078e961e */
[----:B------:R-:W-:Y:S02]  /*107e0*/  LOP3.LUT R28, R28, R22, R27, 0x96, !PT ;  /* 0x000000161c1c7212 */ /* 0x000fe400078e961b */
[----:B------:R-:W-:Y:S02]  /*107f0*/  SHF.L.W.U32.HI R51, R20, 0x2, R20 ;  /* 0x0000000214337819 */ /* 0x000fe40000010e14 */
[----:B------:R-:W-:Y:S02]  /*10800*/  SHF.L.W.U32.HI R27, R12, 0x2, R12 ;  /* 0x000000020c1b7819 */ /* 0x000fe40000010e0c */
[----:B------:R-:W-:Y:S02]  /*10810*/  LOP3.LUT R54, R54, R37, RZ, 0x3c, !PT ;  /* 0x0000002536367212 */ /* 0x000fe400078e3cff */
[----:B------:R-:W-:Y:S02]  /*10820*/  LOP3.LUT R52, R52, R23, RZ, 0xc3, !PT ;  /* 0x0000001734347212 */ /* 0x000fe400078ec3ff */
[----:B------:R-:W-:-:S02]  /*10830*/  SHF.L.W.U32.HI R37, R37, 0x2, R37 ;  /* 0x0000000225257819 */ /* 0x000fc40000010e25 */
[----:B------:R-:W-:Y:S02]  /*10840*/  LOP3.LUT R23, RZ, R23, RZ, 0x33, !PT ;  /* 0x00000017ff177212 */ /* 0x000fe400078e33ff */
[----:B------:R-:W-:Y:S02]  /*10850*/  LOP3.LUT R51, R28, R51, RZ, 0x3c, !PT ;  /* 0x000000331c337212 */ /* 0x000fe400078e3cff */
        /* <DEDUP_REMOVED lines=8> */
[----:B------:R-:W-:Y:S02]  /*108e0*/  SHF.L.W.U32.HI R51, R51, 0xa, R51 ;  /* 0x0000000a33337819 */ /* 0x000fe40000010e33 */
[----:B------:R-:W-:-:S02]  /*108f0*/  SHF.L.W.U32.HI R27, R27, 0xa, R27 ;  /* 0x0000000a1b1b7819 */ /* 0x000fc40000010e1b */
[C---:B------:R-:W-:Y:S02]  /*10900*/  LOP3.LUT R23, R52.reuse, R23, RZ, 0x3c, !PT ;  /* 0x0000001734177212 */ /* 0x040fe400078e3cff */
[----:B------:R-:W-:Y:S02]  /*10910*/  SHF.L.W.U32.HI R52, R52, 0xe, R52 ;  /* 0x0000000e34347819 */ /* 0x000fe40000010e34 */
[----:B------:R-:W-:Y:S02]  /*10920*/  SHF.L.W.U32.HI R54, R54, 0xe, R54 ;  /* 0x0000000e36367819 */ /* 0x000fe40000010e36 */
[----:B------:R-:W-:Y:S02]  /*10930*/  LOP3.LUT R20, R51, R28, RZ, 0x3c, !PT ;  /* 0x0000001c33147212 */ /* 0x000fe400078e3cff */
[C---:B------:R-:W-:Y:S02]  /*10940*/  LOP3.LUT R51, R30.reuse, UR42, R27, 0x96, !PT ;  /* 0x0000002a1e337c12 */ /* 0x040fe4000f8e961b */
[----:B------:R-:W-:-:S02]  /*10950*/  SHF.L.W.U32.HI R30, R30, 0x1, R30 ;  /* 0x000000011e1e7819 */ /* 0x000fc40000010e1e */
[----:B------:R-:W-:Y:S02]  /*10960*/  LOP3.LUT R54, R54, R37, RZ, 0x3c, !PT ;  /* 0x0000002536367212 */ /* 0x000fe400078e3cff */
        /* <DEDUP_REMOVED lines=11> */
[-CC-:B------:R-:W-:Y:S02]  /*10a20*/  LOP3.LUT R30, R27, R53.reuse, R12.reuse, 0x78, !PT ;  /* 0x000000351b1e7212 */ /* 0x180fe400078e780c */
[-CC-:B------:R-:W-:Y:S02]  /*10a30*/  LOP3.LUT R22, R23, R20.reuse, R51.reuse, 0x78, !PT ;  /* 0x0000001417167212 */ /* 0x180fe400078e7833 */
[--C-:B------:R-:W-:Y:S02]  /*10a40*/  LOP3.LUT R27, R37, R20, R51.reuse, 0x78, !PT ;  /* 0x00000014251b7212 */ /* 0x100fe400078e7833 */
[----:B------:R-:W-:Y:S02]  /*10a50*/  LOP3.LUT R53, R28, R53, R12, 0x78, !PT ;  /* 0x000000351c357212 */ /* 0x000fe400078e780c */
[----:B------:R-:W-:Y:S02]  /*10a60*/  LOP3.LUT R20, R20, R23, R51, 0x1e, !PT ;  /* 0x0000001714147212 */ /* 0x000fe400078e1e33 */
[----:B------:R-:W-:-:S02]  /*10a70*/  LOP3.LUT R52, R30, R55, R28, 0x87, !PT ;  /* 0x000000371e347212 */ /* 0x000fc400078e871c */
[-CC-:B------:R-:W-:Y:S02]  /*10a80*/  LOP3.LUT R23, R12, R53.reuse, R30.reuse, 0x2d, !PT ;  /* 0x000000350c177212 */ /* 0x180fe400078e2d1e */
[-CC-:B------:R-:W-:Y:S02]  /*10a90*/  LOP3.LUT R55, R55, R53.reuse, R30.reuse, 0x2d, !PT ;  /* 0x0000003537377212 */ /* 0x180fe400078e2d1e */
[----:B------:R-:W-:Y:S02]  /*10aa0*/  LOP3.LUT R28, R22, R20, R37, 0x87, !PT ;  /* 0x00000014161c7212 */ /* 0x000fe400078e8725 */
[----:B------:R-:W-:Y:S02]  /*10ab0*/  LOP3.LUT R30, R52, R53, R30, 0xd0, !PT ;  /* 0x00000035341e7212 */ /* 0x000fe400078ed01e */
[-CC-:B------:R-:W-:Y:S02]  /*10ac0*/  LOP3.LUT R20, R20, R27.reuse, R22.reuse, 0x2d, !PT ;  /* 0x0000001b14147212 */ /* 0x180fe400078e2d16 */
[----:B------:R-:W-:-:S02]  /*10ad0*/  LOP3.LUT R51, R51, R27, R22, 0x2d, !PT ;  /* 0x0000001b33337212 */ /* 0x000fc400078e2d16 */
[-C--:B------:R-:W-:Y:S02]  /*10ae0*/  LOP3.LUT R22, R28, R27.reuse, R22, 0xd0, !PT ;  /* 0x0000001b1c167212 */ /* 0x080fe400078ed016 */
[----:B------:R-:W-:Y:S02]  /*10af0*/  LOP3.LUT R12, R27, R28, RZ, 0x3c, !PT ;  /* 0x0000001c1b0c7212 */ /* 0x000fe400078e3cff */
[----:B------:R-:W-:Y:S02]  /*10b00*/  LOP3.LUT R30, R30, R27, R28, 0x96, !PT ;  /* 0x0000001b1e1e7212 */ /* 0x000fe400078e961c */
[-C--:B------:R-:W-:Y:S02]  /*10b10*/  LOP3.LUT R27, R23, R20.reuse, RZ, 0xc3, !PT ;  /* 0x00000014171b7212 */ /* 0x080fe400078ec3ff */
[----:B------:R-:W-:Y:S02]  /*10b20*/  LOP3.LUT R20, RZ, R20, RZ, 0x33, !PT ;  /* 0x00000014ff147212 */ /* 0x000fe400078e33ff */
        /* <DEDUP_REMOVED lines=8> */
[----:B------:R-:W-:Y:S02]  /*10bb0*/  LOP3.LUT R37, R30, R37, RZ, 0x3c, !PT ;  /* 0x000000251e257212 */ /* 0x000fe400078e3cff */
[C---:B------:R-:W-:Y:S02]  /*10bc0*/  LOP3.LUT R20, R27.reuse, R20, RZ, 0x3c, !PT ;  /* 0x000000141b147212 */ /* 0x040fe400078e3cff */
[----:B------:R-:W-:Y:S02]  /*10bd0*/  LOP3.LUT R22, R22, R55, RZ, 0xc3, !PT ;  /* 0x0000003716167212 */ /* 0x000fe400078ec3ff */
[----:B------:R-:W-:Y:S02]  /*10be0*/  SHF.L.W.U32.HI R30, R30, 0xe, R30 ;  /* 0x0000000e1e1e7819 */ /* 0x000fe40000010e1e */
[----:B------:R-:W-:-:S02]  /*10bf0*/  SHF.L.W.U32.HI R27, R27, 0xe, R27 ;  /* 0x0000000e1b1b7819 */ /* 0x000fc40000010e1b */
[----:B------:R-:W-:Y:S02]  /*10c00*/  LOP3.LUT R55, RZ, R55, RZ, 0x33, !PT ;  /* 0x00000037ff377212 */ /* 0x000fe400078e33ff */
[----:B------:R-:W-:Y:S02]  /*10c10*/  LOP3.LUT R23, R52, R51, RZ, 0x3c, !PT ;  /* 0x0000003334177212 */ /* 0x000fe400078e3cff */
[----:B------:R-:W-:Y:S02]  /*10c20*/  LOP3.LUT R30, R30, R37, RZ, 0x3c, !PT ;  /* 0x000000251e1e7212 */ /* 0x000fe400078e3cff */
[----:B------:R-:W-:Y:S02]  /*10c30*/  LOP3.LUT R27, R27, R20, RZ, 0x3c, !PT ;  /* 0x000000141b1b7212 */ /* 0x000fe400078e3cff */
[----:B------:R-:W-:Y:S02]  /*10c40*/  SHF.L.W.U32.HI R55, R55, 0xe, R55 ;  /* 0x0000000e37377819 */ /* 0x000fe40000010e37 */
[----:B------:R-:W-:-:S02]  /*10c50*/  SHF.L.W.U32.HI R51, R51, 0xa, R51 ;  /* 0x0000000a33337819 */ /* 0x000fc40000010e33 */
[----:B------:R-:W-:Y:S02]  /*10c60*/  SHF.L.W.U32.HI R37, R37, 0xa, R37 ;  /* 0x0000000a25257819 */ /* 0x000fe40000010e25 */
[----:B------:R-:W-:Y:S02]  /*10c70*/  SHF.L.W.U32.HI R20, R20, 0xa, R20 ;  /* 0x0000000a14147819 */ /* 0x000fe40000010e14 */
[----:B------:R-:W-:Y:S02]  /*10c80*/  SHF.L.W.U32.HI R12, R23, 0x1, R23 ;  /* 0x00000001170c7819 */ /* 0x000fe40000010e17 */
[----:B------:R-:W-:Y:S02]  /*10c90*/  LOP3.LUT R55, R55, R22, RZ, 0x3c, !PT ;  /* 0x0000001637377212 */ /* 0x000fe400078e3cff */
[----:B------:R-:W-:Y:S02]  /*10ca0*/  LOP3.LUT R28, R23, R51, R10, 0x96, !PT ;  /* 0x00000033171c7212 */ /* 0x000fe400078e960a */
[----:B------:R-:W-:-:S02]  /*10cb0*/  SHF.L.W.U32.HI R22, R22, 0xa, R22 ;  /* 0x0000000a16167819 */ /* 0x000fc40000010e16 */
[----:B------:R-:W-:Y:S02]  /*10cc0*/  LOP3.LUT R37, R37, R30, RZ, 0x3c, !PT ;  /* 0x0000001e25257212 */ /* 0x000fe400078e3cff */
[----:B------:R-:W-:Y:S02]  /*10cd0*/  LOP3.LUT R20, R20, R27, RZ, 0x3c, !PT ;  /* 0x0000001b14147212 */ /* 0x000fe400078e3cff */
[----:B------:R-:W-:Y:S02]  /*10ce0*/  SHF.L.W.U32.HI R30, R30, 0x1, R30 ;  /* 0x000000011e1e7819 */ /* 0x000fe40000010e1e */
[----:B------:R-:W-:Y:S02]  /*10cf0*/  LOP3.LUT R23, R12, R11, RZ, 0x3c, !PT ;  /* 0x0000000b0c177212 */ /* 0x000fe400078e3cff */
[----:B------:R-:W-:Y:S02]  /*10d00*/  SHF.L.W.U32.HI R27, R27, 0x1, R27 ;  /* 0x000000011b1b7819 */ /* 0x000fe40000010e1b */
[----:B------:R-:W-:-:S02]  /*10d10*/  SHF.L.W.U32.HI R12, R55, 0x1, R55 ;  /* 0x00000001370c7819 */ /* 0x000fc40000010e37 */
[C---:B------:R-:W-:Y:S02]  /*10d20*/  LOP3.LUT R22, R37.reuse, R22, R55, 0x96, !PT ;  /* 0x0000001625167212 */ /* 0x040fe400078e9637 */
[--C-:B------:R-:W-:Y:S02]  /*10d30*/  LOP3.LUT R51, R37, R20, R28.reuse, 0x1e, !PT ;  /* 0x0000001425337212 */ /* 0x100fe400078e1e1c */
[----:B------:R-:W-:Y:S02]  /*10d40*/  LOP3.LUT R30, R30, R23, RZ, 0x3c, !PT ;  /* 0x000000171e1e7212 */ /* 0x000fe400078e3cff */
        /* <DEDUP_REMOVED lines=10> */
[----:B------:R-:W-:Y:S02]  /*10df0*/  LOP3.LUT R20, R22, R37, R20, 0xd0, !PT ;  /* 0x0000002516147212 */ /* 0x000fe400078ed014 */
[-CC-:B------:R-:W-:Y:S02]  /*10e00*/  LOP3.LUT R52, R27, R23.reuse, R12.reuse, 0x2d, !PT ;  /* 0x000000171b347212 */ /* 0x180fe400078e2d0c */
[-C--:B------:R-:W-:Y:S02]  /*10e10*/  LOP3.LUT R27, R30, R23.reuse, R12, 0xd0, !PT ;  /* 0x000000171e1b7212 */ /* 0x080fe400078ed00c */
[----:B------:R-:W-:Y:S02]  /*10e20*/  LOP3.LUT R53, R53, R20, RZ, 0x3c, !PT ;  /* 0x0000001435357212 */ /* 0x000fe400078e3cff */
[----:B------:R-:W-:-:S02]  /*10e30*/  LOP3.LUT R23, R28, R23, R30, 0x96, !PT ;  /* 0x000000171c177212 */ /* 0x000fc400078e961e */
[----:B------:R-:W-:Y:S02]  /*10e40*/  LOP3.LUT R12, R37, R22, RZ, 0x3c, !PT ;  /* 0x00000016250c7212 */ /* 0x000fe400078e3cff */
[----:B------:R-:W-:Y:S02]  /*10e50*/  SHF.L.W.U32.HI R20, R20, 0x2, R20 ;  /* 0x0000000214147819 */ /* 0x000fe40000010e14 */
[----:B------:R-:W-:Y:S02]  /*10e60*/  SHF.L.W.U32.HI R28, R28, 0x2, R28 ;  /* 0x000000021c1c7819 */ /* 0x000fe40000010e1c */
[-C--:B------:R-:W-:Y:S02]  /*10e70*/  LOP3.LUT R52, R52, R51.reuse, RZ, 0xc3, !PT ;  /* 0x0000003334347212 */ /* 0x080fe400078ec3ff */
[----:B------:R-:W-:Y:S02]  /*10e80*/  LOP3.LUT R51, RZ, R51, RZ, 0x33, !PT ;  /* 0x00000033ff337212 */ /* 0x000fe400078e33ff */
[----:B------:R-:W-:-:S02]  /*10e90*/  LOP3.LUT R27, R27, R37, R22, 0x96, !PT ;  /* 0x000000251b1b7212 */ /* 0x000fc400078e9616 */
[----:B------:R-:W-:Y:S02]  /*10ea0*/  SHF.L.W.U32.HI R12, R12, 0x2, R12 ;  /* 0x000000020c0c7819 */ /* 0x000fe40000010e0c */
[-C--:B------:R-:W-:Y:S02]  /*10eb0*/  LOP3.LUT R20, R20, R53.reuse, RZ, 0xc3, !PT ;  /* 0x0000003514147212 */ /* 0x080fe400078ec3ff */
[----:B------:R-:W-:Y:S02]  /*10ec0*/  LOP3.LUT R28, R23, R28, RZ, 0x3c, !PT ;  /* 0x0000001c171c7212 */ /* 0x000fe400078e3cff */
[----:B------:R-:W-:Y:S02]  /*10ed0*/  LOP3.LUT R53, RZ, R53, RZ, 0x33, !PT ;  /* 0x00000035ff357212 */ /* 0x000fe400078e33ff */
[----:B------:R-:W-:Y:S02]  /*10ee0*/  SHF.L.W.U32.HI R51, R51, 0x2, R51 ;  /* 0x0000000233337819 */ /* 0x000fe40000010e33 */
[----:B------:R-:W-:-:S02]  /*10ef0*/  SHF.L.W.U32.HI R23, R23, 0xe, R23 ;  /* 0x0000000e17177819 */ /* 0x000fc40000010e17 */
[----:B------:R-:W-:Y:S02]  /*10f00*/  LOP3.LUT R30, R27, R12, RZ, 0x3c, !PT ;  /* 0x0000000c1b1e7212 */ /* 0x000fe400078e3cff */
[----:B------:R-:W-:Y:S02]  /*10f10*/  SHF.L.W.U32.HI R53, R53, 0xe, R53 ;  /* 0x0000000e35357819 */ /* 0x000fe40000010e35 */
[----:B------:R-:W-:Y:S02]  /*10f20*/  SHF.L.W.U32.HI R27, R27, 0xe, R27 ;  /* 0x0000000e1b1b7819 */ /* 0x000fe40000010e1b */
[C---:B------:R-:W-:Y:S02]  /*10f30*/  LOP3.LUT R51, R52.reuse, R51, RZ, 0x3c, !PT ;  /* 0x0000003334337212 */ /* 0x040fe400078e3cff */
[----:B------:R-:W-:Y:S02]  /*10f40*/  LOP3.LUT R23, R23, R28, RZ, 0x3c, !PT ;  /* 0x0000001c17177212 */ /* 0x000fe400078e3cff */
[----:B------:R-:W-:-:S02]  /*10f50*/  SHF.L.W.U32.HI R52, R52, 0xe, R52 ;  /* 0x0000000e34347819 */ /* 0x000fc40000010e34 */
[----:B------:R-:W-:Y:S02]  /*10f60*/  LOP3.LUT R53, R53, R20, RZ, 0x3c, !PT ;  /* 0x0000001435357212 */ /* 0x000fe400078e3cff */
[----:B------:R-:W-:Y:S02]  /*10f70*/  SHF.L.W.U32.HI R22, R20, 0xa, R20 ;  /* 0x0000000a14167819 */ /* 0x000fe40000010e14 */
[----:B------:R-:W-:Y:S02]  /*10f80*/  LOP3.LUT R27, R27, R30, RZ, 0x3c, !PT ;  /* 0x0000001e1b1b7212 */ /* 0x000fe400078e3cff */
[----:B------:R-:W-:Y:S02]  /*10f90*/  SHF.L.W.U32.HI R12, R28, 0xa, R28 ;  /* 0x0000000a1c0c7819 */ /* 0x000fe40000010e1c */
        /* <DEDUP_REMOVED lines=8> */
[----:B------:R-:W-:Y:S02]  /*11020*/  SHF.L.W.U32.HI R23, R53, 0x1, R53 ;  /* 0x0000000135177819 */ /* 0x000fe40000010e35 */
[----:B------:R-:W-:Y:S02]  /*11030*/  SHF.L.W.U32.HI R27, R27, 0x1, R27 ;  /* 0x000000011b1b7819 */ /* 0x000fe40000010e1b */
[----:B------:R-:W-:Y:S02]  /*11040*/  LOP3.LUT R51, R51, R52, RZ, 0x3c, !PT ;  /* 0x0000003433337212 */ /* 0x000fe400078e3cff */
[----:B------:R-:W-:Y:S02]  /*11050*/  LOP3.LUT R22, R37, R22, R53, 0x96, !PT ;  /* 0x0000001625167212 */ /* 0x000fe400078e9635 */
        /* <DEDUP_REMOVED lines=14> */
[-CC-:B------:R-:W-:Y:S02]  /*11140*/  LOP3.LUT R23, R23, R28.reuse, R51.reuse, 0x2d, !PT ;  /* 0x0000001c17177212 */ /* 0x180fe400078e2d33 */
[-C--:B------:R-:W-:Y:S02]  /*11150*/  LOP3.LUT R51, R27, R28.reuse, R51, 0xd0, !PT ;  /* 0x0000001c1b337212 */ /* 0x080fe400078ed033 */
[----:B------:R-:W-:Y:S02]  /*11160*/  LOP3.LUT R53, R53, R28, R27, 0x96, !PT ;  /* 0x0000001c35357212 */ /* 0x000fe400078e961b */
[----:B------:R-:W-:Y:S02]  /*11170*/  SHF.L.W.U32.HI R20, R20, 0x2, R20 ;  /* 0x0000000214147819 */ /* 0x000fe40000010e14 */
[----:B------:R-:W-:Y:S02]  /*11180*/  LOP3.LUT R22, R22, R23, RZ, 0xc3, !PT ;  /* 0x0000001716167212 */ /* 0x000fe400078ec3ff */
[----:B------:R-:W-:-:S02]  /*11190*/  LOP3.LUT R52, R12, R52, R55, 0x96, !PT ;  /* 0x000000340c347212 */ /* 0x000fc400078e9637 */
[----:B------:R-:W-:Y:S02]  /*111a0*/  SHF.L.W.U32.HI R27, R12, 0x2, R12 ;  /* 0x000000020c1b7819 */ /* 0x000fe40000010e0c */
[----:B------:R-:W-:Y:S02]  /*111b0*/  LOP3.LUT R30, R30, R51, RZ, 0x3c, !PT ;  /* 0x000000331e1e7212 */ /* 0x000fe400078e3cff */
[----:B------:R-:W-:Y:S02]  /*111c0*/  LOP3.LUT R23, RZ, R23, RZ, 0x33, !PT ;  /* 0x00000017ff177212 */ /* 0x000fe400078e33ff */
[----:B------:R-:W-:Y:S02]  /*111d0*/  SHF.L.W.U32.HI R51, R51, 0x2, R51 ;  /* 0x0000000233337819 */ /* 0x000fe40000010e33 */
[C---:B------:R-:W-:Y:S02]  /*111e0*/  LOP3.LUT R12, R53.reuse, R20, RZ, 0x3c, !PT ;  /* 0x00000014350c7212 */ /* 0x040fe400078e3cff */
[----:B------:R-:W-:-:S02]  /*111f0*/  SHF.L.W.U32.HI R53, R53, 0xe, R53 ;  /* 0x0000000e35357819 */ /* 0x000fc40000010e35 */
[C---:B------:R-:W-:Y:S02]  /*11200*/  LOP3.LUT R27, R52.reuse, R27, RZ, 0x3c, !PT ;  /* 0x0000001b341b7212 */ /* 0x040fe400078e3cff */
[----:B------:R-:W-:Y:S02]  /*11210*/  SHF.L.W.U32.HI R23, R23, 0x2, R23 ;  /* 0x0000000217177819 */ /* 0x000fe40000010e17 */
[----:B------:R-:W-:Y:S02]  /*11220*/  SHF.L.W.U32.HI R52, R52, 0xe, R52 ;  /* 0x0000000e34347819 */ /* 0x000fe40000010e34 */
[-C--:B------:R-:W-:Y:S02]  /*11230*/  LOP3.LUT R51, R51, R30.reuse, RZ, 0xc3, !PT ;  /* 0x0000001e33337212 */ /* 0x080fe400078ec3ff */
[----:B------:R-:W-:Y:S02]  /*11240*/  LOP3.LUT R30, RZ, R30, RZ, 0x33, !PT ;  /* 0x0000001eff1e7212 */ /* 0x000fe400078e33ff */
[----:B------:R-:W-:-:S02]  /*11250*/  LOP3.LUT R53, R53, R12, RZ, 0x3c, !PT ;  /* 0x0000000c35357212 */ /* 0x000fc400078e3cff */
[----:B------:R-:W-:Y:S02]  /*11260*/  LOP3.LUT R20, R22, R23, RZ, 0x3c, !PT ;  /* 0x0000001716147212 */ /* 0x000fe400078e3cff */
[----:B------:R-:W-:Y:S02]  /*11270*/  SHF.L.W.U32.HI R12, R12, 0xa, R12 ;  /* 0x0000000a0c0c7819 */ /* 0x000fe40000010e0c */
[----:B------:R-:W-:Y:S02]  /*11280*/  LOP3.LUT R23, R52, R27, RZ, 0x3c, !PT ;  /* 0x0000001b34177212 */ /* 0x000fe400078e3cff */
[----:B------:R-:W-:Y:S02]  /*11290*/  SHF.L.W.U32.HI R37, R22, 0xe, R22 ;  /* 0x0000000e16257819 */ /* 0x000fe40000010e16 */
[----:B------:R-:W-:Y:S02]  /*112a0*/  SHF.L.W.U32.HI R30, R30, 0xe, R30 ;  /* 0x0000000e1e1e7819 */ /* 0x000fe40000010e1e */
        /* <DEDUP_REMOVED lines=8> */
[----:B------:R-:W-:Y:S02]  /*11330*/  SHF.L.W.U32.HI R53, R53, 0x1, R53 ;  /* 0x0000000135357819 */ /* 0x000fe40000010e35 */
[----:B------:R-:W-:Y:S02]  /*11340*/  LOP3.LUT R22, R12, R9, RZ, 0x3c, !PT ;  /* 0x000000090c167212 */ /* 0x000fe400078e3cff */
[----:B------:R-:W-:Y:S02]  /*11350*/  SHF.L.W.U32.HI R12, R37, 0x1, R37 ;  /* 0x00000001250c7819 */ /* 0x000fe40000010e25 */
[----:B------:R-:W-:Y:S02]  /*11360*/  SHF.L.W.U32.HI R23, R30, 0x1, R30 ;  /* 0x000000011e177819 */ /* 0x000fe40000010e1e */
[----:B------:R-:W-:-:S02]  /*11370*/  LOP3.LUT R20, R20, R37, RZ, 0x3c, !PT ;  /* 0x0000002514147212 */ /* 0x000fc400078e3cff */
[----:B------:R-:W-:Y:S02]  /*11380*/  LOP3.LUT R51, R55, R51, R30, 0x96, !PT ;  /* 0x0000003337337212 */ /* 0x000fe400078e961e */
[-C--:B------:R-:W-:Y:S02]  /*11390*/  LOP3.LUT R53, R53, R22.reuse, RZ, 0x3c, !PT ;  /* 0x0000001635357212 */ /* 0x080fe400078e3cff */
[--C-:B------:R-:W-:Y:S02]  /*113a0*/  LOP3.LUT R54, R22, R23, R12.reuse, 0x1e, !PT ;  /* 0x0000001716367212 */ /* 0x100fe400078e1e0c */
        /* <DEDUP_REMOVED lines=13> */
[----:B------:R-:W-:Y:S02]  /*11480*/  LOP3.LUT R23, R51, R52, R23, 0xd0, !PT ;  /* 0x0000003433177212 */ /* 0x000fe400078ed017 */
[----:B------:R-:W-:-:S02]  /*11490*/  LOP3.LUT R30, R52, R51, RZ, 0x3c, !PT ;  /* 0x00000033341e7212 */ /* 0x000fc400078e3cff */
[----:B------:R-:W-:Y:S02]  /*114a0*/  LOP3.LUT R12, R12, R52, R51, 0x96, !PT ;  /* 0x000000340c0c7212 */ /* 0x000fe400078e9633 */
[-C--:B------:R-:W-:Y:S02]  /*114b0*/  LOP3.LUT R52, RZ, R29.reuse, RZ, 0x33, !PT ;  /* 0x0000001dff347212 */ /* 0x080fe400078e33ff */
[-C--:B------:R-:W-:Y:S02]  /*114c0*/  LOP3.LUT R55, R31, R36.reuse, RZ, 0xc3, !PT ;  /* 0x000000241f377212 */ /* 0x080fe400078ec3ff */
[----:B------:R-:W-:Y:S02]  /*114d0*/  LOP3.LUT R51, R16, R29, RZ, 0xc3, !PT ;  /* 0x0000001d10337212 */ /* 0x000fe400078ec3ff */
[----:B------:R-:W-:Y:S02]  /*114e0*/  LOP3.LUT R31, RZ, R36, RZ, 0x33, !PT ;  /* 0x00000024ff1f7212 */ /* 0x000fe400078e33ff */
[----:B------:R-:W-:-:S02]  /*114f0*/  SHF.L.W.U32.HI R29, R46, 0x2, R46 ;  /* 0x000000022e1d7819 */ /* 0x000fc40000010e2e */
[----:B------:R-:W-:Y:S02]  /*11500*/  LOP3.LUT R13, R13, R26, RZ, 0x3c, !PT ;  /* 0x0000001a0d0d7212 */ /* 0x000fe400078e3cff */
[----:B------:R-:W-:Y:S02]  /*11510*/  SHF.L.W.U32.HI R54, R24, 0x2, R24 ;  /* 0x0000000218367819 */ /* 0x000fe40000010e18 */
[----:B------:R-:W-:Y:S02]  /*11520*/  SHF.L.W.U32.HI R46, R52, 0x2, R52 ;  /* 0x00000002342e7819 */ /* 0x000fe40000010e34 */
[----:B------:R-:W-:Y:S02]  /*11530*/  SHF.L.W.U32.HI R53, R43, 0x2, R43 ;  /* 0x000000022b357819 */ /* 0x000fe40000010e2b */
[----:B------:R-:W-:Y:S02]  /*11540*/  LOP3.LUT R42, R42, R49, RZ, 0xc3, !PT ;  /* 0x000000312a2a7212 */ /* 0x000fe400078ec3ff */
[----:B------:R-:W-:-:S02]  /*11550*/  SHF.L.W.U32.HI R26, R26, 0x2, R26 ;  /* 0x000000021a1a7819 */ /* 0x000fc40000010e1a */
[----:B------:R-:W-:Y:S02]  /*11560*/  LOP3.LUT R43, R41, R18, RZ, 0x3c, !PT ;  /* 0x00000012292b7212 */ /* 0x000fe400078e3cff */
[----:B------:R-:W-:Y:S02]  /*11570*/  SHF.L.W.U32.HI R52, R18, 0x2, R18 ;  /* 0x0000000212347819 */ /* 0x000fe40000010e12 */
[----:B------:R-:W-:Y:S02]  /*11580*/  LOP3.LUT R49, RZ, R49, RZ, 0x33, !PT ;  /* 0x00000031ff317212 */ /* 0x000fe400078e33ff */
[----:B------:R-:W-:Y:S02]  /*11590*/  LOP3.LUT R32, R32, R39, RZ, 0x3c, !PT ;  /* 0x0000002720207212 */ /* 0x000fe400078e3cff */
[----:B------:R-:W-:Y:S02]  /*115a0*/  LOP3.LUT R24, R34, R45, RZ, 0xc3, !PT ;  /* 0x0000002d22187212 */ /* 0x000fe400078ec3ff */
[----:B------:R-:W-:-:S02]  /*115b0*/  SHF.L.W.U32.HI R18, R31, 0x2, R31 ;  /* 0x000000021f127819 */ /* 0x000fc40000010e1f */
[----:B------:R-:W-:Y:S02]  /*115c0*/  SHF.L.W.U32.HI R39, R39, 0x2, R39 ;  /* 0x0000000227277819 */ /* 0x000fe40000010e27 */
[----:B------:R-:W-:Y:S02]  /*115d0*/  SHF.L.W.U32.HI R16, R35, 0x2, R35 ;  /* 0x0000000223107819 */ /* 0x000fe40000010e23 */
[----:B------:R-:W-:Y:S02]  /*115e0*/  LOP3.LUT R34, RZ, R45, RZ, 0x33, !PT ;  /* 0x0000002dff227212 */ /* 0x000fe400078e33ff */
[----:B------:R-:W-:Y:S02]  /*115f0*/  LOP3.LUT R33, R33, R48, RZ, 0x3c, !PT ;  /* 0x0000003021217212 */ /* 0x000fe400078e3cff */
[C---:B------:R-:W-:Y:S02]  /*11600*/  LOP3.LUT R45, R19.reuse, R54, RZ, 0x3c, !PT ;  /* 0x00000036132d7212 */ /* 0x040fe400078e3cff */
[----:B------:R-:W-:-:S02]  /*11610*/  SHF.L.W.U32.HI R58, R19, 0xe, R19 ;  /* 0x0000000e133a7819 */ /* 0x000fc40000010e13 */
[C---:B------:R-:W-:Y:S02]  /*11620*/  LOP3.LUT R35, R51.reuse, R46, RZ, 0x3c, !PT ;  /* 0x0000002e33237212 */ /* 0x040fe400078e3cff */
[----:B------:R-:W-:Y:S02]  /*11630*/  SHF.L.W.U32.HI R36, R51, 0xe, R51 ;  /* 0x0000000e33247819 */ /* 0x000fe40000010e33 */
[-C--:B------:R-:W-:Y:S02]  /*11640*/  LOP3.LUT R31, R26, R13.reuse, RZ, 0xc3, !PT ;  /* 0x0000000d1a1f7212 */ /* 0x080fe400078ec3ff */
[----:B------:R-:W-:Y:S02]  /*11650*/  LOP3.LUT R46, RZ, R13, RZ, 0x33, !PT ;  /* 0x0000000dff2e7212 */ /* 0x000fe400078e33ff */
[----:B------:R-:W-:Y:S02]  /*11660*/  SHF.L.W.U32.HI R49, R49, 0x2, R49 ;  /* 0x0000000231317819 */ /* 0x000fe40000010e31 */
[----:B------:R-:W-:-:S02]  /*11670*/  LOP3.LUT R13, R55, R18, RZ, 0x3c, !PT ;  /* 0x00000012370d7212 */ /* 0x000fc400078e3cff */
[-C--:B------:R-:W-:Y:S02]  /*11680*/  LOP3.LUT R18, R39, R32.reuse, RZ, 0xc3, !PT ;  /* 0x0000002027127212 */ /* 0x080fe400078ec3ff */
[----:B------:R-:W-:Y:S02]  /*11690*/  SHF.L.W.U32.HI R48, R48, 0x2, R48 ;  /* 0x0000000230307819 */ /* 0x000fe40000010e30 */
[----:B------:R-:W-:Y:S02]  /*116a0*/  LOP3.LUT R32, RZ, R32, RZ, 0x33, !PT ;  /* 0x00000020ff207212 */ /* 0x000fe400078e33ff */
[----:B------:R-:W-:Y:S02]  /*116b0*/  LOP3.LUT R39, RZ, R33, RZ, 0x33, !PT ;  /* 0x00000021ff277212 */ /* 0x000fe400078e33ff */
[----:B------:R-:W-:Y:S02]  /*116c0*/  LOP3.LUT R58, R58, R45, RZ, 0x3c, !PT ;  /* 0x0000002d3a3a7212 */ /* 0x000fe400078e3cff */
[----:B------:R-:W-:-:S02]  /*116d0*/  SHF.L.W.U32.HI R51, R45, 0xa, R45 ;  /* 0x0000000a2d337819 */ /* 0x000fc40000010e2d */
[----:B------:R-:W-:Y:S02]  /*116e0*/  SHF.L.W.U32.HI R19, R34, 0x2, R34 ;  /* 0x0000000222137819 */ /* 0x000fe40000010e22 */
[----:B------:R-:W-:Y:S02]  /*116f0*/  LOP3.LUT R26, R42, R49, RZ, 0x3c, !PT ;  /* 0x000000312a1a7212 */ /* 0x000fe400078e3cff */
[----:B------:R-:W-:Y:S02]  /*11700*/  LOP3.LUT R45, R36, R35, RZ, 0x3c, !PT ;  /* 0x00000023242d7212 */ /* 0x000fe400078e3cff */
[----:B------:R-:W-:Y:S02]  /*11710*/  SHF.L.W.U32.HI R49, R42, 0xe, R42 ;  /* 0x0000000e2a317819 */ /* 0x000fe40000010e2a */
[----:B------:R-:W-:Y:S02]  /*11720*/  SHF.L.W.U32.HI R36, R46, 0xe, R46 ;  /* 0x0000000e2e247819 */ /* 0x000fe40000010e2e */
        /* <DEDUP_REMOVED lines=20> */
[----:B------:R-:W-:Y:S02]  /*11870*/  SHF.L.W.U32.HI R41, R41, 0xa, R41 ;  /* 0x0000000a29297819 */ /* 0x000fe40000010e29 */
[----:B------:R-:W-:Y:S02]  /*11880*/  LOP3.LUT R61, R24, R19, RZ, 0x3c, !PT ;  /* 0x00000013183d7212 */ /* 0x000fe400078e3cff */
[----:B------:R-:W-:Y:S02]  /*11890*/  SHF.L.W.U32.HI R24, R19, 0xa, R19 ;  /* 0x0000000a13187819 */ /* 0x000fe40000010e13 */
        /* <DEDUP_REMOVED lines=8> */
[----:B------:R-:W-:Y:S02]  /*11920*/  SHF.L.W.U32.HI R41, R27, 0xe, R27 ;  /* 0x0000000e1b297819 */ /* 0x000fe40000010e1b */
[-C--:B------:R-:W-:Y:S02]  /*11930*/  LOP3.LUT R33, R52, R43.reuse, RZ, 0xc3, !PT ;  /* 0x0000002b34217212 */ /* 0x080fe400078ec3ff */
[----:B------:R-:W-:Y:S02]  /*11940*/  LOP3.LUT R16, R47, R16, RZ, 0x3c, !PT ;  /* 0x000000102f107212 */ /* 0x000fe400078e3cff */
[----:B------:R-:W-:Y:S02]  /*11950*/  LOP3.LUT R27, R23, R22, RZ, 0xc3, !PT ;  /* 0x00000016171b7212 */ /* 0x000fe400078ec3ff */
[----:B------:R-:W-:Y:S02]  /*11960*/  LOP3.LUT R43, RZ, R43, RZ, 0x33, !PT ;  /* 0x0000002bff2b7212 */ /* 0x000fe400078e33ff */
[----:B------:R-:W-:-:S02]  /*11970*/  SHF.L.W.U32.HI R47, R47, 0xe, R47 ;  /* 0x0000000e2f2f7819 */ /* 0x000fc40000010e2f */
[----:B------:R-:W-:Y:S02]  /*11980*/  LOP3.LUT R23, RZ, R22, RZ, 0x33, !PT ;  /* 0x00000016ff177212 */ /* 0x000fe400078e33ff */
[----:B------:R-:W-:Y:S02]  /*11990*/  LOP3.LUT R59, R36, R31, RZ, 0x3c, !PT ;  /* 0x0000001f243b7212 */ /* 0x000fe400078e3cff */
[----:B------:R-:W-:Y:S02]  /*119a0*/  LOP3.LUT R41, R41, R28, RZ, 0x3c, !PT ;  /* 0x0000001c29297212 */ /* 0x000fe400078e3cff */
[----:B------:R-:W-:Y:S02]  /*119b0*/  SHF.L.W.U32.HI R22, R28, 0xa, R28 ;  /* 0x0000000a1c167819 */ /* 0x000fe40000010e1c */
[----:B------:R-:W-:Y:S02]  /*119c0*/  SHF.L.W.U32.HI R34, R55, 0xe, R55 ;  /* 0x0000000e37227819 */ /* 0x000fe40000010e37 */
[----:B------:R-:W-:-:S02]  /*119d0*/  SHF.L.W.U32.HI R36, R43, 0xe, R43 ;  /* 0x0000000e2b247819 */ /* 0x000fc40000010e2b */
[----:B------:R-:W-:Y:S02]  /*119e0*/  LOP3.LUT R47, R47, R16, RZ, 0x3c, !PT ;  /* 0x000000102f2f7212 */ /* 0x000fe400078e3cff */
        /* <DEDUP_REMOVED lines=8> */
[----:B------:R-:W-:Y:S02]  /*11a70*/  SHF.L.W.U32.HI R39, R33, 0xa, R33 ;  /* 0x0000000a21277819 */ /* 0x000fe40000010e21 */
[----:B------:R-:W-:Y:S02]  /*11a80*/  LOP3.LUT R42, R46, R45, RZ, 0x3c, !PT ;  /* 0x0000002d2e2a7212 */ /* 0x000fe400078e3cff */
[----:B------:R-:W-:-:S02]  /*11a90*/  LOP3.LUT R28, R28, R27, RZ, 0x3c, !PT ;  /* 0x0000001b1c1c7212 */ /* 0x000fc400078e3cff */
[----:B------:R-:W-:Y:S02]  /*11aa0*/  LOP3.LUT R34, R34, R13, RZ, 0x3c, !PT ;  /* 0x0000000d22227212 */ /* 0x000fe400078e3cff */
        /* <DEDUP_REMOVED lines=14> */
[----:B------:R-:W-:Y:S02]  /*11b90*/  SHF.L.W.U32.HI R12, R12, 0xe, R12 ;  /* 0x0000000e0c0c7819 */ /* 0x000fe40000010e0c */
[----:B------:R-:W-:Y:S02]  /*11ba0*/  LOP3.LUT R31, R44, R29, RZ, 0x3c, !PT ;  /* 0x0000001d2c1f7212 */ /* 0x000fe400078e3cff */
[----:B------:R-:W-:-:S02]  /*11bb0*/  LOP3.LUT R24, R52, R19, RZ, 0x3c, !PT ;  /* 0x0000001334187212 */ /* 0x000fc400078e3cff */
[----:B------:R-:W-:Y:S02]  /*11bc0*/  SHF.L.W.U32.HI R26, R19, 0x1, R19 ;  /* 0x00000001131a7819 */ /* 0x000fe40000010e13 */
[----:B------:R-:W-:Y:S02]  /*11bd0*/  LOP3.LUT R29, R39, R36, RZ, 0x3c, !PT ;  /* 0x00000024271d7212 */ /* 0x000fe400078e3cff */
[----:B------:R-:W-:Y:S02]  /*11be0*/  SHF.L.W.U32.HI R19, R36, 0x1, R36 ;  /* 0x0000000124137819 */ /* 0x000fe40000010e24 */
[----:B------:R-:W-:Y:S02]  /*11bf0*/  LOP3.LUT R51, R51, R58, RZ, 0x3c, !PT ;  /* 0x0000003a33337212 */ /* 0x000fe400078e3cff */
[C---:B------:R-:W-:Y:S02]  /*11c00*/  LOP3.LUT R37, R20.reuse, R37, RZ, 0x3c, !PT ;  /* 0x0000002514257212 */ /* 0x040fe400078e3cff */
[----:B------:R-:W-:-:S02]  /*11c10*/  SHF.L.W.U32.HI R36, R20, 0xe, R20 ;  /* 0x0000000e14247819 */ /* 0x000fc40000010e14 */
[----:B------:R-:W-:Y:S02]  /*11c20*/  LOP3.LUT R52, R27, R28, RZ, 0x3c, !PT ;  /* 0x0000001c1b347212 */ /* 0x000fe400078e3cff */
[----:B------:R-:W-:Y:S02]  /*11c30*/  SHF.L.W.U32.HI R58, R58, 0x1, R58 ;  /* 0x000000013a3a7819 */ /* 0x000fe40000010e3a */
[----:B------:R-:W-:Y:S02]  /*11c40*/  LOP3.LUT R60, R35, R59, R13, 0x96, !PT ;  /* 0x0000003b233c7212 */ /* 0x000fe400078e960d */
[----:B------:R-:W-:Y:S02]  /*11c50*/  LOP3.LUT R12, R12, R55, RZ, 0x3c, !PT ;  /* 0x000000370c0c7212 */ /* 0x000fe400078e3cff */
[----:B------:R-:W-:Y:S02]  /*11c60*/  SHF.L.W.U32.HI R27, R28, 0x1, R28 ;  /* 0x000000011c1b7819 */ /* 0x000fe40000010e1c */
[----:B------:R-:W-:-:S02]  /*11c70*/  SHF.L.W.U32.HI R55, R55, 0xa, R55 ;  /* 0x0000000a37377819 */ /* 0x000fc40000010e37 */
[----:B------:R-:W-:Y:S02]  /*11c80*/  LOP3.LUT R36, R36, R37, RZ, 0x3c, !PT ;  /* 0x0000002524247212 */ /* 0x000fe400078e3cff */
[----:B------:R-:W-:Y:S02]  /*11c90*/  SHF.L.W.U32.HI R23, R37, 0xa, R37 ;  /* 0x0000000a25177819 */ /* 0x000fe40000010e25 */
[----:B------:R-:W-:Y:S02]  /*11ca0*/  LOP3.LUT R57, R56, R58, R46, 0x96, !PT ;  /* 0x0000003a38397212 */ /* 0x000fe400078e962e */
[----:B------:R-:W-:Y:S02]  /*11cb0*/  SHF.L.W.U32.HI R54, R12, 0x1, R12 ;  /* 0x000000010c367819 */ /* 0x000fe40000010e0c */
[----:B------:R-:W-:Y:S02]  /*11cc0*/  LOP3.LUT R37, R27, R60, R19, 0x96, !PT ;  /* 0x0000003c1b257212 */ /* 0x000fe400078e9613 */
[----:B------:R-:W-:-:S02]  /*11cd0*/  LOP3.LUT R44, R15, R51, R16, 0x96, !PT ;  /* 0x000000330f2c7212 */ /* 0x000fc400078e9610 */
[----:B------:R-:W-:Y:S02]  /*11ce0*/  LOP3.LUT R55, R55, R12, RZ, 0x3c, !PT ;  /* 0x0000000c37377212 */ /* 0x000fe400078e3cff */
[----:B------:R-:W-:Y:S02]  /*11cf0*/  LOP3.LUT R63, R41, R22, R4, 0x96, !PT ;  /* 0x00000016293f7212 */ /* 0x000fe400078e9604 */
[----:B------:R-:W-:Y:S02]  /*11d00*/  LOP3.LUT R30, R23, R36, RZ, 0x3c, !PT ;  /* 0x00000024171e7212 */ /* 0x000fe400078e3cff */
[----:B------:R-:W-:Y:S02]  /*11d10*/  LOP3.LUT R22, R54, R57, R26, 0x96, !PT ;  /* 0x0000003936167212 */ /* 0x000fe400078e961a */
[----:B------:R-:W-:Y:S02]  /*11d20*/  LOP3.LUT R23, R58, R37, RZ, 0x3c, !PT ;  /* 0x000000253a177212 */ /* 0x000fe400078e3cff */
[----:B------:R-:W-:-:S02]  /*11d30*/  LOP3.LUT R48, R50, R49, RZ, 0x3c, !PT ;  /* 0x0000003132307212 */ /* 0x000fc400078e3cff */
[----:B------:R-:W-:Y:S02]  /*11d40*/  LOP3.LUT R65, R55, R44, R24, 0x96, !PT ;  /* 0x0000002c37417212 */ /* 0x000fe400078e9618 */
[----:B------:R-:W-:Y:S02]  /*11d50*/  LOP3.LUT R50, R25, R14, R0, 0x96, !PT ;  /* 0x0000000e19327212 */ /* 0x000fe400078e9600 */
[----:B------:R-:W-:Y:S02]  /*11d60*/  LOP3.LUT R20, R63, R22, RZ, 0x3c, !PT ;  /* 0x000000163f147212 */ /* 0x000fe400078e3cff */
[----:B------:R-:W-:Y:S02]  /*11d70*/  LOP3.LUT R12, R46, R37, RZ, 0x3c, !PT ;  /* 0x000000252e0c7212 */ /* 0x000fe400078e3cff */
[----:B------:R-:W-:Y:S02]  /*11d80*/  LOP3.LUT R44, R23, R0, R22, 0x96, !PT ;  /* 0x00000000172c7212 */ /* 0x000fe400078e9616 */
[----:B------:R-:W-:-:S02]  /*11d90*/  LOP3.LUT R62, R0, R22, RZ, 0x3c, !PT ;  /* 0x00000016003e7212 */ /* 0x000fc400078e3cff */
[----:B------:R-:W-:Y:S02]  /*11da0*/  LOP3.LUT R0, R56, R37, RZ, 0x3c, !PT ;  /* 0x0000002538007212 */ /* 0x000fe400078e3cff */
[----:B------:R-:W-:Y:S02]  /*11db0*/  LOP3.LUT R32, R33, R40, R31, 0x96, !PT ;  /* 0x0000002821207212 */ /* 0x000fe400078e961f */
[--C-:B------:R-:W-:Y:S02]  /*11dc0*/  LOP3.LUT R23, R12, R25, R22.reuse, 0x96, !PT ;  /* 0x000000190c177212 */ /* 0x100fe400078e9616 */
[----:B------:R-:W-:Y:S02]  /*11dd0*/  LOP3.LUT R57, R20, R50, R53, 0x96, !PT ;  /* 0x0000003214397212 */ /* 0x000fe400078e9635 */
[----:B------:R-:W-:Y:S02]  /*11de0*/  LOP3.LUT R63, R54, R37, RZ, 0x3c, !PT ;  /* 0x00000025363f7212 */ /* 0x000fe400078e3cff */
[----:B------:R-:W-:-:S02]  /*11df0*/  LOP3.LUT R12, R0, R53, R22, 0x96, !PT ;  /* 0x00000035000c7212 */ /* 0x000fc400078e9616 */
[----:B------:R-:W-:Y:S02]  /*11e00*/  LOP3.LUT R50, R53, R22, RZ, 0x3c, !PT ;  /* 0x0000001635327212 */ /* 0x000fe400078e3cff */
[----:B------:R-:W-:Y:S02]  /*11e10*/  LOP3.LUT R53, R52, R32, R29, 0x96, !PT ;  /* 0x0000002034357212 */ /* 0x000fe400078e961d */
[----:B------:R-:W-:Y:S02]  /*11e20*/  LOP3.LUT R43, R43, R34, RZ, 0x3c, !PT ;  /* 0x000000222b2b7212 */ /* 0x000fe400078e3cff */
[----:B------:R-:W-:Y:S02]  /*11e30*/  LOP3.LUT R25, R25, R22, RZ, 0x3c, !PT ;  /* 0x0000001619197212 */ /* 0x000fe400078e3cff */
[----:B------:R-:W-:Y:S02]  /*11e40*/  LOP3.LUT R28, R63, R14, R22, 0x96, !PT ;  /* 0x0000000e3f1c7212 */ /* 0x000fe400078e9616 */
[----:B------:R-:W-:-:S02]  /*11e50*/  LOP3.LUT R0, R65, R22, RZ, 0x3c, !PT ;  /* 0x0000001641007212 */ /* 0x000fc400078e3cff */
[-C--:B------:R-:W-:Y:S02]  /*11e60*/  LOP3.LUT R14, R14, R22.reuse, RZ, 0x3c, !PT ;  /* 0x000000160e0e7212 */ /* 0x080fe400078e3cff */
[----:B------:R-:W-:Y:S02]  /*11e70*/  LOP3.LUT R32, R53, R22, RZ, 0x3c, !PT ;  /* 0x0000001635207212 */ /* 0x000fe400078e3cff */
[----:B------:R-:W-:Y:S02]  /*11e80*/  LOP3.LUT R22, R62, R46, R37, 0x96, !PT ;  /* 0x0000002e3e167212 */ /* 0x000fe400078e9625 */
[----:B------:R-:W-:Y:S02]  /*11e90*/  LOP3.LUT R39, R47, R42, R43, 0x96, !PT ;  /* 0x0000002a2f277212 */ /* 0x000fe400078e962b */
[--C-:B------:R-:W-:Y:S02]  /*11ea0*/  LOP3.LUT R53, R25, R56, R37.reuse, 0x96, !PT ;  /* 0x0000003819357212 */ /* 0x100fe400078e9625 */
[----:B------:R-:W-:-:S02]  /*11eb0*/  LOP3.LUT R50, R50, R26, R37, 0x96, !PT ;  /* 0x0000001a32327212 */ /* 0x000fc400078e9625 */
[----:B------:R-:W-:Y:S02]  /*11ec0*/  LOP3.LUT R25, R22, R47, R57, 0x96, !PT ;  /* 0x0000002f16197212 */ /* 0x000fe400078e9639 */
[----:B------:R-:W-:Y:S02]  /*11ed0*/  LOP3.LUT R60, R30, R39, R48, 0x96, !PT ;  /* 0x000000271e3c7212 */ /* 0x000fe400078e9630 */
[----:B------:R-:W-:Y:S02]  /*11ee0*/  LOP3.LUT R14, R14, R58, R37, 0x96, !PT ;  /* 0x0000003a0e0e7212 */ /* 0x000fe400078e9625 */
[--C-:B------:R-:W-:Y:S02]  /*11ef0*/  LOP3.LUT R22, R53, R48, R57.reuse, 0x96, !PT ;  /* 0x0000003035167212 */ /* 0x100fe400078e9639 */
[----:B------:R-:W-:Y:S02]  /*11f00*/  LOP3.LUT R63, R48, R57, RZ, 0x3c, !PT ;  /* 0x00000039303f7212 */ /* 0x000fe400078e3cff */
[----:B------:R-:W-:-:S02]  /*11f10*/  LOP3.LUT R48, R50, R30, R57, 0x96, !PT ;  /* 0x0000001e32307212 */ /* 0x000fc400078e9639 */
[-C--:B------:R-:W-:Y:S02]  /*11f20*/  LOP3.LUT R50, R42, R57.reuse, RZ, 0x3c, !PT ;  /* 0x000000392a327212 */ /* 0x080fe400078e3cff */
[----:B------:R-:W-:Y:S02]  /*11f30*/  LOP3.LUT R62, R43, R57, RZ, 0x3c, !PT ;  /* 0x000000392b3e7212 */ /* 0x000fe400078e3cff */
[----:B------:R-:W-:Y:S02]  /*11f40*/  LOP3.LUT R64, R20, R54, R37, 0x96, !PT ;  /* 0x0000003614407212 */ /* 0x000fe400078e9625 */
[----:B------:R-:W-:Y:S02]  /*11f50*/  LOP3.LUT R39, R14, R43, R57, 0x96, !PT ;  /* 0x0000002b0e277212 */ /* 0x000fe400078e9639 */
[-C--:B------:R-:W-:Y:S02]  /*11f60*/  LOP3.LUT R47, R47, R57.reuse, RZ, 0x3c, !PT ;  /* 0x000000392f2f7212 */ /* 0x080fe400078e3cff */
[----:B------:R-:W-:-:S02]  /*11f70*/  LOP3.LUT R53, R30, R57, RZ, 0x3c, !PT ;  /* 0x000000391e357212 */ /* 0x000fc400078e3cff */
[----:B------:R-:W-:Y:S02]  /*11f80*/  SHF.L.W.U32.HI R14, R34, 0x1, R34 ;  /* 0x00000001220e7819 */ /* 0x000fe40000010e22 */
[--C-:B------:R-:W-:Y:S02]  /*11f90*/  LOP3.LUT R50, R50, R31, R60.reuse, 0x96, !PT ;  /* 0x0000001f32327212 */ /* 0x100fe400078e963c */
[----:B------:R-:W-:Y:S02]  /*11fa0*/  LOP3.LUT R34, R31, R60, RZ, 0x3c, !PT ;  /* 0x0000003c1f227212 */ /* 0x000fe400078e3cff */
[----:B------:R-:W-:Y:S02]  /*11fb0*/  SHF.L.W.U32.HI R30, R45, 0x1, R45 ;  /* 0x000000012d1e7819 */ /* 0x000fe40000010e2d */
[----:B------:R-:W-:Y:S02]  /*11fc0*/  SHF.L.W.U32.HI R61, R61, 0x1, R61 ;  /* 0x000000013d3d7819 */ /* 0x000fe40000010e3d */
[----:B------:R-:W-:-:S02]  /*11fd0*/  LOP3.LUT R31, R62, R33, R60, 0x96, !PT ;  /* 0x000000213e1f7212 */ /* 0x000fc400078e963c */
[----:B------:R-:W-:Y:S02]  /*11fe0*/  LOP3.LUT R43, R64, R42, R57, 0x96, !PT ;  /* 0x0000002a402b7212 */ /* 0x000fe400078e9639 */
[-C--:B------:R-:W-:Y:S02]  /*11ff0*/  LOP3.LUT R33, R33, R60.reuse, RZ, 0x3c, !PT ;  /* 0x0000003c21217212 */ /* 0x080fe400078e3cff */
[-C--:B------:R-:W-:Y:S02]  /*12000*/  LOP3.LUT R62, R40, R60.reuse, RZ, 0x3c, !PT ;  /* 0x0000003c283e7212 */ /* 0x080fe400078e3cff */
[--C-:B------:R-:W-:Y:S02]  /*12010*/  LOP3.LUT R47, R47, R29, R60.reuse, 0x96, !PT ;  /* 0x0000001d2f2f7212 */ /* 0x100fe400078e963c */
[----:B------:R-:W-:Y:S02]  /*12020*/  LOP3.LUT R45, R29, R60, RZ, 0x3c, !PT ;  /* 0x0000003c1d2d7212 */ /* 0x000fe400078e3cff */
[----:B------:R-:W-:-:S02]  /*12030*/  LOP3.LUT R42, R63, R52, R60, 0x96, !PT ;  /* 0x000000343f2a7212 */ /* 0x000fc400078e963c */
[----:B------:R-:W-:Y:S02]  /*12040*/  LOP3.LUT R57, R52, R60, RZ, 0x3c, !PT ;  /* 0x0000003c34397212 */ /* 0x000fe400078e3cff */
[----:B------:R-:W-:Y:S02]  /*12050*/  LOP3.LUT R40, R53, R40, R60, 0x96, !PT ;  /* 0x0000002835287212 */ /* 0x000fe400078e963c */
[----:B------:R-:W-:Y:S02]  /*12060*/  SHF.L.W.U32.HI R53, R18, 0x1, R18 ;  /* 0x0000000112357819 */ /* 0x000fe40000010e12 */
[----:B------:R-:W-:Y:S02]  /*12070*/  SHF.L.W.U32.HI R60, R41, 0x1, R41 ;  /* 0x00000001293c7819 */ /* 0x000fe40000010e29 */
[----:B------:R-:W-:Y:S02]  /*12080*/  SHF.L.W.U32.HI R49, R49, 0x1, R49 ;  /* 0x0000000131317819 */ /* 0x000fe40000010e31 */
[----:B------:R-:W-:-:S02]  /*12090*/  LOP3.LUT R63, R61, R30, R14, 0x96, !PT ;  /* 0x0000001e3d3f7212 */ /* 0x000fc400078e960e */
[----:B------:R-:W-:Y:S02]  /*120a0*/  SHF.L.W.U32.HI R18, R36, 0x1, R36 ;  /* 0x0000000124127819 */ /* 0x000fe40000010e24 */
[--C-:B------:R-:W-:Y:S02]  /*120b0*/  LOP3.LUT R33, R33, R56, R37.reuse, 0x96, !PT ;  /* 0x0000003821217212 */ /* 0x100fe400078e9625 */
[----:B------:R-:W-:Y:S02]  /*120c0*/  LOP3.LUT R29, R60, R5, RZ, 0x3c, !PT ;  /* 0x000000053c1d7212 */ /* 0x000fe400078e3cff */
[----:B------:R-:W-:Y:S02]  /*120d0*/  LOP3.LUT R57, R57, R54, R37, 0x96, !PT ;  /* 0x0000003639397212 */ /* 0x000fe400078e9625 */
[----:B------:R-:W-:Y:S02]  /*120e0*/  LOP3.LUT R60, R18, R63, R49, 0x96, !PT ;  /* 0x0000003f123c7212 */ /* 0x000fe400078e9631 */
[----:B------:R-:W-:-:S02]  /*120f0*/  LOP3.LUT R41, R62, R58, R37, 0x96, !PT ;  /* 0x0000003a3e297212 */ /* 0x000fc400078e9625 */
[--C-:B------:R-:W-:Y:S02]  /*12100*/  LOP3.LUT R63, R34, R46, R37.reuse, 0x96, !PT ;  /* 0x0000002e223f7212 */ /* 0x100fe400078e9625 */
[--C-:B------:R-:W-:Y:S02]  /*12110*/  LOP3.LUT R36, R33, R24, R32.reuse, 0x96, !PT ;  /* 0x0000001821247212 */ /* 0x100fe400078e9620 */
[----:B------:R-:W-:Y:S02]  /*12120*/  LOP3.LUT R34, R45, R26, R37, 0x96, !PT ;  /* 0x0000001a2d227212 */ /* 0x000fe400078e9625 */
[----:B------:R-:W-:Y:S02]  /*12130*/  LOP3.LUT R33, R24, R32, RZ, 0x3c, !PT ;  /* 0x0000002018217212 */ /* 0x000fe400078e3cff */
[--C-:B------:R-:W-:Y:S02]  /*12140*/  LOP3.LUT R24, R57, R51, R32.reuse, 0x96, !PT ;  /* 0x0000003339187212 */ /* 0x100fe400078e9620 */
[----:B------:R-:W-:-:S02]  /*12150*/  LOP3.LUT R41, R41, R16, R32, 0x96, !PT ;  /* 0x0000001029297212 */ /* 0x000fc400078e9620 */
[----:B------:R-:W-:Y:S02]  /*12160*/  LOP3.LUT R57, R16, R32, RZ, 0x3c, !PT ;  /* 0x0000002010397212 */ /* 0x000fe400078e3cff */
[----:B------:R-:W-:Y:S02]  /*12170*/  LOP3.LUT R52, R21, R17, R38, 0x96, !PT ;  /* 0x0000001115347212 */ /* 0x000fe400078e9626 */
[----:B------:R-:W-:Y:S02]  /*12180*/  LOP3.LUT R53, R53, UR75, RZ, 0x3c, !PT ;  /* 0x0000004b35357c12 */ /* 0x000fe4000f8e3cff */
[----:B------:R-:W-:Y:S02]  /*12190*/  LOP3.LUT R16, R35, R60, RZ, 0x3c, !PT ;  /* 0x0000003c23107212 */ /* 0x000fe400078e3cff */
[--C-:B------:R-:W-:Y:S02]  /*121a0*/  LOP3.LUT R34, R34, R55, R32.reuse, 0x96, !PT ;  /* 0x0000003722227212 */ /* 0x100fe400078e9620 */
[----:B------:R-:W-:-:S02]  /*121b0*/  LOP3.LUT R45, R63, R15, R32, 0x96, !PT ;  /* 0x0000000f3f2d7212 */ /* 0x000fc400078e9620 */
[-C--:B------:R-:W-:Y:S02]  /*121c0*/  LOP3.LUT R55, R55, R32.reuse, RZ, 0x3c, !PT ;  /* 0x0000002037377212 */ /* 0x080fe400078e3cff */
[-C--:B------:R-:W-:Y:S02]  /*121d0*/  LOP3.LUT R51, R51, R32.reuse, RZ, 0x3c, !PT ;  /* 0x0000002033337212 */ /* 0x080fe400078e3cff */
[----:B------:R-:W-:Y:S02]  /*121e0*/  LOP3.LUT R15, R15, R32, RZ, 0x3c, !PT ;  /* 0x000000200f0f7212 */ /* 0x000fe400078e3cff */
[-CC-:B------:R-:W-:Y:S02]  /*121f0*/  LOP3.LUT R20, R20, R26.reuse, R37.reuse, 0x96, !PT ;  /* 0x0000001a14147212 */ /* 0x180fe400078e9625 */
[----:B------:R-:W-:Y:S02]  /*12200*/  LOP3.LUT R32, R33, R26, R37, 0x96, !PT ;  /* 0x0000001a21207212 */ /* 0x000fe400078e9625 */
[----:B------:R-:W-:-:S02]  /*12210*/  LOP3.LUT R63, R29, R52, R53, 0x96, !PT ;  /* 0x000000341d3f7212 */ /* 0x000fc400078e9635 */
[----:B------:R-:W-:Y:S02]  /*12220*/  LOP3.LUT R26, R16, R26, R37, 0x96, !PT ;  /* 0x0000001a101a7212 */ /* 0x000fe400078e9625 */
[-C--:B------:R-:W-:Y:S02]  /*12230*/  LOP3.LUT R16, R17, R0.reuse, RZ, 0x3c, !PT ;  /* 0x0000000011107212 */ /* 0x080fe400078e3cff */
[----:B------:R-:W-:Y:S02]  /*12240*/  LOP3.LUT R33, R14, R63, RZ, 0x3c, !PT ;  /* 0x0000003f0e217212 */ /* 0x000fe400078e3cff */
[----:B------:R-:W-:Y:S02]  /*12250*/  LOP3.LUT R52, R38, R0, RZ, 0x3c, !PT ;  /* 0x0000000026347212 */ /* 0x000fe400078e3cff */
[----:B------:R-:W-:Y:S02]  /*12260*/  LOP3.LUT R14, R16, R14, R63, 0x96, !PT ;  /* 0x0000000e100e7212 */ /* 0x000fe400078e963f */
[----:B------:R-:W-:-:S02]  /*12270*/  LOP3.LUT R16, R29, R0, RZ, 0x3c, !PT ;  /* 0x000000001d107212 */ /* 0x000fc400078e3cff */
[----:B------:R-:W-:Y:S02]  /*12280*/  LOP3.LUT R35, R33, R35, R60, 0x96, !PT ;  /* 0x0000002321237212 */ /* 0x000fe400078e963c */
[--C-:B------:R-:W-:Y:S02]  /*12290*/  LOP3.LUT R33, R52, R61, R63.reuse, 0x96, !PT ;  /* 0x0000003d34217212 */ /* 0x100fe400078e963f */
[-C--:B------:R-:W-:Y:S02]  /*122a0*/  LOP3.LUT R62, R61, R63.reuse, RZ, 0x3c, !PT ;  /* 0x0000003f3d3e7212 */ /* 0x080fe400078e3cff */
[----:B------:R-:W-:Y:S02]  /*122b0*/  LOP3.LUT R16, R16, R30, R63, 0x96, !PT ;  /* 0x0000001e10107212 */ /* 0x000fe400078e963f */
[----:B------:R-:W-:Y:S02]  /*122c0*/  LOP3.LUT R61, R30, R63, RZ, 0x3c, !PT ;  /* 0x0000003f1e3d7212 */ /* 0x000fe400078e3cff */
[----:B------:R-:W-:-:S02]  /*122d0*/  LOP3.LUT R52, R53, R0, RZ, 0x3c, !PT ;  /* 0x0000000035347212 */ /* 0x000fc400078e3cff */
[----:B------:R-:W-:Y:S02]  /*122e0*/  LOP3.LUT R30, R21, R0, RZ, 0x3c, !PT ;  /* 0x00000000151e7212 */ /* 0x000fe400078e3cff */
[----:B------:R-:W-:Y:S02]  /*122f0*/  LOP3.LUT R64, R49, R63, RZ, 0x3c, !PT ;  /* 0x0000003f31407212 */ /* 0x000fe400078e3cff */
[--C-:B------:R-:W-:Y:S02]  /*12300*/  LOP3.LUT R52, R52, R18, R63.reuse, 0x96, !PT ;  /* 0x0000001234347212 */ /* 0x100fe400078e963f */
[----:B------:R-:W-:Y:S02]  /*12310*/  LOP3.LUT R30, R30, R49, R63, 0x96, !PT ;  /* 0x000000311e1e7212 */ /* 0x000fe400078e963f */
[----:B------:R-:W-:Y:S02]  /*12320*/  LOP3.LUT R18, R18, R63, RZ, 0x3c, !PT ;  /* 0x0000003f12127212 */ /* 0x000fe400078e3cff */
[----:B------:R-:W-:-:S02]  /*12330*/  LOP3.LUT R49, R62, R19, R60, 0x96, !PT ;  /* 0x000000133e317212 */ /* 0x000fc400078e963c */
[-C--:B------:R-:W-:Y:S02]  /*12340*/  LOP3.LUT R62, R19, R60.reuse, RZ, 0x3c, !PT ;  /* 0x0000003c133e7212 */ /* 0x080fe400078e3cff */
[--C-:B------:R-:W-:Y:S02]  /*12350*/  LOP3.LUT R19, R64, R27, R60.reuse, 0x96, !PT ;  /* 0x0000001b40137212 */ /* 0x100fe400078e963c */
[-C--:B------:R-:W-:Y:S02]  /*12360*/  LOP3.LUT R63, R27, R60.reuse, RZ, 0x3c, !PT ;  /* 0x0000003c1b3f7212 */ /* 0x080fe400078e3cff */
[--C-:B------:R-:W-:Y:S02]  /*12370*/  LOP3.LUT R27, R18, R59, R60.reuse, 0x96, !PT ;  /* 0x0000003b121b7212 */ /* 0x100fe400078e963c */
[----:B------:R-:W-:Y:S02]  /*12380*/  LOP3.LUT R59, R59, R60, RZ, 0x3c, !PT ;  /* 0x0000003c3b3b7212 */ /* 0x000fe400078e3cff */
[----:B------:R-:W-:-:S02]  /*12390*/  LOP3.LUT R18, R61, R13, R60, 0x96, !PT ;  /* 0x0000000d3d127212 */ /* 0x000fc400078e963c */
[----:B------:R-:W-:Y:S02]  /*123a0*/  LOP3.LUT R60, R13, R60, RZ, 0x3c, !PT ;  /* 0x0000003c0d3c7212 */ /* 0x000fe400078e3cff */
[--C-:B------:R-:W-:Y:S02]  /*123b0*/  LOP3.LUT R61, R51, R58, R37.reuse, 0x96, !PT ;  /* 0x0000003a333d7212 */ /* 0x100fe400078e9625 */
[-CC-:B------:R-:W-:Y:S02]  /*123c0*/  LOP3.LUT R51, R59, R46.reuse, R37.reuse, 0x96, !PT ;  /* 0x0000002e3b337212 */ /* 0x180fe400078e9625 */
[--C-:B------:R-:W-:Y:S02]  /*123d0*/  LOP3.LUT R57, R57, R46, R37.reuse, 0x96, !PT ;  /* 0x0000002e39397212 */ /* 0x100fe400078e9625 */
[-CC-:B------:R-:W-:Y:S02]  /*123e0*/  LOP3.LUT R46, R60, R56.reuse, R37.reuse, 0x96, !PT ;  /* 0x000000383c2e7212 */ /* 0x180fe400078e9625 */
[----:B------:R-:W-:-:S02]  /*123f0*/  LOP3.LUT R56, R15, R56, R37, 0x96, !PT ;  /* 0x000000380f387212 */ /* 0x000fc400078e9625 */
[--C-:B------:R-:W-:Y:S02]  /*12400*/  LOP3.LUT R13, R63, R58, R37.reuse, 0x96, !PT ;  /* 0x0000003a3f0d7212 */ /* 0x100fe400078e9625 */
[-CC-:B------:R-:W-:Y:S02]  /*12410*/  LOP3.LUT R15, R62, R54.reuse, R37.reuse, 0x96, !PT ;  /* 0x000000363e0f7212 */ /* 0x180fe400078e9625 */
[----:B------:R-:W-:Y:S02]  /*12420*/  LOP3.LUT R55, R55, R54, R37, 0x96, !PT ;  /* 0x0000003637377212 */ /* 0x000fe400078e9625 */
[--C-:B------:R-:W-:Y:S02]  /*12430*/  LOP3.LUT R37, R61, R38, R0.reuse, 0x96, !PT ;  /* 0x000000263d257212 */ /* 0x100fe400078e9600 */
[--C-:B------:R-:W-:Y:S02]  /*12440*/  LOP3.LUT R38, R56, R53, R0.reuse, 0x96, !PT ;  /* 0x0000003538267212 */ /* 0x100fe400078e9600 */
[----:B------:R-:W-:-:S02]  /*12450*/  LOP3.LUT R53, R32, R29, R0, 0x96, !PT ;  /* 0x0000001d20357212 */ /* 0x000fc400078e9600 */
[----:B------:R-:W-:Y:S02]  /*12460*/  LOP3.LUT R54, R55, R17, R0, 0x96, !PT ;  /* 0x0000001137367212 */ /* 0x000fe400078e9600 */
[----:B------:R-:W-:Y:S02]  /*12470*/  LOP3.LUT R29, R35, R51, RZ, 0x3c, !PT ;  /* 0x00000033231d7212 */ /* 0x000fe400078e3cff */
[----:B------:R-:W-:Y:S02]  /*12480*/  LOP3.LUT R35, R30, R35, RZ, 0x3c, !PT ;  /* 0x000000231e237212 */ /* 0x000fe400078e3cff */
[----:B------:R-:W-:Y:S02]  /*12490*/  LOP3.LUT R17, R24, R50, R51, 0x96, !PT ;  /* 0x0000003218117212 */ /* 0x000fe400078e9633 */
[C---:B------:R-:W-:Y:S02]  /*124a0*/  LOP3.LUT R30, R53.reuse, R30, RZ, 0x3c, !PT ;  /* 0x0000001e351e7212 */ /* 0x040fe400078e3cff */
        /* <DEDUP_REMOVED lines=8> */
[----:B------:R-:W-:Y:S02]  /*12530*/  LOP3.LUT R41, R53, 0x80000000, RZ, 0x3c, !PT ;  /* 0x8000000035297812 */ /* 0x000fe400078e3cff */
[----:B------:R-:W-:Y:S02]  /*12540*/  LOP3.LUT R28, R51, 0x80000000, R28, 0x96, !PT ;  /* 0x80000000331c7812 */ /* 0x000fe400078e961c */
[----:B------:R-:W-:Y:S02]  /*12550*/  LOP3.LUT R24, R43, R44, R51, 0x96, !PT ;  /* 0x0000002c2b187212 */ /* 0x000fe400078e9633 */
[----:B------:R-:W-:Y:S02]  /*12560*/  LOP3.LUT R43, R57, R43, R42, 0x96, !PT ;  /* 0x0000002b392b7212 */ /* 0x000fe400078e962a */
[----:B------:R-:W-:-:S02]  /*12570*/  LOP3.LUT R51, R36, R42, R15, 0x96, !PT ;  /* 0x0000002a24337212 */ /* 0x000fc400078e960f */
[----:B------:R-:W-:Y:S02]  /*12580*/  LOP3.LUT R42, R54, R52, RZ, 0x3c, !PT ;  /* 0x00000034362a7212 */ /* 0x000fe400078e3cff */
[-C--:B------:R-:W-:Y:S02]  /*12590*/  LOP3.LUT R54, R41, R46.reuse, R44, 0xf6, !PT ;  /* 0x0000002e29367212 */ /* 0x080fe400078ef62c */
[----:B------:R-:W-:Y:S02]  /*125a0*/  LOP3.LUT R51, R51, 0x80000000, RZ, 0x3c, !PT ;  /* 0x8000000033337812 */ /* 0x000fe400078e3cff */
[----:B------:R-:W-:Y:S02]  /*125b0*/  LOP3.LUT R53, R54, R55, RZ, 0x3c, !PT ;  /* 0x0000003736357212 */ /* 0x000fe400078e3cff */
[C---:B------:R-:W-:Y:S02]  /*125c0*/  LOP3.LUT R50, R55.reuse, R25, R50, 0x96, !PT ;  /* 0x0000001937327212 */ /* 0x040fe400078e9632 */
[----:B------:R-:W-:-:S02]  /*125d0*/  LOP3.LUT R54, R55, R46, R44, 0x60, !PT ;  /* 0x0000002e37367212 */ /* 0x000fc400078e602c */
[----:B------:R-:W-:Y:S02]  /*125e0*/  LOP3.LUT R56, R0, R13, R20, 0xf6, !PT ;  /* 0x0000000d00387212 */ /* 0x000fe400078ef614 */
[----:B------:R-:W-:Y:S02]  /*125f0*/  LOP3.LUT R55, R51, R48, R47, 0x96, !PT ;  /* 0x0000003033377212 */ /* 0x000fe400078e962f */
[----:B------:R-:W-:Y:S02]  /*12600*/  LOP3.LUT R48, R41, R54, R50, 0xe7, !PT ;  /* 0x0000003629307212 */ /* 0x000fe400078ee732 */
[----:B------:R-:W-:Y:S02]  /*12610*/  LOP3.LUT R56, R56, R57, RZ, 0x3c, !PT ;  /* 0x0000003938387212 */ /* 0x000fe400078e3cff */
[----:B------:R-:W-:Y:S02]  /*12620*/  LOP3.LUT R52, R52, R49, RZ, 0x3c, !PT ;  /* 0x0000003134347212 */ /* 0x000fe400078e3cff */
[----:B------:R-:W-:-:S02]  /*12630*/  LOP3.LUT R47, R45, R47, R26, 0x96, !PT ;  /* 0x0000002f2d2f7212 */ /* 0x000fc400078e961a */
[-C--:B------:R-:W-:Y:S02]  /*12640*/  LOP3.LUT R49, R49, R46.reuse, RZ, 0x3c, !PT ;  /* 0x0000002e31317212 */ /* 0x080fe400078e3cff */
[----:B------:R-:W-:Y:S02]  /*12650*/  LOP3.LUT R45, R37, R45, R46, 0x96, !PT ;  /* 0x0000002d252d7212 */ /* 0x000fe400078e962e */
[----:B------:R-:W-:Y:S02]  /*12660*/  LOP3.LUT R46, R48, R46, R44, 0x96, !PT ;  /* 0x0000002e302e7212 */ /* 0x000fe400078e962c */
[----:B------:R-:W-:Y:S02]  /*12670*/  LOP3.LUT R44, R57, R13, R20, 0x60, !PT ;  /* 0x0000000d392c7212 */ /* 0x000fe400078e6014 */
[----:B------:R-:W-:Y:S02]  /*12680*/  LOP3.LUT R59, R56, R43, RZ, 0xc0, !PT ;  /* 0x0000002b383b7212 */ /* 0x000fe400078ec0ff */
[----:B------:R-:W-:-:S02]  /*12690*/  LOP3.LUT R34, R38, R34, R15, 0x96, !PT ;  /* 0x0000002226227212 */ /* 0x000fc400078e960f */
[----:B------:R-:W-:Y:S02]  /*126a0*/  LOP3.LUT R38, R38, R33, RZ, 0x3c, !PT ;  /* 0x0000002126267212 */ /* 0x000fe400078e3cff */
[----:B------:R-:W-:Y:S02]  /*126b0*/  LOP3.LUT R57, R33, R18, RZ, 0x3c, !PT ;  /* 0x0000001221397212 */ /* 0x000fe400078e3cff */
[----:B------:R-:W-:Y:S02]  /*126c0*/  LOP3.LUT R33, R59, R0, R44, 0x69, !PT ;  /* 0x000000003b217212 */ /* 0x000fe400078e692c */
[----:B------:R-:W-:Y:S02]  /*126d0*/  LOP3.LUT R0, R0, R44, R43, 0xe7, !PT ;  /* 0x0000002c00007212 */ /* 0x000fe400078ee72b */
[----:B------:R-:W-:Y:S02]  /*126e0*/  LOP3.LUT R31, R47, R22, R31, 0x96, !PT ;  /* 0x000000162f1f7212 */ /* 0x000fe400078e961f */
[----:B------:R-:W-:-:S02]  /*126f0*/  LOP3.LUT R18, R40, R18, R13, 0x96, !PT ;  /* 0x0000001228127212 */ /* 0x000fc400078e960d */
[----:B------:R-:W-:Y:S02]  /*12700*/  LOP3.LUT R22, R22, R20, R15, 0x96, !PT ;  /* 0x0000001416167212 */ /* 0x000fe400078e960f */
[----:B------:R-:W-:Y:S02]  /*12710*/  LOP3.LUT R13, R0, R13, R20, 0x96, !PT ;  /* 0x0000000d000d7212 */ /* 0x000fe400078e9614 */
[----:B------:R-:W-:Y:S02]  /*12720*/  LOP3.LUT R59, R32, 0x80000000, RZ, 0x3c, !PT ;  /* 0x80000000203b7812 */ /* 0x000fe400078e3cff */
[----:B------:R-:W-:Y:S02]  /*12730*/  LOP3.LUT R20, R14, R27, RZ, 0x3c, !PT ;  /* 0x0000001b0e147212 */ /* 0x000fe400078e3cff */
[----:B------:R-:W-:Y:S02]  /*12740*/  LOP3.LUT R58, R53, R50, RZ, 0xc0, !PT ;  /* 0x00000032353a7212 */ /* 0x000fe400078ec0ff */
[----:B------:R-:W-:-:S02]  /*12750*/  SHF.L.W.U32.HI R32, R59, 0x4, R32 ;  /* 0x000000043b207819 */ /* 0x000fc40000010e20 */
[----:B------:R-:W-:Y:S02]  /*12760*/  LOP3.LUT R25, R25, R12, R26, 0x96, !PT ;  /* 0x0000000c19197212 */ /* 0x000fe400078e961a */
[----:B------:R-:W-:Y:S02]  /*12770*/  LOP3.LUT R59, R20, R37, R16, 0xf6, !PT ;  /* 0x00000025143b7212 */ /* 0x000fe400078ef610 */
[----:B------:R-:W-:Y:S02]  /*12780*/  LOP3.LUT R41, R58, R41, R54, 0x69, !PT ;  /* 0x000000293a297212 */ /* 0x000fe400078e6936 */
[----:B------:R-:W-:Y:S02]  /*12790*/  LOP3.LUT R58, R22, R15, R12, 0xf6, !PT ;  /* 0x0000000f163a7212 */ /* 0x000fe400078ef60c */
[C---:B------:R-:W-:Y:S02]  /*127a0*/  LOP3.LUT R36, R21.reuse, R36, R26, 0x96, !PT ;  /* 0x0000002415247212 */ /* 0x040fe400078e961a */
[----:B------:R-:W-:-:S02]  /*127b0*/  LOP3.LUT R20, R21, R14, RZ, 0x3c, !PT ;  /* 0x0000000e15147212 */ /* 0x000fc400078e3cff */
[----:B------:R-:W-:Y:S02]  /*127c0*/  LOP3.LUT R60, R25, R26, R23, 0xf6, !PT ;  /* 0x0000001a193c7212 */ /* 0x000fe400078ef617 */
[----:B------:R-:W-:Y:S02]  /*127d0*/  LOP3.LUT R21, R59, R40, RZ, 0x3c, !PT ;  /* 0x000000283b157212 */ /* 0x000fe400078e3cff */
[----:B------:R-:W-:Y:S02]  /*127e0*/  LOP3.LUT R59, R40, R37, R16, 0x60, !PT ;  /* 0x00000025283b7212 */ /* 0x000fe400078e6010 */
[----:B------:R-:W-:Y:S02]  /*127f0*/  LOP3.LUT R40, R58, R51, RZ, 0x3c, !PT ;  /* 0x000000333a287212 */ /* 0x000fe400078e3cff */
[----:B------:R-:W-:Y:S02]  /*12800*/  LOP3.LUT R58, R51, R15, R12, 0x60, !PT ;  /* 0x0000000f333a7212 */ /* 0x000fe400078e600c */
[----:B------:R-:W-:-:S02]  /*12810*/  LOP3.LUT R51, R60, R47, RZ, 0x3c, !PT ;  /* 0x0000002f3c337212 */ /* 0x000fc400078e3cff */
[----:B------:R-:W-:Y:S02]  /*12820*/  LOP3.LUT R60, R31, 0x80000000, RZ, 0x3c, !PT ;  /* 0x800000001f3c7812 */ /* 0x000fe400078e3cff */
[----:B------:R-:W-:Y:S02]  /*12830*/  LOP3.LUT R61, R59, R14, R27, 0x96, !PT ;  /* 0x0000000e3b3d7212 */ /* 0x000fe400078e961b */
[----:B------:R-:W-:Y:S02]  /*12840*/  LOP3.LUT R47, R47, R26, R23, 0x60, !PT ;  /* 0x0000001a2f2f7212 */ /* 0x000fe400078e6017 */
[----:B------:R-:W-:Y:S02]  /*12850*/  LOP3.LUT R14, R51, R60, RZ, 0xc0, !PT ;  /* 0x0000003c330e7212 */ /* 0x000fe400078ec0ff */
[----:B------:R-:W-:Y:S02]  /*12860*/  LOP3.LUT R31, R22, R58, R55, 0xe7, !PT ;  /* 0x0000003a161f7212 */ /* 0x000fe400078ee737 */
[----:B------:R-:W-:-:S02]  /*12870*/  LOP3.LUT R14, R14, R25, R47, 0x69, !PT ;  /* 0x000000190e0e7212 */ /* 0x000fc400078e692f */
[----:B------:R-:W-:Y:S02]  /*12880*/  LOP3.LUT R25, R25, R47, R60, 0xe7, !PT ;  /* 0x0000002f19197212 */ /* 0x000fe400078ee73c */
[----:B------:R-:W-:Y:S02]  /*12890*/  LOP3.LUT R43, R33, R43, R44, 0x96, !PT ;  /* 0x0000002b212b7212 */ /* 0x000fe400078e962c */
[-C--:B------:R-:W-:Y:S02]  /*128a0*/  LOP3.LUT R27, R27, R15.reuse, RZ, 0x3c, !PT ;  /* 0x0000000f1b1b7212 */ /* 0x080fe400078e3cff */
[----:B------:R-:W-:Y:S02]  /*128b0*/  LOP3.LUT R12, R31, R15, R12, 0x96, !PT ;  /* 0x0000000f1f0c7212 */ /* 0x000fe400078e960c */
[----:B------:R-:W-:Y:S02]  /*128c0*/  LOP3.LUT R44, R61, R18, R59, 0x6f, !PT ;  /* 0x000000123d2c7212 */ /* 0x000fe400078e6f3b */
[----:B------:R-:W-:-:S02]  /*128d0*/  LOP3.LUT R64, R17, R24, R28, 0x1e, !PT ;  /* 0x0000001811407212 */ /* 0x000fc400078e1e1c */
[----:B------:R-:W-:Y:S02]  /*128e0*/  LOP3.LUT R15, R61, R21, R18, 0x87, !PT ;  /* 0x000000153d0f7212 */ /* 0x000fe400078e8712 */
[-C--:B------:R-:W-:Y:S02]  /*128f0*/  LOP3.LUT R23, R25, R26.reuse, R23, 0x96, !PT ;  /* 0x0000001a19177212 */ /* 0x080fe400078e9617 */
[----:B------:R-:W-:Y:S02]  /*12900*/  LOP3.LUT R24, R24, R17, R28, 0x78, !PT ;  /* 0x0000001118187212 */ /* 0x000fe400078e781c */
[----:B------:R-:W-:Y:S02]  /*12910*/  LOP3.LUT R26, R19, R26, RZ, 0x3c, !PT ;  /* 0x0000001a131a7212 */ /* 0x000fe400078e3cff */
[----:B------:R-:W-:Y:S02]  /*12920*/  LOP3.LUT R19, R16, R19, RZ, 0x3c, !PT ;  /* 0x0000001310137212 */ /* 0x000fe400078e3cff */
[----:B------:R-:W-:-:S02]  /*12930*/  LOP3.LUT R16, R44, R37, R16, 0x96, !PT ;  /* 0x000000252c107212 */ /* 0x000fc400078e9610 */
[----:B------:R-:W-:Y:S02]  /*12940*/  LOP3.LUT R18, R15, R18, R59, 0x96, !PT ;  /* 0x000000120f127212 */ /* 0x000fe400078e963b */
[----:B------:R-:W-:Y:S02]  /*12950*/  LOP3.LUT R37, R39, R17, R28, 0x78, !PT ;  /* 0x0000001127257212 */ /* 0x000fe400078e781c */
[----:B------:R-:W-:Y:S02]  /*12960*/  LOP3.LUT R62, R24, R64, R39, 0x87, !PT ;  /* 0x00000040183e7212 */ /* 0x000fe400078e8727 */
[----:B------:R-:W-:Y:S02]  /*12970*/  SHF.L.W.U32.HI R59, R29, 0x1, R29 ;  /* 0x000000011d3b7819 */ /* 0x000fe40000010e1d */
[----:B------:R-:W-:Y:S02]  /*12980*/  SHF.L.W.U32.HI R66, R45, 0x1, R45 ;  /* 0x000000012d427819 */ /* 0x000fe40000010e2d */
[----:B------:R-:W-:-:S02]  /*12990*/  SHF.L.W.U32.HI R57, R57, 0x1, R57 ;  /* 0x0000000139397819 */ /* 0x000fc40000010e39 */
[----:B------:R-:W-:Y:S02]  /*129a0*/  SHF.L.W.U32.HI R45, R20, 0x1, R20 ;  /* 0x00000001142d7819 */ /* 0x000fe40000010e14 */
[-CC-:B------:R-:W-:Y:S02]  /*129b0*/  LOP3.LUT R20, R62, R37.reuse, R24.reuse, 0xd0, !PT ;  /* 0x000000253e147212 */ /* 0x180fe400078ed018 */
[----:B------:R-:W-:Y:S02]  /*129c0*/  LOP3.LUT R59, R59, R66, RZ, 0x3c, !PT ;  /* 0x000000423b3b7212 */ /* 0x000fe400078e3cff */
[-CC-:B------:R-:W-:Y:S02]  /*129d0*/  LOP3.LUT R17, R28, R37.reuse, R24.reuse, 0x2d, !PT ;  /* 0x000000251c117212 */ /* 0x180fe400078e2d18 */
[----:B------:R-:W-:Y:S02]  /*129e0*/  LOP3.LUT R29, R64, R37, R24, 0x2d, !PT ;  /* 0x00000025401d7212 */ /* 0x000fe400078e2d18 */
[----:B------:R-:W-:-:S02]  /*129f0*/  LOP3.LUT R28, R66, R57, R45, 0x1e, !PT ;  /* 0x00000039421c7212 */ /* 0x000fc400078e1e2d */
[--C-:B------:R-:W-:Y:S02]  /*12a00*/  LOP3.LUT R57, R57, R66, R45.reuse, 0x78, !PT ;  /* 0x0000004239397212 */ /* 0x100fe400078e782d */
[----:B------:R-:W-:Y:S02]  /*12a10*/  LOP3.LUT R39, R15, R44, RZ, 0xc0, !PT ;  /* 0x0000002c0f277212 */ /* 0x000fe400078ec0ff */
[----:B------:R-:W-:Y:S02]  /*12a20*/  LOP3.LUT R24, R20, R21, R44, 0x96, !PT ;  /* 0x0000001514187212 */ /* 0x000fe400078e962c */
[----:B------:R-:W-:Y:S02]  /*12a30*/  LOP3.LUT R66, R59, R66, R45, 0x78, !PT ;  /* 0x000000423b427212 */ /* 0x000fe400078e782d */
[----:B------:R-:W-:Y:S02]  /*12a40*/  SHF.L.W.U32.HI R44, R26, 0x3, R26 ;  /* 0x000000031a2c7819 */ /* 0x000fe40000010e1a */
[----:B------:R-:W-:-:S02]  /*12a50*/  SHF.L.W.U32.HI R26, R35, 0x2, R35 ;  /* 0x00000002231a7819 */ /* 0x000fc40000010e23 */
[----:B------:R-:W-:Y:S02]  /*12a60*/  SHF.L.W.U32.HI R49, R49, 0x2, R49 ;  /* 0x0000000231317819 */ /* 0x000fe40000010e31 */
[----:B------:R-:W-:Y:S02]  /*12a70*/  SHF.L.W.U32.HI R36, R36, 0x2, R36 ;  /* 0x0000000224247819 */ /* 0x000fe40000010e24 */
[----:B------:R-:W-:Y:S02]  /*12a80*/  SHF.L.W.U32.HI R35, R38, 0x2, R38 ;  /* 0x0000000226237819 */ /* 0x000fe40000010e26 */
[----:B------:R-:W-:Y:S02]  /*12a90*/  LOP3.LUT R50, R41, R50, R54, 0x96, !PT ;  /* 0x0000003229327212 */ /* 0x000fe400078e9636 */
[----:B------:R-:W-:Y:S02]  /*12aa0*/  LOP3.LUT R54, R45, R66, R57, 0x2d, !PT ;  /* 0x000000422d367212 */ /* 0x000fe400078e2d39 */
[----:B------:R-:W-:-:S02]  /*12ab0*/  LOP3.LUT R15, R57, R28, R59, 0x87, !PT ;  /* 0x0000001c390f7212 */ /* 0x000fc400078e873b */
[----:B------:R-:W-:Y:S02]  /*12ac0*/  LOP3.LUT R45, R28, R66, R57, 0x2d, !PT ;  /* 0x000000421c2d7212 */ /* 0x000fe400078e2d39 */
[----:B------:R-:W-:Y:S02]  /*12ad0*/  LOP3.LUT R49, R49, R36, RZ, 0x3c, !PT ;  /* 0x0000002431317212 */ /* 0x000fe400078e3cff */
[--C-:B------:R-:W-:Y:S02]  /*12ae0*/  LOP3.LUT R28, R36, R26, R35.reuse, 0x1e, !PT ;  /* 0x0000001a241c7212 */ /* 0x100fe400078e1e23 */
[----:B------:R-:W-:Y:S02]  /*12af0*/  LOP3.LUT R26, R26, R36, R35, 0x78, !PT ;  /* 0x000000241a1a7212 */ /* 0x000fe400078e7823 */
[----:B------:R-:W-:Y:S02]  /*12b00*/  SHF.L.W.U32.HI R52, R52, 0x3, R52 ;  /* 0x0000000334347819 */ /* 0x000fe40000010e34 */
[----:B------:R-:W-:-:S02]  /*12b10*/  SHF.L.W.U32.HI R59, R34, 0x3, R34 ;  /* 0x00000003223b7819 */ /* 0x000fc40000010e22 */
[----:B------:R-:W-:Y:S02]  /*12b20*/  SHF.L.W.U32.HI R30, R30, 0x3, R30 ;  /* 0x000000031e1e7819 */ /* 0x000fe40000010e1e */
[----:B------:R-:W-:Y:S02]  /*12b30*/  LOP3.LUT R21, R15, R66, R57, 0xd0, !PT ;  /* 0x000000420f157212 */ /* 0x000fe400078ed039 */
[----:B------:R-:W-:Y:S02]  /*12b40*/  LOP3.LUT R57, R49, R36, R35, 0x78, !PT ;  /* 0x0000002431397212 */ /* 0x000fe400078e7823 */
[----:B------:R-:W-:Y:S02]  /*12b50*/  LOP3.LUT R34, R26, R28, R49, 0x87, !PT ;  /* 0x0000001c1a227212 */ /* 0x000fe400078e8731 */
[----:B------:R-:W-:Y:S02]  /*12b60*/  LOP3.LUT R44, R44, R59, RZ, 0x3c, !PT ;  /* 0x0000003b2c2c7212 */ /* 0x000fe400078e3cff */
[----:B------:R-:W-:-:S02]  /*12b70*/  LOP3.LUT R61, R59, R52, R30, 0x1e, !PT ;  /* 0x000000343b3d7212 */ /* 0x000fc400078e1e1e */
[----:B------:R-:W-:Y:S02]  /*12b80*/  LOP3.LUT R36, R52, R59, R30, 0x78, !PT ;  /* 0x0000003b34247212 */ /* 0x000fe400078e781e */
[-CC-:B------:R-:W-:Y:S02]  /*12b90*/  LOP3.LUT R38, R35, R57.reuse, R26.reuse, 0x2d, !PT ;  /* 0x0000003923267212 */ /* 0x180fe400078e2d1a */
[-CC-:B------:R-:W-:Y:S02]  /*12ba0*/  LOP3.LUT R49, R28, R57.reuse, R26.reuse, 0x2d, !PT ;  /* 0x000000391c317212 */ /* 0x180fe400078e2d1a */
[-C--:B------:R-:W-:Y:S02]  /*12bb0*/  LOP3.LUT R26, R34, R57.reuse, R26, 0xd0, !PT ;  /* 0x00000039221a7212 */ /* 0x080fe400078ed01a */
[----:B------:R-:W-:Y:S02]  /*12bc0*/  LOP3.LUT R28, R23, R57, R34, 0x96, !PT ;  /* 0x00000039171c7212 */ /* 0x000fe400078e9622 */
[----:B------:R-:W-:-:S02]  /*12bd0*/  LOP3.LUT R59, R44, R59, R30, 0x78, !PT ;  /* 0x0000003b2c3b7212 */ /* 0x000fc400078e781e */
[----:B------:R-:W-:Y:S02]  /*12be0*/  LOP3.LUT R34, R36, R61, R44, 0x87, !PT ;  /* 0x0000003d24227212 */ /* 0x000fe400078e872c */
[----:B------:R-:W-:Y:S02]  /*12bf0*/  LOP3.LUT R44, R37, R62, RZ, 0x3c, !PT ;  /* 0x0000003e252c7212 */ /* 0x000fe400078e3cff */
[----:B------:R-:W-:Y:S02]  /*12c00*/  LOP3.LUT R62, R39, R37, R62, 0x96, !PT ;  /* 0x00000025273e7212 */ /* 0x000fe400078e963e */
[----:B------:R-:W-:Y:S02]  /*12c10*/  SHF.L.W.U32.HI R37, R27, 0x4, R27 ;  /* 0x000000041b257819 */ /* 0x000fe40000010e1b */
[----:B------:R-:W-:Y:S02]  /*12c20*/  SHF.L.W.U32.HI R27, R19, 0x4, R19 ;  /* 0x00000004131b7819 */ /* 0x000fe40000010e13 */
[----:B------:R-:W-:-:S02]  /*12c30*/  SHF.L.W.U32.HI R19, R42, 0x4, R42 ;  /* 0x000000042a137819 */ /* 0x000fc40000010e2a */
[----:B------:R-:W-:Y:S02]  /*12c40*/  LOP3.LUT R47, R14, R60, R47, 0x96, !PT ;  /* 0x0000003c0e2f7212 */ /* 0x000fe400078e962f */
[--C-:B------:R-:W-:Y:S02]  /*12c50*/  LOP3.LUT R57, R30, R59, R36.reuse, 0x2d, !PT ;  /* 0x0000003b1e397212 */ /* 0x100fe400078e2d24 */
[----:B------:R-:W-:Y:S02]  /*12c60*/  LOP3.LUT R39, R14, R25, RZ, 0xc0, !PT ;  /* 0x000000190e277212 */ /* 0x000fe400078ec0ff */
[----:B------:R-:W-:Y:S02]  /*12c70*/  LOP3.LUT R42, R49, R14, R25, 0x78, !PT ;  /* 0x0000000e312a7212 */ /* 0x000fe400078e7819 */
[-CC-:B------:R-:W-:Y:S02]  /*12c80*/  LOP3.LUT R52, R61, R59.reuse, R36.reuse, 0x2d, !PT ;  /* 0x0000003b3d347212 */ /* 0x180fe400078e2d24 */
[----:B------:R-:W-:-:S02]  /*12c90*/  LOP3.LUT R30, R34, R59, R36, 0xd0, !PT ;  /* 0x0000003b221e7212 */ /* 0x000fc400078ed024 */
[----:B------:R-:W-:Y:S02]  /*12ca0*/  LOP3.LUT R14, R37, R32, RZ, 0x3c, !PT ;  /* 0x00000020250e7212 */ /* 0x000fe400078e3cff */
[----:B------:R-:W-:Y:S02]  /*12cb0*/  LOP3.LUT R63, R40, R55, RZ, 0xc0, !PT ;  /* 0x00000037283f7212 */ /* 0x000fe400078ec0ff */
[----:B------:R-:W-:Y:S02]  /*12cc0*/  LOP3.LUT R35, R54, R53, R48, 0x69, !PT ;  /* 0x0000003536237212 */ /* 0x000fe400078e6930 */
[-C--:B------:R-:W-:Y:S02]  /*12cd0*/  LOP3.LUT R36, R41, R48.reuse, RZ, 0xc0, !PT ;  /* 0x0000003029247212 */ /* 0x080fe400078ec0ff */
[----:B------:R-:W-:Y:S02]  /*12ce0*/  LOP3.LUT R38, R38, R51, R25, 0x69, !PT ;  /* 0x0000003326267212 */ /* 0x000fe400078e6919 */
[----:B------:R-:W-:-:S02]  /*12cf0*/  LOP3.LUT R53, R53, R48, RZ, 0x3c, !PT ;  /* 0x0000003035357212 */ /* 0x000fc400078e3cff */
[----:B------:R-:W-:Y:S02]  /*12d00*/  LOP3.LUT R41, R45, R41, R48, 0x78, !PT ;  /* 0x000000292d297212 */ /* 0x000fe400078e7830 */
[----:B------:R-:W-:Y:S02]  /*12d10*/  LOP3.LUT R51, R51, R25, RZ, 0x3c, !PT ;  /* 0x0000001933337212 */ /* 0x000fe400078e3cff */
[--C-:B------:R-:W-:Y:S02]  /*12d20*/  LOP3.LUT R25, R32, R27, R19.reuse, 0x1e, !PT ;  /* 0x0000001b20197212 */ /* 0x100fe400078e1e13 */
[-CC-:B------:R-:W-:Y:S02]  /*12d30*/  LOP3.LUT R48, R27, R32.reuse, R19.reuse, 0x78, !PT ;  /* 0x000000201b307212 */ /* 0x180fe400078e7813 */
[----:B------:R-:W-:Y:S02]  /*12d40*/  LOP3.LUT R27, R14, R32, R19, 0x78, !PT ;  /* 0x000000200e1b7212 */ /* 0x000fe400078e7813 */
[----:B------:R-:W-:-:S02]  /*12d50*/  LOP3.LUT R22, R63, R22, R58, 0x69, !PT ;  /* 0x000000163f167212 */ /* 0x000fc400078e693a */
[----:B------:R-:W-:Y:S02]  /*12d60*/  LOP3.LUT R14, R48, R25, R14, 0x87, !PT ;  /* 0x00000019300e7212 */ /* 0x000fe400078e870e */
[----:B------:R-:W-:Y:S02]  /*12d70*/  LOP3.LUT R37, R57, R40, R31, 0x69, !PT ;  /* 0x0000002839257212 */ /* 0x000fe400078e691f */
[--C-:B------:R-:W-:Y:S02]  /*12d80*/  LOP3.LUT R45, R19, R27, R48.reuse, 0x2d, !PT ;  /* 0x0000001b132d7212 */ /* 0x100fe400078e2d30 */
[-C--:B------:R-:W-:Y:S02]  /*12d90*/  LOP3.LUT R40, R40, R31.reuse, RZ, 0x3c, !PT ;  /* 0x0000001f28287212 */ /* 0x080fe400078e3cff */
[----:B------:R-:W-:Y:S02]  /*12da0*/  LOP3.LUT R32, R22, R31, RZ, 0xc0, !PT ;  /* 0x0000001f16207212 */ /* 0x000fe400078ec0ff */
[----:B------:R-:W-:-:S02]  /*12db0*/  LOP3.LUT R49, R25, R27, R48, 0x2d, !PT ;  /* 0x0000001b19317212 */ /* 0x000fc400078e2d30 */
[----:B------:R-:W-:Y:S02]  /*12dc0*/  LOP3.LUT R55, R22, R55, R58, 0x96, !PT ;  /* 0x0000003716377212 */ /* 0x000fe400078e963a */
[----:B------:R-:W-:Y:S02]  /*12dd0*/  LOP3.LUT R31, R52, R22, R31, 0x78, !PT ;  /* 0x00000016341f7212 */ /* 0x000fe400078e781f */
[-C--:B------:R-:W-:Y:S02]  /*12de0*/  LOP3.LUT R22, R14, R27.reuse, R48, 0xd0, !PT ;  /* 0x0000001b0e167212 */ /* 0x080fe400078ed030 */
[----:B------:R-:W-:Y:S02]  /*12df0*/  LOP3.LUT R19, R13, R27, R14, 0x96, !PT ;  /* 0x0000001b0d137212 */ /* 0x000fe400078e960e */
[----:B------:R-:W-:Y:S02]  /*12e00*/  LOP3.LUT R25, R45, R56, R0, 0x69, !PT ;  /* 0x000000382d197212 */ /* 0x000fe400078e6900 */
[----:B------:R-:W-:-:S02]  /*12e10*/  LOP3.LUT R27, R33, R0, RZ, 0xc0, !PT ;  /* 0x00000000211b7212 */ /* 0x000fc400078ec0ff */
[----:B------:R-:W-:Y:S02]  /*12e20*/  LOP3.LUT R56, R56, R0, RZ, 0x3c, !PT ;  /* 0x0000000038387212 */ /* 0x000fe400078e3cff */
[----:B------:R-:W-:Y:S02]  /*12e30*/  LOP3.LUT R33, R49, R33, R0, 0x78, !PT ;  /* 0x0000002131217212 */ /* 0x000fe400078e7800 */
[----:B------:R-:W-:Y:S02]  /*12e40*/  LOP3.LUT R0, R18, R17, RZ, 0x3c, !PT ;  /* 0x0000001112007212 */ /* 0x000fe400078e3cff */
[-C--:B------:R-:W-:Y:S02]  /*12e50*/  LOP3.LUT R16, R16, R29.reuse, RZ, 0xc3, !PT ;  /* 0x0000001d10107212 */ /* 0x080fe400078ec3ff */
[----:B------:R-:W-:Y:S02]  /*12e60*/  SHF.L.W.U32.HI R17, R17, 0x2, R17 ;  /* 0x0000000211117819 */ /* 0x000fe40000010e11 */
[----:B------:R-:W-:-:S02]  /*12e70*/  LOP3.LUT R29, RZ, R29, RZ, 0x33, !PT ;  /* 0x0000001dff1d7212 */ /* 0x000fc400078e33ff */
[----:B------:R-:W-:Y:S02]  /*12e80*/  SHF.L.W.U32.HI R45, R20, 0x2, R20 ;  /* 0x00000002142d7819 */ /* 0x000fe40000010e14 */
[----:B------:R-:W-:Y:S02]  /*12e90*/  SHF.L.W.U32.HI R49, R44, 0x2, R44 ;  /* 0x000000022c317819 */ /* 0x000fe40000010e2c */
[----:B------:R-:W-:Y:S02]  /*12ea0*/  SHF.L.W.U32.HI R29, R29, 0x2, R29 ;  /* 0x000000021d1d7819 */ /* 0x000fe40000010e1d */
[C---:B------:R-:W-:Y:S02]  /*12eb0*/  LOP3.LUT R17, R0.reuse, R17, RZ, 0x3c, !PT ;  /* 0x0000001100117212 */ /* 0x040fe400078e3cff */
[----:B------:R-:W-:Y:S02]  /*12ec0*/  SHF.L.W.U32.HI R0, R0, 0xe, R0 ;  /* 0x0000000e00007819 */ /* 0x000fe40000010e00 */
[----:B------:R-:W-:-:S02]  /*12ed0*/  LOP3.LUT R45, R45, R24, RZ, 0xc3, !PT ;  /* 0x000000182d2d7212 */ /* 0x000fc400078ec3ff */
[----:B------:R-:W-:Y:S02]  /*12ee0*/  LOP3.LUT R24, RZ, R24, RZ, 0x33, !PT ;  /* 0x00000018ff187212 */ /* 0x000fe400078e33ff */
        /* <DEDUP_REMOVED lines=8> */
[----:B------:R-:W-:Y:S02]  /*12f70*/  SHF.L.W.U32.HI R49, R49, 0xa, R49 ;  /* 0x0000000a31317819 */ /* 0x000fe40000010e31 */
[----:B------:R-:W-:Y:S02]  /*12f80*/  LOP3.LUT R16, R16, R29, RZ, 0x3c, !PT ;  /* 0x0000001d10107212 */ /* 0x000fe400078e3cff */
[----:B------:R-:W-:-:S02]  /*12f90*/  SHF.L.W.U32.HI R29, R29, 0xa, R29 ;  /* 0x0000000a1d1d7819 */ /* 0x000fc40000010e1d */
[----:B------:R-:W-:Y:S02]  /*12fa0*/  LOP3.LUT R57, R0, UR4, R17, 0x96, !PT ;  /* 0x0000000400397c12 */ /* 0x000fe4000f8e9611 */
[----:B------:R-:W-:Y:S02]  /*12fb0*/  LOP3.LUT R20, R24, R45, RZ, 0x3c, !PT ;  /* 0x0000002d18147212 */ /* 0x000fe400078e3cff */
[----:B------:R-:W-:Y:S02]  /*12fc0*/  SHF.L.W.U32.HI R0, R0, 0x1, R0 ;  /* 0x0000000100007819 */ /* 0x000fe40000010e00 */
[----:B------:R-:W-:Y:S02]  /*12fd0*/  SHF.L.W.U32.HI R45, R45, 0xa, R45 ;  /* 0x0000000a2d2d7819 */ /* 0x000fe40000010e2d */
[----:B------:R-:W-:Y:S02]  /*12fe0*/  LOP3.LUT R44, R49, R62, RZ, 0x3c, !PT ;  /* 0x0000003e312c7212 */ /* 0x000fe400078e3cff */
[----:B------:R-:W-:-:S02]  /*12ff0*/  LOP3.LUT R34, R12, R59, R34, 0x96, !PT ;  /* 0x0000003b0c227212 */ /* 0x000fc400078e9622 */
[----:B------:R-:W-:Y:S02]  /*13000*/  LOP3.LUT R29, R29, R16, RZ, 0x3c, !PT ;  /* 0x000000101d1d7212 */ /* 0x000fe400078e3cff */
[----:B------:R-:W-:Y:S02]  /*13010*/  SHF.L.W.U32.HI R14, R16, 0x1, R16 ;  /* 0x00000001100e7819 */ /* 0x000fe40000010e10 */
[----:B------:R-:W-:Y:S02]  /*13020*/  LOP3.LUT R59, R0, UR5, RZ, 0x3c, !PT ;  /* 0x00000005003b7c12 */ /* 0x000fe4000f8e3cff */
[----:B------:R-:W-:Y:S02]  /*13030*/  SHF.L.W.U32.HI R17, R20, 0x1, R20 ;  /* 0x0000000114117819 */ /* 0x000fe40000010e14 */
[----:B------:R-:W-:Y:S02]  /*13040*/  SHF.L.W.U32.HI R62, R62, 0x1, R62 ;  /* 0x000000013e3e7819 */ /* 0x000fe40000010e3e */
[----:B------:R-:W-:-:S02]  /*13050*/  LOP3.LUT R15, R46, R66, R15, 0x96, !PT ;  /* 0x000000422e0f7212 */ /* 0x000fc400078e960f */
[----:B------:R-:W-:Y:S02]  /*13060*/  SHF.L.W.U32.HI R18, R46, 0x2, R46 ;  /* 0x000000022e127819 */ /* 0x000fe40000010e2e */
[C---:B------:R-:W-:Y:S02]  /*13070*/  LOP3.LUT R24, R44.reuse, R45, R20, 0x96, !PT ;  /* 0x0000002d2c187212 */ /* 0x040fe400078e9614 */
[--C-:B------:R-:W-:Y:S02]  /*13080*/  LOP3.LUT R46, R44, R29, R57.reuse, 0x1e, !PT ;  /* 0x0000001d2c2e7212 */ /* 0x100fe400078e1e39 */
[----:B------:R-:W-:Y:S02]  /*13090*/  LOP3.LUT R49, R29, R44, R57, 0x78, !PT ;  /* 0x0000002c1d317212 */ /* 0x000fe400078e7839 */
[----:B------:R-:W-:Y:S02]  /*130a0*/  LOP3.LUT R29, R59, R17, R14, 0x1e, !PT ;  /* 0x000000113b1d7212 */ /* 0x000fe400078e1e0e */
[----:B------:R-:W-:-:S02]  /*130b0*/  LOP3.LUT R48, RZ, R53, RZ, 0x33, !PT ;  /* 0x00000035ff307212 */ /* 0x000fc400078e33ff */
[-C--:B------:R-:W-:Y:S02]  /*130c0*/  LOP3.LUT R62, R62, R59.reuse, RZ, 0x3c, !PT ;  /* 0x0000003b3e3e7212 */ /* 0x080fe400078e3cff */
[----:B------:R-:W-:Y:S02]  /*130d0*/  LOP3.LUT R17, R17, R59, R14, 0x78, !PT ;  /* 0x0000003b11117212 */ /* 0x000fe400078e780e */
[----:B------:R-:W-:Y:S02]  /*130e0*/  SHF.L.W.U32.HI R36, R36, 0x2, R36 ;  /* 0x0000000224247819 */ /* 0x000fe40000010e24 */
[----:B------:R-:W-:Y:S02]  /*130f0*/  LOP3.LUT R21, R21, R50, RZ, 0x3c, !PT ;  /* 0x0000003215157212 */ /* 0x000fe400078e3cff */
[----:B------:R-:W-:Y:S02]  /*13100*/  LOP3.LUT R44, R24, R44, R57, 0x78, !PT ;  /* 0x0000002c182c7212 */ /* 0x000fe400078e7839 */
[----:B------:R-:W-:-:S02]  /*13110*/  SHF.L.W.U32.HI R50, R50, 0x2, R50 ;  /* 0x0000000232327819 */ /* 0x000fc40000010e32 */
[----:B------:R-:W-:Y:S02]  /*13120*/  SHF.L.W.U32.HI R48, R48, 0x2, R48 ;  /* 0x0000000230307819 */ /* 0x000fe40000010e30 */
[----:B------:R-:W-:Y:S02]  /*13130*/  LOP3.LUT R18, R15, R18, RZ, 0x3c, !PT ;  /* 0x000000120f127212 */ /* 0x000fe400078e3cff */
[----:B------:R-:W-:Y:S02]  /*13140*/  LOP3.LUT R20, R62, R59, R14, 0x78, !PT ;  /* 0x0000003b3e147212 */ /* 0x000fe400078e780e */
[----:B------:R-:W-:Y:S02]  /*13150*/  LOP3.LUT R53, R17, R29, R62, 0x87, !PT ;  /* 0x0000001d11357212 */ /* 0x000fe400078e873e */
[----:B------:R-:W-:Y:S02]  /*13160*/  SHF.L.W.U32.HI R15, R15, 0xe, R15 ;  /* 0x0000000e0f0f7819 */ /* 0x000fe40000010e0f */
[----:B------:R-:W-:-:S02]  /*13170*/  LOP3.LUT R36, R36, R41, RZ, 0xc3, !PT ;  /* 0x0000002924247212 */ /* 0x000fc400078ec3ff */
[----:B------:R-:W-:Y:S02]  /*13180*/  LOP3.LUT R16, R57, R44, R49, 0x2d, !PT ;  /* 0x0000002c39107212 */ /* 0x000fe400078e2d31 */
[C---:B------:R-:W-:Y:S02]  /*13190*/  LOP3.LUT R50, R21.reuse, R50, RZ, 0x3c, !PT ;  /* 0x0000003215327212 */ /* 0x040fe400078e3cff */
[----:B------:R-:W-:Y:S02]  /*131a0*/  LOP3.LUT R41, RZ, R41, RZ, 0x33, !PT ;  /* 0x00000029ff297212 */ /* 0x000fe400078e33ff */
[----:B------:R-:W-:Y:S02]  /*131b0*/  SHF.L.W.U32.HI R21, R21, 0xe, R21 ;  /* 0x0000000e15157819 */ /* 0x000fe40000010e15 */
[----:B------:R-:W-:Y:S02]  /*131c0*/  LOP3.LUT R48, R35, R48, RZ, 0x3c, !PT ;  /* 0x0000003023307212 */ /* 0x000fe400078e3cff */
[----:B------:R-:W-:-:S02]  /*131d0*/  LOP3.LUT R14, R14, R20, R17, 0x2d, !PT ;  /* 0x000000140e0e7212 */ /* 0x000fc400078e2d11 */
[-CC-:B------:R-:W-:Y:S02]  /*131e0*/  LOP3.LUT R0, R29, R20.reuse, R17.reuse, 0x2d, !PT ;  /* 0x000000141d007212 */ /* 0x180fe400078e2d11 */
[----:B------:R-:W-:Y:S02]  /*131f0*/  LOP3.LUT R45, R53, R20, R17, 0xd0, !PT ;  /* 0x00000014352d7212 */ /* 0x000fe400078ed011 */
[----:B------:R-:W-:Y:S02]  /*13200*/  LOP3.LUT R15, R15, R18, RZ, 0x3c, !PT ;  /* 0x000000120f0f7212 */ /* 0x000fe400078e3cff */
[----:B------:R-:W-:Y:S02]  /*13210*/  SHF.L.W.U32.HI R35, R35, 0xe, R35 ;  /* 0x0000000e23237819 */ /* 0x000fe40000010e23 */
[----:B------:R-:W-:Y:S02]  /*13220*/  LOP3.LUT R17, R16, R20, R53, 0x96, !PT ;  /* 0x0000001410117212 */ /* 0x000fe400078e9635 */
        /* <DEDUP_REMOVED lines=11> */
[----:B------:R-:W-:Y:S02]  /*132e0*/  SHF.L.W.U32.HI R59, R23, 0x2, R23 ;  /* 0x00000002173b7819 */ /* 0x000fe40000010e17 */
[----:B------:R-:W-:-:S02]  /*132f0*/  LOP3.LUT R21, R48, R35, RZ, 0x3c, !PT ;  /* 0x0000002330157212 */ /* 0x000fc400078e3cff */
[----:B------:R-:W-:Y:S02]  /*13300*/  LOP3.LUT R26, R26, R47, RZ, 0x3c, !PT ;  /* 0x0000002f1a1a7212 */ /* 0x000fe400078e3cff */
[----:B------:R-:W-:Y:S02]  /*13310*/  SHF.L.W.U32.HI R48, R20, 0x1, R20 ;  /* 0x0000000114307819 */ /* 0x000fe40000010e14 */
[----:B------:R-:W-:Y:S02]  /*13320*/  LOP3.LUT R15, R15, UR9, RZ, 0x3c, !PT ;  /* 0x000000090f0f7c12 */ /* 0x000fe4000f8e3cff */
[----:B------:R-:W-:Y:S02]  /*13330*/  LOP3.LUT R29, R50, R36, R41, 0x96, !PT ;  /* 0x00000024321d7212 */ /* 0x000fe400078e9629 */
[----:B------:R-:W-:Y:S02]  /*13340*/  LOP3.LUT R59, R28, R59, RZ, 0x3c, !PT ;  /* 0x0000003b1c3b7212 */ /* 0x000fe400078e3cff */
[----:B------:R-:W-:-:S02]  /*13350*/  SHF.L.W.U32.HI R47, R47, 0x2, R47 ;  /* 0x000000022f2f7819 */ /* 0x000fc40000010e2f */
[----:B------:R-:W-:Y:S02]  /*13360*/  SHF.L.W.U32.HI R20, R35, 0x1, R35 ;  /* 0x0000000123147819 */ /* 0x000fe40000010e23 */
[----:B------:R-:W-:Y:S02]  /*13370*/  SHF.L.W.U32.HI R41, R41, 0x1, R41 ;  /* 0x0000000129297819 */ /* 0x000fe40000010e29 */
[----:B------:R-:W-:Y:S02]  /*13380*/  LOP3.LUT R51, RZ, R51, RZ, 0x33, !PT ;  /* 0x00000033ff337212 */ /* 0x000fe400078e33ff */
[----:B------:R-:W-:Y:S02]  /*13390*/  SHF.L.W.U32.HI R28, R28, 0xe, R28 ;  /* 0x0000000e1c1c7819 */ /* 0x000fe40000010e1c */
[----:B------:R-:W-:Y:S02]  /*133a0*/  SHF.L.W.U32.HI R39, R39, 0x2, R39 ;  /* 0x0000000227277819 */ /* 0x000fe40000010e27 */
[----:B------:R-:W-:-:S02]  /*133b0*/  LOP3.LUT R35, R48, R15, RZ, 0x3c, !PT ;  /* 0x0000000f30237212 */ /* 0x000fc400078e3cff */
[----:B------:R-:W-:Y:S02]  /*133c0*/  LOP3.LUT R47, R26, R47, RZ, 0x3c, !PT ;  /* 0x0000002f1a2f7212 */ /* 0x000fe400078e3cff */
[--C-:B------:R-:W-:Y:S02]  /*133d0*/  LOP3.LUT R36, R15, R41, R20.reuse, 0x1e, !PT ;  /* 0x000000290f247212 */ /* 0x100fe400078e1e14 */
[----:B------:R-:W-:Y:S02]  /*133e0*/  LOP3.LUT R57, R41, R15, R20, 0x78, !PT ;  /* 0x0000000f29397212 */ /* 0x000fe400078e7814 */
[----:B------:R-:W-:Y:S02]  /*133f0*/  SHF.L.W.U32.HI R51, R51, 0x2, R51 ;  /* 0x0000000233337819 */ /* 0x000fe40000010e33 */
[----:B------:R-:W-:Y:S02]  /*13400*/  LOP3.LUT R28, R28, R59, RZ, 0x3c, !PT ;  /* 0x0000003b1c1c7212 */ /* 0x000fe400078e3cff */
[----:B------:R-:W-:-:S02]  /*13410*/  SHF.L.W.U32.HI R26, R26, 0xe, R26 ;  /* 0x0000000e1a1a7819 */ /* 0x000fc40000010e1a */
[-C--:B------:R-:W-:Y:S02]  /*13420*/  LOP3.LUT R39, R39, R42.reuse, RZ, 0xc3, !PT ;  /* 0x0000002a27277212 */ /* 0x080fe400078ec3ff */
[----:B------:R-:W-:Y:S02]  /*13430*/  SHF.L.W.U32.HI R59, R59, 0xa, R59 ;  /* 0x0000000a3b3b7819 */ /* 0x000fe40000010e3b */
[----:B------:R-:W-:Y:S02]  /*13440*/  LOP3.LUT R42, RZ, R42, RZ, 0x33, !PT ;  /* 0x0000002aff2a7212 */ /* 0x000fe400078e33ff */
[-CC-:B------:R-:W-:Y:S02]  /*13450*/  LOP3.LUT R48, R21, R50.reuse, R18.reuse, 0x78, !PT ;  /* 0x0000003215307212 */ /* 0x180fe400078e7812 */
[----:B------:R-:W-:Y:S02]  /*13460*/  LOP3.LUT R41, R29, R50, R18, 0x78, !PT ;  /* 0x000000321d297212 */ /* 0x000fe400078e7812 */
[----:B------:R-:W-:-:S02]  /*13470*/  LOP3.LUT R52, R35, R15, R20, 0x78, !PT ;  /* 0x0000000f23347212 */ /* 0x000fc400078e7814 */
[----:B------:R-:W-:Y:S02]  /*13480*/  LOP3.LUT R15, R57, R36, R35, 0x87, !PT ;  /* 0x00000024390f7212 */ /* 0x000fe400078e8723 */
[----:B------:R-:W-:Y:S02]  /*13490*/  SHF.L.W.U32.HI R23, R12, 0x2, R12 ;  /* 0x000000020c177819 */ /* 0x000fe40000010e0c */
[----:B------:R-:W-:Y:S02]  /*134a0*/  LOP3.LUT R51, R38, R51, RZ, 0x3c, !PT ;  /* 0x0000003326337212 */ /* 0x000fe400078e3cff */
[----:B------:R-:W-:Y:S02]  /*134b0*/  LOP3.LUT R26, R26, R47, RZ, 0x3c, !PT ;  /* 0x0000002f1a1a7212 */ /* 0x000fe400078e3cff */
[----:B------:R-:W-:Y:S02]  /*134c0*/  SHF.L.W.U32.HI R38, R38, 0xe, R38 ;  /* 0x0000000e26267819 */ /* 0x000fe40000010e26 */
[----:B------:R-:W-:-:S02]  /*134d0*/  SHF.L.W.U32.HI R42, R42, 0xe, R42 ;  /* 0x0000000e2a2a7819 */ /* 0x000fc40000010e2a */
[----:B------:R-:W-:Y:S02]  /*134e0*/  SHF.L.W.U32.HI R47, R47, 0xa, R47 ;  /* 0x0000000a2f2f7819 */ /* 0x000fe40000010e2f */
[----:B------:R-:W-:Y:S02]  /*134f0*/  LOP3.LUT R12, R28, UR12, R59, 0x96, !PT ;  /* 0x0000000c1c0c7c12 */ /* 0x000fe4000f8e963b */
[----:B------:R-:W-:Y:S02]  /*13500*/  LOP3.LUT R53, R50, R21, R18, 0x1e, !PT ;  /* 0x0000001532357212 */ /* 0x000fe400078e1e12 */
[----:B------:R-:W-:Y:S02]  /*13510*/  SHF.L.W.U32.HI R28, R28, 0x1, R28 ;  /* 0x000000011c1c7819 */ /* 0x000fe40000010e1c */
[----:B------:R-:W-:Y:S02]  /*13520*/  LOP3.LUT R30, R30, R55, RZ, 0x3c, !PT ;  /* 0x000000371e1e7212 */ /* 0x000fe400078e3cff */
[----:B------:R-:W-:-:S02]  /*13530*/  LOP3.LUT R21, R18, R41, R48, 0x2d, !PT ;  /* 0x0000002912157212 */ /* 0x000fc400078e2d30 */
[----:B------:R-:W-:Y:S02]  /*13540*/  SHF.L.W.U32.HI R32, R32, 0x2, R32 ;  /* 0x0000000220207819 */ /* 0x000fe40000010e20 */
[----:B------:R-:W-:Y:S02]  /*13550*/  SHF.L.W.U32.HI R55, R55, 0x2, R55 ;  /* 0x0000000237377819 */ /* 0x000fe40000010e37 */
[-CC-:B------:R-:W-:Y:S02]  /*13560*/  LOP3.LUT R20, R20, R52.reuse, R57.reuse, 0x2d, !PT ;  /* 0x0000003414147212 */ /* 0x180fe400078e2d39 */
[-CC-:B------:R-:W-:Y:S02]  /*13570*/  LOP3.LUT R18, R36, R52.reuse, R57.reuse, 0x2d, !PT ;  /* 0x0000003424127212 */ /* 0x180fe400078e2d39 */
[----:B------:R-:W-:Y:S02]  /*13580*/  LOP3.LUT R50, R15, R52, R57, 0xd0, !PT ;  /* 0x000000340f327212 */ /* 0x000fe400078ed039 */
[----:B------:R-:W-:-:S02]  /*13590*/  LOP3.LUT R23, R34, R23, RZ, 0x3c, !PT ;  /* 0x0000001722177212 */ /* 0x000fc400078e3cff */
[----:B------:R-:W-:Y:S02]  /*135a0*/  LOP3.LUT R38, R38, R51, RZ, 0x3c, !PT ;  /* 0x0000003326267212 */ /* 0x000fe400078e3cff */
[----:B------:R-:W-:Y:S02]  /*135b0*/  LOP3.LUT R42, R42, R39, RZ, 0x3c, !PT ;  /* 0x000000272a2a7212 */ /* 0x000fe400078e3cff */
[----:B------:R-:W-:Y:S02]  /*135c0*/  SHF.L.W.U32.HI R57, R39, 0xa, R39 ;  /* 0x0000000a27397819 */ /* 0x000fe40000010e27 */
[----:B------:R-:W-:Y:S02]  /*135d0*/  LOP3.LUT R47, R47, R26, RZ, 0x3c, !PT ;  /* 0x0000001a2f2f7212 */ /* 0x000fe400078e3cff */
[----:B------:R-:W-:Y:S02]  /*135e0*/  LOP3.LUT R40, RZ, R40, RZ, 0x33, !PT ;  /* 0x00000028ff287212 */ /* 0x000fe400078e33ff */
[----:B------:R-:W-:-:S02]  /*135f0*/  SHF.L.W.U32.HI R34, R34, 0xe, R34 ;  /* 0x0000000e22227819 */ /* 0x000fc40000010e22 */
[----:B------:R-:W-:Y:S02]  /*13600*/  SHF.L.W.U32.HI R26, R26, 0x1, R26 ;  /* 0x000000011a1a7819 */ /* 0x000fe40000010e1a */
[----:B------:R-:W-:Y:S02]  /*13610*/  LOP3.LUT R39, R28, UR13, RZ, 0x3c, !PT ;  /* 0x0000000d1c277c12 */ /* 0x000fe4000f8e3cff */
[----:B------:R-:W-:Y:S02]  /*13620*/  LOP3.LUT R55, R30, R55, RZ, 0x3c, !PT ;  /* 0x000000371e377212 */ /* 0x000fe400078e3cff */
[----:B------:R-:W-:Y:S02]  /*13630*/  LOP3.LUT R32, R32, R31, RZ, 0xc3, !PT ;  /* 0x0000001f20207212 */ /* 0x000fe400078ec3ff */
[----:B------:R-:W-:Y:S02]  /*13640*/  SHF.L.W.U32.HI R51, R51, 0xa, R51 ;  /* 0x0000000a33337819 */ /* 0x000fe40000010e33 */
[----:B------:R-:W-:-:S02]  /*13650*/  SHF.L.W.U32.HI R30, R30, 0xe, R30 ;  /* 0x0000000e1e1e7819 */ /* 0x000fc40000010e1e */
[----:B------:R-:W-:Y:S02]  /*13660*/  LOP3.LUT R31, RZ, R31, RZ, 0x33, !PT ;  /* 0x0000001fff1f7212 */ /* 0x000fe400078e33ff */
[----:B------:R-:W-:Y:S02]  /*13670*/  SHF.L.W.U32.HI R36, R38, 0x1, R38 ;  /* 0x0000000126247819 */ /* 0x000fe40000010e26 */
[----:B------:R-:W-:Y:S02]  /*13680*/  SHF.L.W.U32.HI R35, R42, 0x1, R42 ;  /* 0x000000012a237819 */ /* 0x000fe40000010e2a */
[----:B------:R-:W-:Y:S02]  /*13690*/  SHF.L.W.U32.HI R40, R40, 0x2, R40 ;  /* 0x0000000228287819 */ /* 0x000fe40000010e28 */
[----:B------:R-:W-:Y:S02]  /*136a0*/  LOP3.LUT R34, R34, R23, RZ, 0x3c, !PT ;  /* 0x0000001722227212 */ /* 0x000fe400078e3cff */
[----:B------:R-:W-:-:S02]  /*136b0*/  LOP3.LUT R26, R26, R39, RZ, 0x3c, !PT ;  /* 0x000000271a1a7212 */ /* 0x000fc400078e3cff */
[----:B------:R-:W-:Y:S02]  /*136c0*/  SHF.L.W.U32.HI R23, R23, 0xa, R23 ;  /* 0x0000000a17177819 */ /* 0x000fe40000010e17 */
[----:B------:R-:W-:Y:S02]  /*136d0*/  LOP3.LUT R51, R51, R38, RZ, 0x3c, !PT ;  /* 0x0000002633337212 */ /* 0x000fe400078e3cff */
[----:B------:R-:W-:Y:S02]  /*136e0*/  LOP3.LUT R30, R30, R55, RZ, 0x3c, !PT ;  /* 0x000000371e1e7212 */ /* 0x000fe400078e3cff */
[----:B------:R-:W-:Y:S02]  /*136f0*/  SHF.L.W.U32.HI R31, R31, 0xe, R31 ;  /* 0x0000000e1f1f7819 */ /* 0x000fe40000010e1f */
[----:B------:R-:W-:Y:S02]  /*13700*/  LOP3.LUT R57, R47, R57, R42, 0x96, !PT ;  /* 0x000000392f397212 */ /* 0x000fe400078e962a */
[----:B------:R-:W-:-:S02]  /*13710*/  LOP3.LUT R59, R39, R35, R36, 0x1e, !PT ;  /* 0x00000023273b7212 */ /* 0x000fc400078e1e24 */
[-CC-:B------:R-:W-:Y:S02]  /*13720*/  LOP3.LUT R28, R35, R39.reuse, R36.reuse, 0x78, !PT ;  /* 0x00000027231c7212 */ /* 0x180fe400078e7824 */
[----:B------:R-:W-:Y:S02]  /*13730*/  LOP3.LUT R40, R37, R40, RZ, 0x3c, !PT ;  /* 0x0000002825287212 */ /* 0x000fe400078e3cff */
[----:B------:R-:W-:Y:S02]  /*13740*/  SHF.L.W.U32.HI R55, R55, 0xa, R55 ;  /* 0x0000000a37377819 */ /* 0x000fe40000010e37 */
[----:B------:R-:W-:Y:S02]  /*13750*/  LOP3.LUT R39, R26, R39, R36, 0x78, !PT ;  /* 0x000000271a277212 */ /* 0x000fe400078e7824 */
[----:B------:R-:W-:Y:S02]  /*13760*/  SHF.L.W.U32.HI R37, R37, 0xe, R37 ;  /* 0x0000000e25257819 */ /* 0x000fe40000010e25 */
[----:B------:R-:W-:-:S02]  /*13770*/  LOP3.LUT R23, R34, UR16, R23, 0x96, !PT ;  /* 0x0000001022177c12 */ /* 0x000fc4000f8e9617 */
[----:B------:R-:W-:Y:S02]  /*13780*/  LOP3.LUT R15, R21, R52, R15, 0x96, !PT ;  /* 0x00000034150f7212 */ /* 0x000fe400078e960f */
[----:B------:R-:W-:Y:S02]  /*13790*/  SHF.L.W.U32.HI R34, R34, 0x1, R34 ;  /* 0x0000000122227819 */ /* 0x000fe40000010e22 */
[--C-:B------:R-:W-:Y:S02]  /*137a0*/  LOP3.LUT R52, R47, R51, R12.reuse, 0x1e, !PT ;  /* 0x000000332f347212 */ /* 0x100fe400078e1e0c */
[----:B------:R-:W-:Y:S02]  /*137b0*/  LOP3.LUT R31, R31, R32, RZ, 0x3c, !PT ;  /* 0x000000201f1f7212 */ /* 0x000fe400078e3cff */
[-CC-:B------:R-:W-:Y:S02]  /*137c0*/  LOP3.LUT R51, R51, R47.reuse, R12.reuse, 0x78, !PT ;  /* 0x0000002f33337212 */ /* 0x180fe400078e780c */
[----:B------:R-:W-:-:S02]  /*137d0*/  LOP3.LUT R42, R57, R47, R12, 0x78, !PT ;  /* 0x0000002f392a7212 */ /* 0x000fc400078e780c */
[----:B------:R-:W-:Y:S02]  /*137e0*/  SHF.L.W.U32.HI R32, R32, 0xa, R32 ;  /* 0x0000000a20207819 */ /* 0x000fe40000010e20 */
[----:B------:R-:W-:Y:S02]  /*137f0*/  LOP3.LUT R55, R55, R30, RZ, 0x3c, !PT ;  /* 0x0000001e37377212 */ /* 0x000fe400078e3cff */
[----:B------:R-:W-:Y:S02]  /*13800*/  LOP3.LUT R26, R28, R59, R26, 0x87, !PT ;  /* 0x0000003b1c1a7212 */ /* 0x000fe400078e871a */
[----:B------:R-:W-:Y:S02]  /*13810*/  LOP3.LUT R38, R59, R39, R28, 0x2d, !PT ;  /* 0x000000273b267212 */ /* 0x000fe400078e2d1c */
[----:B------:R-:W-:Y:S02]  /*13820*/  LOP3.LUT R37, R37, R40, RZ, 0x3c, !PT ;  /* 0x0000002825257212 */ /* 0x000fe400078e3cff */
[----:B------:R-:W-:-:S02]  /*13830*/  SHF.L.W.U32.HI R30, R30, 0x1, R30 ;  /* 0x000000011e1e7819 */ /* 0x000fc40000010e1e */
[----:B------:R-:W-:Y:S02]  /*13840*/  LOP3.LUT R59, R34, UR17, RZ, 0x3c, !PT ;  /* 0x00000011223b7c12 */ /* 0x000fe4000f8e3cff */
[----:B------:R-:W-:Y:S02]  /*13850*/  LOP3.LUT R35, R12, R42, R51, 0x2d, !PT ;  /* 0x0000002a0c237212 */ /* 0x000fe400078e2d33 */
[----:B------:R-:W-:Y:S02]  /*13860*/  LOP3.LUT R32, R55, R32, R31, 0x96, !PT ;  /* 0x0000002037207212 */ /* 0x000fe400078e961f */
[----:B------:R-:W-:Y:S02]  /*13870*/  SHF.L.W.U32.HI R12, R37, 0x1, R37 ;  /* 0x00000001250c7819 */ /* 0x000fe40000010e25 */
[----:B------:R-:W-:Y:S02]  /*13880*/  SHF.L.W.U32.HI R31, R31, 0x1, R31 ;  /* 0x000000011f1f7819 */ /* 0x000fe40000010e1f */
[----:B------:R-:W-:-:S02]  /*13890*/  LOP3.LUT R30, R30, R59, RZ, 0x3c, !PT ;  /* 0x0000003b1e1e7212 */ /* 0x000fc400078e3cff */
[-CC-:B------:R-:W-:Y:S02]  /*138a0*/  LOP3.LUT R36, R36, R39.reuse, R28.reuse, 0x2d, !PT ;  /* 0x0000002724247212 */ /* 0x180fe400078e2d1c */
[----:B------:R-:W-:Y:S02]  /*138b0*/  LOP3.LUT R47, R26, R39, R28, 0xd0, !PT ;  /* 0x000000271a2f7212 */ /* 0x000fe400078ed01c */
[--C-:B------:R-:W-:Y:S02]  /*138c0*/  LOP3.LUT R61, R59, R31, R12.reuse, 0x1e, !PT ;  /* 0x0000001f3b3d7212 */ /* 0x100fe400078e1e0c */
[-CC-:B------:R-:W-:Y:S02]  /*138d0*/  LOP3.LUT R31, R31, R59.reuse, R12.reuse, 0x78, !PT ;  /* 0x0000003b1f1f7212 */ /* 0x180fe400078e780c */
[----:B------:R-:W-:Y:S02]  /*138e0*/  LOP3.LUT R28, R30, R59, R12, 0x78, !PT ;  /* 0x0000003b1e1c7212 */ /* 0x000fe400078e780c */
[----:B------:R-:W-:-:S02]  /*138f0*/  LOP3.LUT R59, R49, R46, R24, 0x87, !PT ;  /* 0x0000002e313b7212 */ /* 0x000fc400078e8718 */
[----:B------:R-:W-:Y:S02]  /*13900*/  LOP3.LUT R58, R48, R53, R29, 0x87, !PT ;  /* 0x00000035303a7212 */ /* 0x000fe400078e871d */
[----:B------:R-:W-:Y:S02]  /*13910*/  LOP3.LUT R63, R31, R61, R30, 0x87, !PT ;  /* 0x0000003d1f3f7212 */ /* 0x000fe400078e871e */
[-C--:B------:R-:W-:Y:S02]  /*13920*/  LOP3.LUT R30, R45, R44.reuse, R59, 0x96, !PT ;  /* 0x0000002c2d1e7212 */ /* 0x080fe400078e963b */
[----:B------:R-:W-:Y:S02]  /*13930*/  LOP3.LUT R29, R46, R44, R49, 0x2d, !PT ;  /* 0x0000002c2e1d7212 */ /* 0x000fe400078e2d31 */
[-CC-:B------:R-:W-:Y:S02]  /*13940*/  LOP3.LUT R53, R53, R41.reuse, R48.reuse, 0x2d, !PT ;  /* 0x0000002935357212 */ /* 0x180fe400078e2d30 */
[----:B------:R-:W-:-:S02]  /*13950*/  LOP3.LUT R45, R58, R41, R48, 0xd0, !PT ;  /* 0x000000293a2d7212 */ /* 0x000fc400078ed030 */
[----:B------:R-:W-:Y:S02]  /*13960*/  LOP3.LUT R22, R22, R43, RZ, 0x3c, !PT ;  /* 0x0000002b16167212 */ /* 0x000fe400078e3cff */
[----:B------:R-:W-:Y:S02]  /*13970*/  SHF.L.W.U32.HI R40, R40, 0xa, R40 ;  /* 0x0000000a28287819 */ /* 0x000fe40000010e28 */
[----:B------:R-:W-:Y:S02]  /*13980*/  SHF.L.W.U32.HI R46, R13, 0x2, R13 ;  /* 0x000000020d2e7819 */ /* 0x000fe40000010e0d */
[----:B------:R-:W-:Y:S02]  /*13990*/  SHF.L.W.U32.HI R48, R27, 0x2, R27 ;  /* 0x000000021b307819 */ /* 0x000fe40000010e1b */
[----:B------:R-:W-:Y:S02]  /*139a0*/  SHF.L.W.U32.HI R43, R43, 0x2, R43 ;  /* 0x000000022b2b7819 */ /* 0x000fe40000010e2b */
[----:B------:R-:W-:-:S02]  /*139b0*/  LOP3.LUT R56, RZ, R56, RZ, 0x33, !PT ;  /* 0x00000038ff387212 */ /* 0x000fc400078e33ff */
[----:B------:R-:W-:Y:S02]  /*139c0*/  LOP3.LUT R40, R40, R37, RZ, 0x3c, !PT ;  /* 0x0000002528287212 */ /* 0x000fe400078e3cff */
[C---:B------:R-:W-:Y:S02]  /*139d0*/  LOP3.LUT R46, R19.reuse, R46, RZ, 0x3c, !PT ;  /* 0x0000002e132e7212 */ /* 0x040fe400078e3cff */
[----:B------:R-:W-:Y:S02]  /*139e0*/  LOP3.LUT R43, R22, R43, RZ, 0x3c, !PT ;  /* 0x0000002b162b7212 */ /* 0x000fe400078e3cff */
[----:B------:R-:W-:Y:S02]  /*139f0*/  LOP3.LUT R48, R48, R33, RZ, 0xc3, !PT ;  /* 0x0000002130307212 */ /* 0x000fe400078ec3ff */
[----:B------:R-:W-:Y:S02]  /*13a00*/  SHF.L.W.U32.HI R19, R19, 0xe, R19 ;  /* 0x0000000e13137819 */ /* 0x000fe40000010e13 */
[----:B------:R-:W-:-:S02]  /*13a10*/  SHF.L.W.U32.HI R22, R22, 0xe, R22 ;  /* 0x0000000e16167819 */ /* 0x000fc40000010e16 */
[----:B------:R-:W-:Y:S02]  /*13a20*/  LOP3.LUT R33, RZ, R33, RZ, 0x33, !PT ;  /* 0x00000021ff217212 */ /* 0x000fe400078e33ff */
[----:B------:R-:W-:Y:S02]  /*13a30*/  SHF.L.W.U32.HI R56, R56, 0x2, R56 ;  /* 0x0000000238387819 */ /* 0x000fe40000010e38 */
[-CC-:B------:R-:W-:Y:S02]  /*13a40*/  LOP3.LUT R37, R40, R55.reuse, R23.reuse, 0x78, !PT ;  /* 0x0000003728257212 */ /* 0x180fe400078e7817 */
[----:B------:R-:W-:Y:S02]  /*13a50*/  LOP3.LUT R54, R32, R55, R23, 0x78, !PT ;  /* 0x0000003720367212 */ /* 0x000fe400078e7817 */
[----:B------:R-:W-:Y:S02]  /*13a60*/  LOP3.LUT R19, R19, R46, RZ, 0x3c, !PT ;  /* 0x0000002e13137212 */ /* 0x000fe400078e3cff */
[----:B------:R-:W-:-:S02]  /*13a70*/  LOP3.LUT R22, R22, R43, RZ, 0x3c, !PT ;  /* 0x0000002b16167212 */ /* 0x000fc400078e3cff */
[----:B------:R-:W-:Y:S02]  /*13a80*/  SHF.L.W.U32.HI R33, R33, 0xe, R33 ;  /* 0x0000000e21217819 */ /* 0x000fe40000010e21 */
[----:B------:R-:W-:Y:S02]  /*13a90*/  SHF.L.W.U32.HI R46, R46, 0xa, R46 ;  /* 0x0000000a2e2e7819 */ /* 0x000fe40000010e2e */
[----:B------:R-:W-:Y:S02]  /*13aa0*/  LOP3.LUT R56, R25, R56, RZ, 0x3c, !PT ;  /* 0x0000003819387212 */ /* 0x000fe400078e3cff */
[----:B------:R-:W-:Y:S02]  /*13ab0*/  SHF.L.W.U32.HI R43, R43, 0xa, R43 ;  /* 0x0000000a2b2b7819 */ /* 0x000fe40000010e2b */
[----:B------:R-:W-:Y:S02]  /*13ac0*/  LOP3.LUT R39, R35, R39, R26, 0x96, !PT ;  /* 0x0000002723277212 */ /* 0x000fe400078e961a */
[----:B------:R-:W-:-:S02]  /*13ad0*/  SHF.L.W.U32.HI R25, R25, 0xe, R25 ;  /* 0x0000000e19197819 */ /* 0x000fc40000010e19 */
[----:B------:R-:W-:Y:S02]  /*13ae0*/  LOP3.LUT R34, R55, R40, R23, 0x1e, !PT ;  /* 0x0000002837227212 */ /* 0x000fe400078e1e17 */
[----:B------:R-:W-:Y:S02]  /*13af0*/  LOP3.LUT R26, R23, R54, R37, 0x2d, !PT ;  /* 0x00000036171a7212 */ /* 0x000fe400078e2d25 */
[--C-:B------:R-:W-:Y:S02]  /*13b00*/  LOP3.LUT R23, R12, R28, R31.reuse, 0x2d, !PT ;  /* 0x0000001c0c177212 */ /* 0x100fe400078e2d1f */
[----:B------:R-:W-:Y:S02]  /*13b10*/  LOP3.LUT R33, R33, R48, RZ, 0x3c, !PT ;  /* 0x0000003021217212 */ /* 0x000fe400078e3cff */
[-CC-:B------:R-:W-:Y:S02]  /*13b20*/  LOP3.LUT R12, R61, R28.reuse, R31.reuse, 0x2d, !PT ;  /* 0x0000001c3d0c7212 */ /* 0x180fe400078e2d1f */
[----:B------:R-:W-:-:S02]  /*13b30*/  LOP3.LUT R55, R63, R28, R31, 0xd0, !PT ;  /* 0x0000001c3f377212 */ /* 0x000fc400078ed01f */
[----:B------:R-:W-:Y:S02]  /*13b40*/  LOP3.LUT R46, R19, UR20, R46, 0x96, !PT ;  /* 0x00000014132e7c12 */ /* 0x000fe4000f8e962e */
[----:B------:R-:W-:Y:S02]  /*13b50*/  SHF.L.W.U32.HI R48, R48, 0xa, R48 ;  /* 0x0000000a30307819 */ /* 0x000fe40000010e30 */
[----:B------:R-:W-:Y:S02]  /*13b60*/  LOP3.LUT R43, R43, R22, RZ, 0x3c, !PT ;  /* 0x000000162b2b7212 */ /* 0x000fe400078e3cff */
[----:B------:R-:W-:Y:S02]  /*13b70*/  LOP3.LUT R31, R59, R44, R49, 0xd0, !PT ;  /* 0x0000002c3b1f7212 */ /* 0x000fe400078ed031 */
[----:B------:R-:W-:Y:S02]  /*13b80*/  LOP3.LUT R25, R25, R56, RZ, 0x3c, !PT ;  /* 0x0000003819197212 */ /* 0x000fe400078e3cff */
[----:B------:R-:W-:-:S02]  /*13b90*/  SHF.L.W.U32.HI R19, R19, 0x1, R19 ;  /* 0x0000000113137819 */ /* 0x000fc40000010e13 */
[----:B------:R-:W-:Y:S02]  /*13ba0*/  LOP3.LUT R49, R51, R52, R57, 0x87, !PT ;  /* 0x0000003433317212 */ /* 0x000fe400078e8739 */
[----:B------:R-:W-:Y:S02]  /*13bb0*/  LOP3.LUT R24, R26, R28, R63, 0x96, !PT ;  /* 0x0000001c1a187212 */ /* 0x000fe400078e963f */
[----:B------:R-:W-:Y:S02]  /*13bc0*/  SHF.L.W.U32.HI R56, R56, 0xa, R56 ;  /* 0x0000000a38387819 */ /* 0x000fe40000010e38 */
[----:B------:R-:W-:Y:S02]  /*13bd0*/  SHF.L.W.U32.HI R13, R22, 0x1, R22 ;  /* 0x00000001160d7819 */ /* 0x000fe40000010e16 */
[----:B------:R-:W-:Y:S02]  /*13be0*/  LOP3.LUT R48, R43, R48, R33, 0x96, !PT ;  /* 0x000000302b307212 */ /* 0x000fe400078e9621 */
[----:B------:R-:W-:-:S02]  /*13bf0*/  LOP3.LUT R28, R44, R59, RZ, 0x3c, !PT ;  /* 0x0000003b2c1c7212 */ /* 0x000fc400078e3cff */
[----:B------:R-:W-:Y:S02]  /*13c00*/  LOP3.LUT R19, R19, UR21, RZ, 0x3c, !PT ;  /* 0x0000001513137c12 */ /* 0x000fe4000f8e3cff */
[----:B------:R-:W-:Y:S02]  /*13c10*/  SHF.L.W.U32.HI R22, R25, 0x1, R25 ;  /* 0x0000000119167819 */ /* 0x000fe40000010e19 */
[----:B------:R-:W-:Y:S02]  /*13c20*/  SHF.L.W.U32.HI R33, R33, 0x1, R33 ;  /* 0x0000000121217819 */ /* 0x000fe40000010e21 */
[-CC-:B------:R-:W-:Y:S02]  /*13c30*/  LOP3.LUT R57, R52, R42.reuse, R51.reuse, 0x2d, !PT ;  /* 0x0000002a34397212 */ /* 0x180fe400078e2d33 */
[----:B------:R-:W-:Y:S02]  /*13c40*/  LOP3.LUT R59, R49, R42, R51, 0xd0, !PT ;  /* 0x0000002a313b7212 */ /* 0x000fe400078ed033 */
[----:B------:R-:W-:-:S02]  /*13c50*/  LOP3.LUT R44, R42, R49, RZ, 0x3c, !PT ;  /* 0x000000312a2c7212 */ /* 0x000fc400078e3cff */
[----:B------:R-:W-:Y:S02]  /*13c60*/  LOP3.LUT R42, R47, R42, R49, 0x96, !PT ;  /* 0x0000002a2f2a7212 */ /* 0x000fe400078e9631 */
[----:B------:R-:W-:Y:S02]  /*13c70*/  LOP3.LUT R47, R37, R34, R32, 0x87, !PT ;  /* 0x00000022252f7212 */ /* 0x000fe400078e8720 */
[----:B------:R-:W-:Y:S02]  /*13c80*/  LOP3.LUT R56, R56, R25, RZ, 0x3c, !PT ;  /* 0x0000001938387212 */ /* 0x000fe400078e3cff */
[----:B------:R-:W-:Y:S02]  /*13c90*/  LOP3.LUT R13, R13, R19, RZ, 0x3c, !PT ;  /* 0x000000130d0d7212 */ /* 0x000fe400078e3cff */
[----:B------:R-:W-:Y:S02]  /*13ca0*/  LOP3.LUT R52, R19, R33, R22, 0x1e, !PT ;  /* 0x0000002113347212 */ /* 0x000fe400078e1e16 */
[----:B------:R-:W-:-:S02]  /*13cb0*/  LOP3.LUT R40, R41, R58, RZ, 0x3c, !PT ;  /* 0x0000003a29287212 */ /* 0x000fc400078e3cff */
[----:B------:R-:W-:Y:S02]  /*13cc0*/  LOP3.LUT R33, R33, R19, R22, 0x78, !PT ;  /* 0x0000001321217212 */ /* 0x000fe400078e7816 */
[----:B------:R-:W-:Y:S02]  /*13cd0*/  LOP3.LUT R41, R50, R41, R58, 0x96, !PT ;  /* 0x0000002932297212 */ /* 0x000fe400078e963a */
[-CC-:B------:R-:W-:Y:S02]  /*13ce0*/  LOP3.LUT R32, R34, R54.reuse, R37.reuse, 0x2d, !PT ;  /* 0x0000003622207212 */ /* 0x180fe400078e2d25 */
[----:B------:R-:W-:Y:S02]  /*13cf0*/  LOP3.LUT R37, R47, R54, R37, 0xd0, !PT ;  /* 0x000000362f257212 */ /* 0x000fe400078ed025 */
[----:B------:R-:W-:Y:S02]  /*13d00*/  LOP3.LUT R34, R54, R47, RZ, 0x3c, !PT ;  /* 0x0000002f36227212 */ /* 0x000fe400078e3cff */
[----:B------:R-:W-:-:S02]  /*13d10*/  LOP3.LUT R49, R43, R56, R46, 0x1e, !PT ;  /* 0x000000382b317212 */ /* 0x000fc400078e1e2e */
[-CC-:B------:R-:W-:Y:S02]  /*13d20*/  LOP3.LUT R50, R56, R43.reuse, R46.reuse, 0x78, !PT ;  /* 0x0000002b38327212 */ /* 0x180fe400078e782e */
[----:B------:R-:W-:Y:S02]  /*13d30*/  LOP3.LUT R54, R55, R54, R47, 0x96, !PT ;  /* 0x0000003637367212 */ /* 0x000fe400078e962f */
[----:B------:R-:W-:Y:S02]  /*13d40*/  LOP3.LUT R43, R48, R43, R46, 0x78, !PT ;  /* 0x0000002b302b7212 */ /* 0x000fe400078e782e */
[----:B------:R-:W-:Y:S02]  /*13d50*/  LOP3.LUT R56, R13, R19, R22, 0x78, !PT ;  /* 0x000000130d387212 */ /* 0x000fe400078e7816 */
[----:B------:R-:W-:Y:S02]  /*13d60*/  LOP3.LUT R47, R33, R52, R13, 0x87, !PT ;  /* 0x00000034212f7212 */ /* 0x000fe400078e870d */
[----:B------:R-:W-:-:S02]  /*13d70*/  LOP3.LUT R20, R20, R53, RZ, 0xc3, !PT ;  /* 0x0000003514147212 */ /* 0x000fc400078ec3ff */
[----:B------:R-:W-:Y:S02]  /*13d80*/  LOP3.LUT R53, RZ, R53, RZ, 0x33, !PT ;  /* 0x00000035ff357212 */ /* 0x000fe400078e33ff */
[----:B------:R-:W-:Y:S02]  /*13d90*/  LOP3.LUT R13, R46, R43, R50, 0x2d, !PT ;  /* 0x0000002b2e0d7212 */ /* 0x000fe400078e2d32 */
[-CC-:B------:R-:W-:Y:S02]  /*13da0*/  LOP3.LUT R25, R52, R56.reuse, R33.reuse, 0x2d, !PT ;  /* 0x0000003834197212 */ /* 0x180fe400078e2d21 */
[----:B------:R-:W-:Y:S02]  /*13db0*/  LOP3.LUT R48, R50, R49, R48, 0x87, !PT ;  /* 0x0000003132307212 */ /* 0x000fe400078e8730 */
[-CC-:B------:R-:W-:Y:S02]  /*13dc0*/  LOP3.LUT R22, R22, R56.reuse, R33.reuse, 0x2d, !PT ;  /* 0x0000003816167212 */ /* 0x180fe400078e2d21 */
[----:B------:R-:W-:-:S02]  /*13dd0*/  LOP3.LUT R52, R47, R56, R33, 0xd0, !PT ;  /* 0x000000382f347212 */ /* 0x000fc400078ed021 */
[----:B------:R-:W-:Y:S02]  /*13de0*/  SHF.L.W.U32.HI R46, R21, 0x2, R21 ;  /* 0x00000002152e7819 */ /* 0x000fe40000010e15 */
[----:B------:R-:W-:Y:S02]  /*13df0*/  SHF.L.W.U32.HI R40, R40, 0x2, R40 ;  /* 0x0000000228287819 */ /* 0x000fe40000010e28 */
[----:B------:R-:W-:Y:S02]  /*13e00*/  LOP3.LUT R33, R38, R59, RZ, 0x3c, !PT ;  /* 0x0000003b26217212 */ /* 0x000fe400078e3cff */
[-C--:B------:R-:W-:Y:S02]  /*13e10*/  LOP3.LUT R36, R36, R57.reuse, RZ, 0xc3, !PT ;  /* 0x0000003924247212 */ /* 0x080fe400078ec3ff */
[----:B------:R-:W-:Y:S02]  /*13e20*/  SHF.L.W.U32.HI R53, R53, 0x2, R53 ;  /* 0x0000000235357819 */ /* 0x000fe40000010e35 */
[----:B------:R-:W-:-:S02]  /*13e30*/  LOP3.LUT R57, RZ, R57, RZ, 0x33, !PT ;  /* 0x00000039ff397212 */ /* 0x000fc400078e33ff */
[----:B------:R-:W-:Y:S02]  /*13e40*/  LOP3.LUT R47, R13, R56, R47, 0x96, !PT ;  /* 0x000000380d2f7212 */ /* 0x000fe400078e962f */
[--C-:B------:R-:W-:Y:S02]  /*13e50*/  LOP3.LUT R49, R49, R43, R50.reuse, 0x2d, !PT ;  /* 0x0000002b31317212 */ /* 0x100fe400078e2d32 */
[----:B------:R-:W-:Y:S02]  /*13e60*/  LOP3.LUT R27, R18, R45, RZ, 0x3c, !PT ;  /* 0x0000002d121b7212 */ /* 0x000fe400078e3cff */
[-C--:B------:R-:W-:Y:S02]  /*13e70*/  LOP3.LUT R50, R48, R43.reuse, R50, 0xd0, !PT ;  /* 0x0000002b30327212 */ /* 0x080fe400078ed032 */
[----:B------:R-:W-:Y:S02]  /*13e80*/  LOP3.LUT R51, R43, R48, RZ, 0x3c, !PT ;  /* 0x000000302b337212 */ /* 0x000fe400078e3cff */
[----:B------:R-:W-:-:S02]  /*13e90*/  LOP3.LUT R52, R52, R43, R48, 0x96, !PT ;  /* 0x0000002b34347212 */ /* 0x000fc400078e9630 */
[----:B------:R-:W-:Y:S02]  /*13ea0*/  SHF.L.W.U32.HI R56, R35, 0x2, R35 ;  /* 0x0000000223387819 */ /* 0x000fe40000010e23 */
[----:B------:R-:W-:Y:S02]  /*13eb0*/  SHF.L.W.U32.HI R58, R59, 0x2, R59 ;  /* 0x000000023b3a7819 */ /* 0x000fe40000010e3b */
[----:B------:R-:W-:Y:S02]  /*13ec0*/  SHF.L.W.U32.HI R48, R45, 0x2, R45 ;  /* 0x000000022d307819 */ /* 0x000fe40000010e2d */
[C---:B------:R-:W-:Y:S02]  /*13ed0*/  LOP3.LUT R46, R15.reuse, R46, RZ, 0x3c, !PT ;  /* 0x0000002e0f2e7212 */ /* 0x040fe400078e3cff */
[----:B------:R-:W-:Y:S02]  /*13ee0*/  SHF.L.W.U32.HI R21, R15, 0xe, R15 ;  /* 0x0000000e0f157819 */ /* 0x000fe40000010e0f */
[----:B------:R-:W-:-:S02]  /*13ef0*/  LOP3.LUT R35, RZ, R33, RZ, 0x33, !PT ;  /* 0x00000021ff237212 */ /* 0x000fc400078e33ff */
[----:B------:R-:W-:Y:S02]  /*13f00*/  LOP3.LUT R40, R41, R40, RZ, 0x3c, !PT ;  /* 0x0000002829287212 */ /* 0x000fe400078e3cff */
[C---:B------:R-:W-:Y:S02]  /*13f10*/  LOP3.LUT R15, R20.reuse, R53, RZ, 0x3c, !PT ;  /* 0x00000035140f7212 */ /* 0x040fe400078e3cff */
[----:B------:R-:W-:Y:S02]  /*13f20*/  SHF.L.W.U32.HI R18, R20, 0xe, R20 ;  /* 0x0000000e14127819 */ /* 0x000fe40000010e14 */
[----:B------:R-:W-:Y:S02]  /*13f30*/  SHF.L.W.U32.HI R57, R57, 0x2, R57 ;  /* 0x0000000239397819 */ /* 0x000fe40000010e39 */
[----:B------:R-:W-:Y:S02]  /*13f40*/  SHF.L.W.U32.HI R41, R41, 0xe, R41 ;  /* 0x0000000e29297819 */ /* 0x000fe40000010e29 */
[----:B------:R-:W-:-:S02]  /*13f50*/  SHF.L.W.U32.HI R19, R44, 0x2, R44 ;  /* 0x000000022c137819 */ /* 0x000fc40000010e2c */
[----:B------:R-:W-:Y:S02]  /*13f60*/  LOP3.LUT R20, RZ, R27, RZ, 0x33, !PT ;  /* 0x0000001bff147212 */ /* 0x000fe400078e33ff */
[----:B------:R-:W-:Y:S02]  /*13f70*/  LOP3.LUT R58, R58, R33, RZ, 0xc3, !PT ;  /* 0x000000213a3a7212 */ /* 0x000fe400078ec3ff */
[----:B------:R-:W-:Y:S02]  /*13f80*/  LOP3.LUT R48, R48, R27, RZ, 0xc3, !PT ;  /* 0x0000001b30307212 */ /* 0x000fe400078ec3ff */
[----:B------:R-:W-:Y:S02]  /*13f90*/  LOP3.LUT R33, R21, R46, RZ, 0x3c, !PT ;  /* 0x0000002e15217212 */ /* 0x000fe400078e3cff */
[----:B------:R-:W-:Y:S02]  /*13fa0*/  SHF.L.W.U32.HI R35, R35, 0xe, R35 ;  /* 0x0000000e23237819 */ /* 0x000fe40000010e23 */
[----:B------:R-:W-:-:S02]  /*13fb0*/  LOP3.LUT R56, R39, R56, RZ, 0x3c, !PT ;  /* 0x0000003827387212 */ /* 0x000fc400078e3cff */
[C---:B------:R-:W-:Y:S02]  /*13fc0*/  LOP3.LUT R27, R36.reuse, R57, RZ, 0x3c, !PT ;  /* 0x00000039241b7212 */ /* 0x040fe400078e3cff */
[----:B------:R-:W-:Y:S02]  /*13fd0*/  SHF.L.W.U32.HI R38, R36, 0xe, R36 ;  /* 0x0000000e24267819 */ /* 0x000fe40000010e24 */
[----:B------:R-:W-:Y:S02]  /*13fe0*/  SHF.L.W.U32.HI R46, R46, 0xa, R46 ;  /* 0x0000000a2e2e7819 */ /* 0x000fe40000010e2e */
        /* <DEDUP_REMOVED lines=8> */
[----:B------:R-:W-:-:S02]  /*14070*/  LOP3.LUT R35, R38, R27, RZ, 0x3c, !PT ;  /* 0x0000001b26237212 */ /* 0x000fc400078e3cff */
[----:B------:R-:W-:Y:S02]  /*14080*/  LOP3.LUT R21, R21, R48, RZ, 0x3c, !PT ;  /* 0x0000003015157212 */ /* 0x000fe400078e3cff */
[----:B------:R-:W-:Y:S02]  /*14090*/  SHF.L.W.U32.HI R36, R48, 0xa, R48 ;  /* 0x0000000a30247819 */ /* 0x000fe40000010e30 */
[----:B------:R-:W-:Y:S02]  /*140a0*/  LOP3.LUT R39, R39, R56, RZ, 0x3c, !PT ;  /* 0x0000003827277212 */ /* 0x000fe400078e3cff */
[----:B------:R-:W-:Y:S02]  /*140b0*/  SHF.L.W.U32.HI R44, R56, 0xa, R56 ;  /* 0x0000000a382c7819 */ /* 0x000fe40000010e38 */
[----:B------:R-:W-:Y:S02]  /*140c0*/  SHF.L.W.U32.HI R33, R33, 0x1, R33 ;  /* 0x0000000121217819 */ /* 0x000fe40000010e21 */
[----:B------:R-:W-:-:S02]  /*140d0*/  LOP3.LUT R38, R40, R41, RZ, 0x3c, !PT ;  /* 0x0000002928267212 */ /* 0x000fc400078e3cff */
[----:B------:R-:W-:Y:S02]  /*140e0*/  LOP3.LUT R18, R18, R15, RZ, 0x3c, !PT ;  /* 0x0000000f12127212 */ /* 0x000fe400078e3cff */
[----:B------:R-:W-:Y:S02]  /*140f0*/  LOP3.LUT R46, R42, R45, RZ, 0x3c, !PT ;  /* 0x0000002d2a2e7212 */ /* 0x000fe400078e3cff */
[----:B------:R-:W-:Y:S02]  /*14100*/  SHF.L.W.U32.HI R45, R45, 0xa, R45 ;  /* 0x0000000a2d2d7819 */ /* 0x000fe40000010e2d */
[----:B------:R-:W-:Y:S02]  /*14110*/  SHF.L.W.U32.HI R15, R15, 0xa, R15 ;  /* 0x0000000a0f0f7819 */ /* 0x000fe40000010e0f */
[----:B------:R-:W-:Y:S02]  /*14120*/  SHF.L.W.U32.HI R42, R27, 0xa, R27 ;  /* 0x0000000a1b2a7819 */ /* 0x000fe40000010e1b */
[----:B------:R-:W-:-:S02]  /*14130*/  LOP3.LUT R44, R39, UR14, R44, 0x96, !PT ;  /* 0x0000000e272c7c12 */ /* 0x000fc4000f8e962c */
[----:B------:R-:W-:Y:S02]  /*14140*/  SHF.L.W.U32.HI R53, R39, 0x1, R39 ;  /* 0x0000000127357819 */ /* 0x000fe40000010e27 */
[----:B------:R-:W-:Y:S02]  /*14150*/  SHF.L.W.U32.HI R41, R41, 0x1, R41 ;  /* 0x0000000129297819 */ /* 0x000fe40000010e29 */
[----:B------:R-:W-:Y:S02]  /*14160*/  LOP3.LUT R56, R33, UR11, RZ, 0x3c, !PT ;  /* 0x0000000b21387c12 */ /* 0x000fe4000f8e3cff */
[--C-:B------:R-:W-:Y:S02]  /*14170*/  LOP3.LUT R40, R38, R36, R21.reuse, 0x96, !PT ;  /* 0x0000002426287212 */ /* 0x100fe400078e9615 */
[----:B------:R-:W-:Y:S02]  /*14180*/  SHF.L.W.U32.HI R39, R18, 0x1, R18 ;  /* 0x0000000112277819 */ /* 0x000fe40000010e12 */
[----:B------:R-:W-:-:S02]  /*14190*/  SHF.L.W.U32.HI R36, R21, 0x1, R21 ;  /* 0x0000000115247819 */ /* 0x000fc40000010e15 */
[----:B------:R-:W-:Y:S02]  /*141a0*/  SHF.L.W.U32.HI R19, R58, 0xa, R58 ;  /* 0x0000000a3a137819 */ /* 0x000fe40000010e3a */
[----:B------:R-:W-:Y:S02]  /*141b0*/  LOP3.LUT R21, R45, R46, RZ, 0x3c, !PT ;  /* 0x0000002e2d157212 */ /* 0x000fe400078e3cff */
[----:B------:R-:W-:Y:S02]  /*141c0*/  LOP3.LUT R15, R15, R18, RZ, 0x3c, !PT ;  /* 0x000000120f0f7212 */ /* 0x000fe400078e3cff */
[----:B------:R-:W-:Y:S02]  /*141d0*/  LOP3.LUT R33, R42, R35, RZ, 0x3c, !PT ;  /* 0x000000232a217212 */ /* 0x000fe400078e3cff */
[----:B------:R-:W-:Y:S02]  /*141e0*/  LOP3.LUT R55, R41, R56, RZ, 0x3c, !PT ;  /* 0x0000003829377212 */ /* 0x000fe400078e3cff */
[----:B------:R-:W-:-:S02]  /*141f0*/  SHF.L.W.U32.HI R27, R46, 0x1, R46 ;  /* 0x000000012e1b7819 */ /* 0x000fc40000010e2e */
[----:B------:R-:W-:Y:S02]  /*14200*/  SHF.L.W.U32.HI R18, R35, 0x1, R35 ;  /* 0x0000000123127819 */ /* 0x000fe40000010e23 */
[--C-:B------:R-:W-:Y:S02]  /*14210*/  LOP3.LUT R42, R56, R36, R39.reuse, 0x1e, !PT ;  /* 0x00000024382a7212 */ /* 0x100fe400078e1e27 */
[----:B------:R-:W-:Y:S02]  /*14220*/  LOP3.LUT R45, R36, R56, R39, 0x78, !PT ;  /* 0x00000038242d7212 */ /* 0x000fe400078e7827 */
        /* <DEDUP_REMOVED lines=10> */
[----:B------:R-:W-:Y:S02]  /*142d0*/  LOP3.LUT R53, R53, UR15, RZ, 0x3c, !PT ;  /* 0x0000000f35357c12 */ /* 0x000fe4000f8e3cff */
[----:B------:R-:W-:Y:S02]  /*142e0*/  LOP3.LUT R45, R55, R56, R45, 0xd0, !PT ;  /* 0x00000038372d7212 */ /* 0x000fe400078ed02d */
[-CC-:B------:R-:W-:Y:S02]  /*142f0*/  LOP3.LUT R43, R43, R19.reuse, R20.reuse, 0x2d, !PT ;  /* 0x000000132b2b7212 */ /* 0x180fe400078e2d14 */
[-CC-:B------:R-:W-:Y:S02]  /*14300*/  LOP3.LUT R41, R41, R19.reuse, R20.reuse, 0x2d, !PT ;  /* 0x0000001329297212 */ /* 0x180fe400078e2d14 */
[----:B------:R-:W-:-:S02]  /*14310*/  LOP3.LUT R40, R36, R19, R20, 0xd0, !PT ;  /* 0x0000001324287212 */ /* 0x000fc400078ed014 */
[----:B------:R-:W-:Y:S02]  /*14320*/  LOP3.LUT R20, R19, R36, RZ, 0x3c, !PT ;  /* 0x0000002413147212 */ /* 0x000fe400078e3cff */
[----:B------:R-:W-:Y:S02]  /*14330*/  LOP3.LUT R19, R45, R19, R36, 0x96, !PT ;  /* 0x000000132d137212 */ /* 0x000fe400078e9624 */
[--C-:B------:R-:W-:Y:S02]  /*14340*/  LOP3.LUT R42, R53, R46, R18.reuse, 0x1e, !PT ;  /* 0x0000002e352a7212 */ /* 0x100fe400078e1e12 */
[-C--:B------:R-:W-:Y:S02]  /*14350*/  LOP3.LUT R27, R27, R53.reuse, RZ, 0x3c, !PT ;  /* 0x000000351b1b7212 */ /* 0x080fe400078e3cff */
        /* <DEDUP_REMOVED lines=8> */
[----:B------:R-:W-:Y:S02]  /*143e0*/  SHF.L.W.U32.HI R16, R16, 0x2, R16 ;  /* 0x0000000210107819 */ /* 0x000fe40000010e10 */
[-C--:B------:R-:W-:Y:S02]  /*143f0*/  LOP3.LUT R28, R23, R32.reuse, RZ, 0xc3, !PT ;  /* 0x00000020171c7212 */ /* 0x080fe400078ec3ff */
[----:B------:R-:W-:Y:S02]  /*14400*/  LOP3.LUT R32, RZ, R32, RZ, 0x33, !PT ;  /* 0x00000020ff207212 */ /* 0x000fe400078e33ff */
[----:B------:R-:W-:Y:S02]  /*14410*/  LOP3.LUT R45, R18, R53, R46, 0x2d, !PT ;  /* 0x00000035122d7212 */ /* 0x000fe400078e2d2e */
[-CC-:B------:R-:W-:Y:S02]  /*14420*/  LOP3.LUT R44, R44, R58.reuse, R33.reuse, 0x2d, !PT ;  /* 0x0000003a2c2c7212 */ /* 0x180fe400078e2d21 */
[----:B------:R-:W-:-:S02]  /*14430*/  LOP3.LUT R18, R36, R58, R33, 0x2d, !PT ;  /* 0x0000003a24127212 */ /* 0x000fc400078e2d21 */
[----:B------:R-:W-:Y:S02]  /*14440*/  LOP3.LUT R21, R35, R58, R33, 0xd0, !PT ;  /* 0x0000003a23157212 */ /* 0x000fe400078ed021 */
[----:B------:R-:W-:Y:S02]  /*14450*/  SHF.L.W.U32.HI R57, R26, 0x2, R26 ;  /* 0x000000021a397819 */ /* 0x000fe40000010e1a */
[C---:B------:R-:W-:Y:S02]  /*14460*/  LOP3.LUT R26, R17.reuse, R16, RZ, 0x3c, !PT ;  /* 0x00000010111a7212 */ /* 0x040fe400078e3cff */
[----:B------:R-:W-:Y:S02]  /*14470*/  SHF.L.W.U32.HI R33, R17, 0xe, R17 ;  /* 0x0000000e11217819 */ /* 0x000fe40000010e11 */
[----:B------:R-:W-:Y:S02]  /*14480*/  LOP3.LUT R39, R38, R53, R46, 0xd0, !PT ;  /* 0x0000003526277212 */ /* 0x000fe400078ed02e */
[----:B------:R-:W-:-:S02]  /*14490*/  LOP3.LUT R14, R14, R29, RZ, 0xc3, !PT ;  /* 0x0000001d0e0e7212 */ /* 0x000fc400078ec3ff */
[----:B------:R-:W-:Y:S02]  /*144a0*/  SHF.L.W.U32.HI R17, R32, 0x2, R32 ;  /* 0x0000000220117819 */ /* 0x000fe40000010e20 */
[----:B------:R-:W-:Y:S02]  /*144b0*/  LOP3.LUT R29, RZ, R29, RZ, 0x33, !PT ;  /* 0x0000001dff1d7212 */ /* 0x000fe400078e33ff */
[----:B------:R-:W-:Y:S02]  /*144c0*/  LOP3.LUT R0, R0, R31, RZ, 0x3c, !PT ;  /* 0x0000001f00007212 */ /* 0x000fe400078e3cff */
[----:B------:R-:W-:Y:S02]  /*144d0*/  LOP3.LUT R36, R12, R37, RZ, 0x3c, !PT ;  /* 0x000000250c247212 */ /* 0x000fe400078e3cff */
[----:B------:R-:W-:Y:S02]  /*144e0*/  LOP3.LUT R42, R42, R53, R46, 0x2d, !PT ;  /* 0x000000352a2a7212 */ /* 0x000fe400078e2d2e */
[----:B------:R-:W-:-:S02]  /*144f0*/  SHF.L.W.U32.HI R37, R37, 0x2, R37 ;  /* 0x0000000225257819 */ /* 0x000fc40000010e25 */
[----:B------:R-:W-:Y:S02]  /*14500*/  LOP3.LUT R46, R58, R35, RZ, 0x3c, !PT ;  /* 0x000000233a2e7212 */ /* 0x000fe400078e3cff */
[----:B------:R-:W-:Y:S02]  /*14510*/  LOP3.LUT R39, R39, R58, R35, 0x96, !PT ;  /* 0x0000003a27277212 */ /* 0x000fe400078e9623 */
[C---:B------:R-:W-:Y:S02]  /*14520*/  LOP3.LUT R12, R28.reuse, R17, RZ, 0x3c, !PT ;  /* 0x000000111c0c7212 */ /* 0x040fe400078e3cff */
[----:B------:R-:W-:Y:S02]  /*14530*/  SHF.L.W.U32.HI R35, R29, 0x2, R29 ;  /* 0x000000021d237819 */ /* 0x000fe40000010e1d */
[----:B------:R-:W-:Y:S02]  /*14540*/  SHF.L.W.U32.HI R17, R28, 0xe, R28 ;  /* 0x0000000e1c117819 */ /* 0x000fe40000010e1c */
[----:B------:R-:W-:-:S02]  /*14550*/  SHF.L.W.U32.HI R31, R31, 0x2, R31 ;  /* 0x000000021f1f7819 */ /* 0x000fc40000010e1f */
[C---:B------:R-:W-:Y:S02]  /*14560*/  LOP3.LUT R57, R24.reuse, R57, RZ, 0x3c, !PT ;  /* 0x0000003918397212 */ /* 0x040fe400078e3cff */
[----:B------:R-:W-:Y:S02]  /*14570*/  SHF.L.W.U32.HI R32, R24, 0xe, R24 ;  /* 0x0000000e18207819 */ /* 0x000fe40000010e18 */
[----:B------:R-:W-:Y:S02]  /*14580*/  LOP3.LUT R28, RZ, R0, RZ, 0x33, !PT ;  /* 0x00000000ff1c7212 */ /* 0x000fe400078e33ff */
[----:B------:R-:W-:Y:S02]  /*14590*/  SHF.L.W.U32.HI R23, R34, 0x2, R34 ;  /* 0x0000000222177819 */ /* 0x000fe40000010e22 */
[-C--:B------:R-:W-:Y:S02]  /*145a0*/  LOP3.LUT R37, R37, R36.reuse, RZ, 0xc3, !PT ;  /* 0x0000002425257212 */ /* 0x080fe400078ec3ff */
[----:B------:R-:W-:-:S02]  /*145b0*/  LOP3.LUT R36, RZ, R36, RZ, 0x33, !PT ;  /* 0x00000024ff247212 */ /* 0x000fc400078e33ff */
[----:B------:R-:W-:Y:S02]  /*145c0*/  LOP3.LUT R16, R33, R26, RZ, 0x3c, !PT ;  /* 0x0000001a21107212 */ /* 0x000fe400078e3cff */
[----:B------:R-:W-:Y:S02]  /*145d0*/  SHF.L.W.U32.HI R29, R26, 0xa, R26 ;  /* 0x0000000a1a1d7819 */ /* 0x000fe40000010e1a */
[C---:B------:R-:W-:Y:S02]  /*145e0*/  LOP3.LUT R35, R14.reuse, R35, RZ, 0x3c, !PT ;  /* 0x000000230e237212 */ /* 0x040fe400078e3cff */
[----:B------:R-:W-:Y:S02]  /*145f0*/  SHF.L.W.U32.HI R24, R14, 0xe, R14 ;  /* 0x0000000e0e187819 */ /* 0x000fe40000010e0e */
[C---:B------:R-:W-:Y:S02]  /*14600*/  LOP3.LUT R26, R30.reuse, R27, RZ, 0x3c, !PT ;  /* 0x0000001b1e1a7212 */ /* 0x040fe400078e3cff */
[----:B------:R-:W-:-:S02]  /*14610*/  SHF.L.W.U32.HI R33, R30, 0xe, R30 ;  /* 0x0000000e1e217819 */ /* 0x000fc40000010e1e */
[----:B------:R-:W-:Y:S02]  /*14620*/  LOP3.LUT R31, R31, R0, RZ, 0xc3, !PT ;  /* 0x000000001f1f7212 */ /* 0x000fe400078ec3ff */
[----:B------:R-:W-:Y:S02]  /*14630*/  LOP3.LUT R14, R32, R57, RZ, 0x3c, !PT ;  /* 0x00000039200e7212 */ /* 0x000fe400078e3cff */
[----:B------:R-:W-:Y:S02]  /*14640*/  SHF.L.W.U32.HI R28, R28, 0xe, R28 ;  /* 0x0000000e1c1c7819 */ /* 0x000fe40000010e1c */
[C---:B------:R-:W-:Y:S02]  /*14650*/  LOP3.LUT R32, R54.reuse, R23, RZ, 0x3c, !PT ;  /* 0x0000001736207212 */ /* 0x040fe400078e3cff */
[----:B------:R-:W-:Y:S02]  /*14660*/  SHF.L.W.U32.HI R59, R54, 0xe, R54 ;  /* 0x0000000e363b7819 */ /* 0x000fe40000010e36 */
[----:B------:R-:W-:-:S02]  /*14670*/  SHF.L.W.U32.HI R0, R36, 0xe, R36 ;  /* 0x0000000e24007819 */ /* 0x000fc40000010e24 */
[----:B------:R-:W-:Y:S02]  /*14680*/  SHF.L.W.U32.HI R57, R57, 0xa, R57 ;  /* 0x0000000a39397819 */ /* 0x000fe40000010e39 */
[C---:B------:R-:W-:Y:S02]  /*14690*/  LOP3.LUT R23, R16.reuse, UR6, R29, 0x96, !PT ;  /* 0x0000000610177c12 */ /* 0x040fe4000f8e961d */
        /* <DEDUP_REMOVED lines=8> */
[----:B------:R-:W-:Y:S02]  /*14720*/  LOP3.LUT R26, R24, R35, RZ, 0x3c, !PT ;  /* 0x00000023181a7212 */ /* 0x000fe400078e3cff */
[----:B------:R-:W-:-:S02]  /*14730*/  SHF.L.W.U32.HI R35, R35, 0xa, R35 ;  /* 0x0000000a23237819 */ /* 0x000fc40000010e23 */
[----:B------:R-:W-:Y:S02]  /*14740*/  LOP3.LUT R32, R17, R12, RZ, 0x3c, !PT ;  /* 0x0000000c11207212 */ /* 0x000fe400078e3cff */
[----:B------:R-:W-:Y:S02]  /*14750*/  SHF.L.W.U32.HI R37, R12, 0xa, R12 ;  /* 0x0000000a0c257819 */ /* 0x000fe40000010e0c */
[C---:B------:R-:W-:Y:S02]  /*14760*/  LOP3.LUT R29, R14.reuse, UR18, R57, 0x96, !PT ;  /* 0x000000120e1d7c12 */ /* 0x040fe4000f8e9639 */
[----:B------:R-:W-:Y:S02]  /*14770*/  SHF.L.W.U32.HI R31, R31, 0xa, R31 ;  /* 0x0000000a1f1f7819 */ /* 0x000fe40000010e1f */
[----:B------:R-:W-:Y:S02]  /*14780*/  SHF.L.W.U32.HI R14, R14, 0x1, R14 ;  /* 0x000000010e0e7819 */ /* 0x000fe40000010e0e */
[----:B------:R-:W-:-:S02]  /*14790*/  LOP3.LUT R24, R30, R33, RZ, 0x3c, !PT ;  /* 0x000000211e187212 */ /* 0x000fc400078e3cff */
[----:B------:R-:W-:Y:S02]  /*147a0*/  LOP3.LUT R28, R28, R59, RZ, 0x3c, !PT ;  /* 0x0000003b1c1c7212 */ /* 0x000fe400078e3cff */
[----:B------:R-:W-:Y:S02]  /*147b0*/  LOP3.LUT R17, R35, R26, RZ, 0x3c, !PT ;  /* 0x0000001a23117212 */ /* 0x000fe400078e3cff */
[----:B------:R-:W-:Y:S02]  /*147c0*/  LOP3.LUT R37, R37, R32, RZ, 0x3c, !PT ;  /* 0x0000002025257212 */ /* 0x000fe400078e3cff */
[----:B------:R-:W-:Y:S02]  /*147d0*/  SHF.L.W.U32.HI R30, R32, 0x1, R32 ;  /* 0x00000001201e7819 */ /* 0x000fe40000010e20 */
[----:B------:R-:W-:Y:S02]  /*147e0*/  SHF.L.W.U32.HI R59, R59, 0x1, R59 ;  /* 0x000000013b3b7819 */ /* 0x000fe40000010e3b */
[----:B------:R-:W-:-:S02]  /*147f0*/  LOP3.LUT R32, R14, UR19, RZ, 0x3c, !PT ;  /* 0x000000130e207c12 */ /* 0x000fc4000f8e3cff */
[----:B------:R-:W-:Y:S02]  /*14800*/  LOP3.LUT R12, R24, R31, R16, 0x96, !PT ;  /* 0x0000001f180c7212 */ /* 0x000fe400078e9610 */
[--C-:B------:R-:W-:Y:S02]  /*14810*/  LOP3.LUT R27, R28, R27, R0.reuse, 0x96, !PT ;  /* 0x0000001b1c1b7212 */ /* 0x100fe400078e9600 */
[----:B------:R-:W-:Y:S02]  /*14820*/  SHF.L.W.U32.HI R57, R0, 0x1, R0 ;  /* 0x0000000100397819 */ /* 0x000fe40000010e00 */
[----:B------:R-:W-:Y:S02]  /*14830*/  LOP3.LUT R14, R24, R17, R23, 0x1e, !PT ;  /* 0x00000011180e7212 */ /* 0x000fe400078e1e17 */
[----:B------:R-:W-:Y:S02]  /*14840*/  SHF.L.W.U32.HI R35, R26, 0x1, R26 ;  /* 0x000000011a237819 */ /* 0x000fe40000010e1a */
[----:B------:R-:W-:-:S02]  /*14850*/  LOP3.LUT R54, R54, UR7, RZ, 0x3c, !PT ;  /* 0x0000000736367c12 */ /* 0x000fc4000f8e3cff */
[----:B------:R-:W-:Y:S02]  /*14860*/  SHF.L.W.U32.HI R16, R16, 0x1, R16 ;  /* 0x0000000110107819 */ /* 0x000fe40000010e10 */
[--C-:B------:R-:W-:Y:S02]  /*14870*/  LOP3.LUT R17, R17, R24, R23.reuse, 0x78, !PT ;  /* 0x0000001811117212 */ /* 0x100fe400078e7817 */
[----:B------:R-:W-:Y:S02]  /*14880*/  LOP3.LUT R59, R59, R32, RZ, 0x3c, !PT ;  /* 0x000000203b3b7212 */ /* 0x000fe400078e3cff */
[----:B------:R-:W-:Y:S02]  /*14890*/  LOP3.LUT R0, R12, R24, R23, 0x78, !PT ;  /* 0x000000180c007212 */ /* 0x000fe400078e7817 */
[--C-:B------:R-:W-:Y:S02]  /*148a0*/  LOP3.LUT R58, R32, R57, R30.reuse, 0x1e, !PT ;  /* 0x00000039203a7212 */ /* 0x100fe400078e1e1e */
[----:B------:R-:W-:-:S02]  /*148b0*/  LOP3.LUT R60, R57, R32, R30, 0x78, !PT ;  /* 0x00000020393c7212 */ /* 0x000fc400078e781e */
[-CC-:B------:R-:W-:Y:S02]  /*148c0*/  LOP3.LUT R31, R37, R28.reuse, R29.reuse, 0x78, !PT ;  /* 0x0000001c251f7212 */ /* 0x180fe400078e781d */
[----:B------:R-:W-:Y:S02]  /*148d0*/  LOP3.LUT R24, R27, R28, R29, 0x78, !PT ;  /* 0x0000001c1b187212 */ /* 0x000fe400078e781d */
[----:B------:R-:W-:Y:S02]  /*148e0*/  SHF.L.W.U32.HI R33, R33, 0x1, R33 ;  /* 0x0000000121217819 */ /* 0x000fe40000010e21 */
[----:B------:R-:W-:Y:S02]  /*148f0*/  LOP3.LUT R34, R28, R37, R29, 0x1e, !PT ;  /* 0x000000251c227212 */ /* 0x000fe400078e1e1d */
[--C-:B------:R-:W-:Y:S02]  /*14900*/  LOP3.LUT R36, R54, R16, R35.reuse, 0x1e, !PT ;  /* 0x0000001036247212 */ /* 0x100fe400078e1e23 */
[----:B------:R-:W-:-:S02]  /*14910*/  LOP3.LUT R37, R16, R54, R35, 0x78, !PT ;  /* 0x0000003610257212 */ /* 0x000fc400078e7823 */
[----:B------:R-:W-:Y:S02]  /*14920*/  LOP3.LUT R57, R59, R32, R30, 0x78, !PT ;  /* 0x000000203b397212 */ /* 0x000fe400078e781e */
[----:B------:R-:W-:Y:S02]  /*14930*/  LOP3.LUT R16, R60, R58, R59, 0x87, !PT ;  /* 0x0000003a3c107212 */ /* 0x000fe400078e873b */
[----:B------:R-:W-:Y:S02]  /*14940*/  LOP3.LUT R29, R29, R24, R31, 0x2d, !PT ;  /* 0x000000181d1d7212 */ /* 0x000fe400078e2d1f */
[----:B------:R-:W-:Y:S02]  /*14950*/  LOP3.LUT R26, R33, R54, RZ, 0x3c, !PT ;  /* 0x00000036211a7212 */ /* 0x000fe400078e3cff */
[----:B------:R-:W-:Y:S02]  /*14960*/  LOP3.LUT R33, R31, R34, R27, 0x87, !PT ;  /* 0x000000221f217212 */ /* 0x000fe400078e871b */
[----:B------:R-:W-:-:S02]  /*14970*/  LOP3.LUT R27, R30, R57, R60, 0x2d, !PT ;  /* 0x000000391e1b7212 */ /* 0x000fc400078e2d3c */
[----:B------:R-:W-:Y:S02]  /*14980*/  LOP3.LUT R28, R58, R57, R60, 0x2d, !PT ;  /* 0x000000393a1c7212 */ /* 0x000fe400078e2d3c */
[----:B------:R-:W-:Y:S02]  /*14990*/  LOP3.LUT R53, R44, R53, R38, 0x96, !PT ;  /* 0x000000352c357212 */ /* 0x000fe400078e9626 */
[-C--:B------:R-:W-:Y:S02]  /*149a0*/  LOP3.LUT R60, R16, R57.reuse, R60, 0xd0, !PT ;  /* 0x00000039103c7212 */ /* 0x080fe400078ed03c */
[----:B------:R-:W-:Y:S02]  /*149b0*/  LOP3.LUT R38, R29, R57, R16, 0x96, !PT ;  /* 0x000000391d267212 */ /* 0x000fe400078e9610 */
[----:B------:R-:W-:Y:S02]  /*149c0*/  SHF.L.W.U32.HI R16, R13, 0x2, R13 ;  /* 0x000000020d107819 */ /* 0x000fe40000010e0d */
[----:B------:R-:W-:-:S02]  /*149d0*/  LOP3.LUT R25, R25, R50, RZ, 0x3c, !PT ;  /* 0x0000003219197212 */ /* 0x000fc400078e3cff */
[-C--:B------:R-:W-:Y:S02]  /*149e0*/  LOP3.LUT R22, R22, R49.reuse, RZ, 0xc3, !PT ;  /* 0x0000003116167212 */ /* 0x080fe400078ec3ff */
[----:B------:R-:W-:Y:S02]  /*149f0*/  LOP3.LUT R49, RZ, R49, RZ, 0x33, !PT ;  /* 0x00000031ff317212 */ /* 0x000fe400078e33ff */
[----:B------:R-:W-:Y:S02]  /*14a00*/  SHF.L.W.U32.HI R50, R50, 0x2, R50 ;  /* 0x0000000232327819 */ /* 0x000fe40000010e32 */
[----:B------:R-:W-:Y:S02]  /*14a10*/  SHF.L.W.U32.HI R51, R51, 0x2, R51 ;  /* 0x0000000233337819 */ /* 0x000fe40000010e33 */
[----:B------:R-:W-:Y:S02]  /*14a20*/  LOP3.LUT R16, R47, R16, RZ, 0x3c, !PT ;  /* 0x000000102f107212 */ /* 0x000fe400078e3cff */
[----:B------:R-:W-:-:S02]  /*14a30*/  SHF.L.W.U32.HI R49, R49, 0x2, R49 ;  /* 0x0000000231317819 */ /* 0x000fc40000010e31 */
[----:B------:R-:W-:Y:S02]  /*14a40*/  SHF.L.W.U32.HI R47, R47, 0xe, R47 ;  /* 0x0000000e2f2f7819 */ /* 0x000fe40000010e2f */
[----:B------:R-:W-:Y:S02]  /*14a50*/  LOP3.LUT R50, R50, R25, RZ, 0xc3, !PT ;  /* 0x0000001932327212 */ /* 0x000fe400078ec3ff */
[C---:B------:R-:W-:Y:S02]  /*14a60*/  LOP3.LUT R51, R52.reuse, R51, RZ, 0x3c, !PT ;  /* 0x0000003334337212 */ /* 0x040fe400078e3cff */
[----:B------:R-:W-:Y:S02]  /*14a70*/  LOP3.LUT R25, RZ, R25, RZ, 0x33, !PT ;  /* 0x00000019ff197212 */ /* 0x000fe400078e33ff */
        /* <DEDUP_REMOVED lines=8> */
[-CC-:B------:R-:W-:Y:S02]  /*14b00*/  LOP3.LUT R30, R34, R24.reuse, R31.reuse, 0x2d, !PT ;  /* 0x00000018221e7212 */ /* 0x180fe400078e2d1f */
[-C--:B------:R-:W-:Y:S02]  /*14b10*/  LOP3.LUT R31, R33, R24.reuse, R31, 0xd0, !PT ;  /* 0x00000018211f7212 */ /* 0x080fe400078ed01f */
[----:B------:R-:W-:Y:S02]  /*14b20*/  LOP3.LUT R32, R24, R33, RZ, 0x3c, !PT ;  /* 0x0000002118207212 */ /* 0x000fe400078e3cff */
[----:B------:R-:W-:Y:S02]  /*14b30*/  LOP3.LUT R33, R60, R24, R33, 0x96, !PT ;  /* 0x000000183c217212 */ /* 0x000fe400078e9621 */
[----:B------:R-:W-:Y:S02]  /*14b40*/  LOP3.LUT R25, R25, R50, RZ, 0x3c, !PT ;  /* 0x0000003219197212 */ /* 0x000fe400078e3cff */
[----:B------:R-:W-:-:S02]  /*14b50*/  LOP3.LUT R22, R22, R49, RZ, 0x3c, !PT ;  /* 0x0000003116167212 */ /* 0x000fc400078e3cff */
[----:B------:R-:W-:Y:S02]  /*14b60*/  LOP3.LUT R13, R47, UR22, R16, 0x96, !PT ;  /* 0x000000162f0d7c12 */ /* 0x000fe4000f8e9610 */
[----:B------:R-:W-:Y:S02]  /*14b70*/  LOP3.LUT R54, R26, R54, R35, 0x78, !PT ;  /* 0x000000361a367212 */ /* 0x000fe400078e7823 */
[----:B------:R-:W-:Y:S02]  /*14b80*/  LOP3.LUT R59, R37, R36, R26, 0x87, !PT ;  /* 0x00000024253b7212 */ /* 0x000fe400078e871a */
[----:B------:R-:W-:Y:S02]  /*14b90*/  SHF.L.W.U32.HI R50, R50, 0xa, R50 ;  /* 0x0000000a32327819 */ /* 0x000fe40000010e32 */
[----:B------:R-:W-:Y:S02]  /*14ba0*/  SHF.L.W.U32.HI R49, R49, 0xa, R49 ;  /* 0x0000000a31317819 */ /* 0x000fe40000010e31 */
[----:B------:R-:W-:-:S02]  /*14bb0*/  SHF.L.W.U32.HI R47, R47, 0x1, R47 ;  /* 0x000000012f2f7819 */ /* 0x000fc40000010e2f */
[----:B------:R-:W-:Y:S02]  /*14bc0*/  LOP3.LUT R24, R51, R52, RZ, 0x3c, !PT ;  /* 0x0000003433187212 */ /* 0x000fe400078e3cff */
[----:B------:R-:W-:Y:S02]  /*14bd0*/  LOP3.LUT R34, R23, R0, R17, 0x2d, !PT ;  /* 0x0000000017227212 */ /* 0x000fe400078e2d11 */
[----:B------:R-:W-:Y:S02]  /*14be0*/  LOP3.LUT R51, R17, R14, R12, 0x87, !PT ;  /* 0x0000000e11337212 */ /* 0x000fe400078e870c */
[----:B------:R-:W-:Y:S02]  /*14bf0*/  LOP3.LUT R23, R59, R54, R37, 0xd0, !PT ;  /* 0x000000363b177212 */ /* 0x000fe400078ed025 */
[----:B------:R-:W-:Y:S02]  /*14c00*/  SHF.L.W.U32.HI R52, R52, 0x1, R52 ;  /* 0x0000000134347819 */ /* 0x000fe40000010e34 */
[----:B------:R-:W-:-:S02]  /*14c10*/  LOP3.LUT R16, R49, R22, RZ, 0x3c, !PT ;  /* 0x0000001631107212 */ /* 0x000fc400078e3cff */
[----:B------:R-:W-:Y:S02]  /*14c20*/  LOP3.LUT R57, R47, UR23, RZ, 0x3c, !PT ;  /* 0x000000172f397c12 */ /* 0x000fe4000f8e3cff */
[--C-:B------:R-:W-:Y:S02]  /*14c30*/  LOP3.LUT R12, R24, R50, R25.reuse, 0x96, !PT ;  /* 0x00000032180c7212 */ /* 0x100fe400078e9619 */
[----:B------:R-:W-:Y:S02]  /*14c40*/  SHF.L.W.U32.HI R22, R22, 0x1, R22 ;  /* 0x0000000116167819 */ /* 0x000fe40000010e16 */
[----:B------:R-:W-:Y:S02]  /*14c50*/  SHF.L.W.U32.HI R25, R25, 0x1, R25 ;  /* 0x0000000119197819 */ /* 0x000fe40000010e19 */
[----:B------:R-:W-:Y:S02]  /*14c60*/  LOP3.LUT R47, R51, R0, R17, 0xd0, !PT ;  /* 0x00000000332f7212 */ /* 0x000fe400078ed011 */
[----:B------:R-:W-:-:S02]  /*14c70*/  LOP3.LUT R49, R0, R51, RZ, 0x3c, !PT ;  /* 0x0000003300317212 */ /* 0x000fc400078e3cff */
[-C--:B------:R-:W-:Y:S02]  /*14c80*/  LOP3.LUT R50, R14, R0.reuse, R17, 0x2d, !PT ;  /* 0x000000000e327212 */ /* 0x080fe400078e2d11 */
        /* <DEDUP_REMOVED lines=18> */
[----:B------:R-:W-:Y:S02]  /*14db0*/  LOP3.LUT R13, R57, R26, RZ, 0x3c, !PT ;  /* 0x0000001a390d7212 */ /* 0x000fe400078e3cff */
[-C--:B------:R-:W-:Y:S02]  /*14dc0*/  LOP3.LUT R24, R17, R57.reuse, R16, 0x2d, !PT ;  /* 0x0000003911187212 */ /* 0x080fe400078e2d10 */
[----:B------:R-:W-:Y:S02]  /*14dd0*/  LOP3.LUT R26, R0, R57, R26, 0x96, !PT ;  /* 0x00000039001a7212 */ /* 0x000fe400078e961a */
[----:B------:R-:W-:Y:S02]  /*14de0*/  LOP3.LUT R48, R48, R41, RZ, 0xc3, !PT ;  /* 0x0000002930307212 */ /* 0x000fe400078ec3ff */
[----:B------:R-:W-:-:S02]  /*14df0*/  LOP3.LUT R42, R42, R21, RZ, 0x3c, !PT ;  /* 0x000000152a2a7212 */ /* 0x000fc400078e3cff */
[----:B------:R-:W-:Y:S02]  /*14e00*/  SHF.L.W.U32.HI R57, R21, 0x2, R21 ;  /* 0x0000000215397819 */ /* 0x000fe40000010e15 */
[----:B------:R-:W-:Y:S02]  /*14e10*/  LOP3.LUT R41, RZ, R41, RZ, 0x33, !PT ;  /* 0x00000029ff297212 */ /* 0x000fe400078e33ff */
[----:B------:R-:W-:Y:S02]  /*14e20*/  LOP3.LUT R21, RZ, R18, RZ, 0x33, !PT ;  /* 0x00000012ff157212 */ /* 0x000fe400078e33ff */
[C---:B------:R-:W-:Y:S02]  /*14e30*/  LOP3.LUT R55, R43.reuse, R56, R55, 0x96, !PT ;  /* 0x000000382b377212 */ /* 0x040fe400078e9637 */
        /* <DEDUP_REMOVED lines=8> */
[----:B------:R-:W-:Y:S02]  /*14ec0*/  SHF.L.W.U32.HI R46, R46, 0x2, R46 ;  /* 0x000000022e2e7819 */ /* 0x000fe40000010e2e */
[C---:B------:R-:W-:Y:S02]  /*14ed0*/  LOP3.LUT R17, R55.reuse, R0, RZ, 0x3c, !PT ;  /* 0x0000000037117212 */ /* 0x040fe400078e3cff */
[----:B------:R-:W-:Y:S02]  /*14ee0*/  SHF.L.W.U32.HI R18, R55, 0xe, R55 ;  /* 0x0000000e37127819 */ /* 0x000fe40000010e37 */
[C---:B------:R-:W-:Y:S02]  /*14ef0*/  LOP3.LUT R20, R19.reuse, R20, RZ, 0x3c, !PT ;  /* 0x0000001413147212 */ /* 0x040fe400078e3cff */
[----:B------:R-:W-:Y:S02]  /*14f00*/  SHF.L.W.U32.HI R45, R19, 0xe, R19 ;  /* 0x0000000e132d7819 */ /* 0x000fe40000010e13 */
[----:B------:R-:W-:-:S02]  /*14f10*/  LOP3.LUT R43, R43, R16, RZ, 0xc3, !PT ;  /* 0x000000102b2b7212 */ /* 0x000fc400078ec3ff */
[----:B------:R-:W-:Y:S02]  /*14f20*/  LOP3.LUT R19, RZ, R16, RZ, 0x33, !PT ;  /* 0x00000010ff137212 */ /* 0x000fe400078e33ff */
[C---:B------:R-:W-:Y:S02]  /*14f30*/  LOP3.LUT R44, R53.reuse, R44, RZ, 0x3c, !PT ;  /* 0x0000002c352c7212 */ /* 0x040fe400078e3cff */
[----:B------:R-:W-:Y:S02]  /*14f40*/  LOP3.LUT R0, R48, R41, RZ, 0x3c, !PT ;  /* 0x0000002930007212 */ /* 0x000fe400078e3cff */
[----:B------:R-:W-:Y:S02]  /*14f50*/  SHF.L.W.U32.HI R53, R53, 0xe, R53 ;  /* 0x0000000e35357819 */ /* 0x000fe40000010e35 */
[----:B------:R-:W-:Y:S02]  /*14f60*/  LOP3.LUT R16, R40, R21, RZ, 0x3c, !PT ;  /* 0x0000001528107212 */ /* 0x000fe400078e3cff */
[----:B------:R-:W-:-:S02]  /*14f70*/  SHF.L.W.U32.HI R15, R48, 0xe, R48 ;  /* 0x0000000e300f7819 */ /* 0x000fc40000010e30 */
[----:B------:R-:W-:Y:S02]  /*14f80*/  SHF.L.W.U32.HI R21, R40, 0xe, R40 ;  /* 0x0000000e28157819 */ /* 0x000fe40000010e28 */
[----:B------:R-:W-:Y:S02]  /*14f90*/  LOP3.LUT R41, RZ, R42, RZ, 0x33, !PT ;  /* 0x0000002aff297212 */ /* 0x000fe400078e33ff */
[C---:B------:R-:W-:Y:S02]  /*14fa0*/  LOP3.LUT R48, R39.reuse, R46, RZ, 0x3c, !PT ;  /* 0x0000002e27307212 */ /* 0x040fe400078e3cff */
[----:B------:R-:W-:Y:S02]  /*14fb0*/  SHF.L.W.U32.HI R55, R39, 0xe, R39 ;  /* 0x0000000e27377819 */ /* 0x000fe40000010e27 */
[----:B------:R-:W-:Y:S02]  /*14fc0*/  LOP3.LUT R40, R18, R17, RZ, 0x3c, !PT ;  /* 0x0000001112287212 */ /* 0x000fe400078e3cff */
[----:B------:R-:W-:-:S02]  /*14fd0*/  LOP3.LUT R57, R57, R42, RZ, 0xc3, !PT ;  /* 0x0000002a39397212 */ /* 0x000fc400078ec3ff */
[----:B------:R-:W-:Y:S02]  /*14fe0*/  SHF.L.W.U32.HI R18, R19, 0xe, R19 ;  /* 0x0000000e13127819 */ /* 0x000fe40000010e13 */
        /* <DEDUP_REMOVED lines=8> */
[----:B------:R-:W-:Y:S02]  /*15070*/  LOP3.LUT R22, R14, R59, R52, 0x96, !PT ;  /* 0x0000003b0e167212 */ /* 0x000fe400078e9634 */
[----:B------:R-:W-:Y:S02]  /*15080*/  LOP3.LUT R19, R18, R43, RZ, 0x3c, !PT ;  /* 0x0000002b12137212 */ /* 0x000fe400078e3cff */
[----:B------:R-:W-:-:S02]  /*15090*/  SHF.L.W.U32.HI R46, R43, 0xa, R43 ;  /* 0x0000000a2b2e7819 */ /* 0x000fc40000010e2b */
[----:B------:R-:W-:Y:S02]  /*150a0*/  SHF.L.W.U32.HI R48, R48, 0xa, R48 ;  /* 0x0000000a30307819 */ /* 0x000fe40000010e30 */
[----:B------:R-:W-:Y:S02]  /*150b0*/  LOP3.LUT R15, R40, UR28, R17, 0x96, !PT ;  /* 0x0000001c280f7c12 */ /* 0x000fe4000f8e9611 */
[----:B------:R-:W-:Y:S02]  /*150c0*/  LOP3.LUT R18, R42, R39, RZ, 0x3c, !PT ;  /* 0x000000272a127212 */ /* 0x000fe400078e3cff */
[----:B------:R-:W-:Y:S02]  /*150d0*/  SHF.L.W.U32.HI R40, R40, 0x1, R40 ;  /* 0x0000000128287819 */ /* 0x000fe40000010e28 */
[----:B------:R-:W-:Y:S02]  /*150e0*/  LOP3.LUT R43, R21, R16, RZ, 0x3c, !PT ;  /* 0x00000010152b7212 */ /* 0x000fe400078e3cff */
[----:B------:R-:W-:-:S02]  /*150f0*/  SHF.L.W.U32.HI R52, R16, 0xa, R16 ;  /* 0x0000000a10347819 */ /* 0x000fc40000010e10 */
[----:B------:R-:W-:Y:S02]  /*15100*/  SHF.L.W.U32.HI R42, R0, 0xa, R0 ;  /* 0x0000000a002a7819 */ /* 0x000fe40000010e00 */
[C---:B------:R-:W-:Y:S02]  /*15110*/  LOP3.LUT R16, R53.reuse, UR32, R44, 0x96, !PT ;  /* 0x0000002035107c12 */ /* 0x040fe4000f8e962c */
[----:B------:R-:W-:Y:S02]  /*15120*/  LOP3.LUT R20, R20, R57, RZ, 0x3c, !PT ;  /* 0x0000003914147212 */ /* 0x000fe400078e3cff */
[----:B------:R-:W-:Y:S02]  /*15130*/  SHF.L.W.U32.HI R53, R53, 0x1, R53 ;  /* 0x0000000135357819 */ /* 0x000fe40000010e35 */
[----:B------:R-:W-:Y:S02]  /*15140*/  SHF.L.W.U32.HI R45, R57, 0xa, R57 ;  /* 0x0000000a392d7819 */ /* 0x000fe40000010e39 */
[----:B------:R-:W-:-:S02]  /*15150*/  LOP3.LUT R17, R48, R55, RZ, 0x3c, !PT ;  /* 0x0000003730117212 */ /* 0x000fc400078e3cff */
[----:B------:R-:W-:Y:S02]  /*15160*/  SHF.L.W.U32.HI R39, R39, 0x1, R39 ;  /* 0x0000000127277819 */ /* 0x000fe40000010e27 */
[----:B------:R-:W-:Y:S02]  /*15170*/  LOP3.LUT R48, R40, UR29, RZ, 0x3c, !PT ;  /* 0x0000001d28307c12 */ /* 0x000fe4000f8e3cff */
[----:B------:R-:W-:Y:S02]  /*15180*/  LOP3.LUT R42, R42, R41, RZ, 0x3c, !PT ;  /* 0x000000292a2a7212 */ /* 0x000fe400078e3cff */
[----:B------:R-:W-:Y:S02]  /*15190*/  SHF.L.W.U32.HI R21, R41, 0x1, R41 ;  /* 0x0000000129157819 */ /* 0x000fe40000010e29 */
[----:B------:R-:W-:Y:S02]  /*151a0*/  SHF.L.W.U32.HI R40, R19, 0x1, R19 ;  /* 0x0000000113287819 */ /* 0x000fe40000010e13 */
[----:B------:R-:W-:-:S02]  /*151b0*/  SHF.L.W.U32.HI R0, R55, 0x1, R55 ;  /* 0x0000000137007819 */ /* 0x000fc40000010e37 */
[----:B------:R-:W-:Y:S02]  /*151c0*/  SHF.L.W.U32.HI R41, R43, 0x1, R43 ;  /* 0x000000012b297819 */ /* 0x000fe40000010e2b */
[----:B------:R-:W-:Y:S02]  /*151d0*/  LOP3.LUT R56, R53, UR33, RZ, 0x3c, !PT ;  /* 0x0000002135387c12 */ /* 0x000fe4000f8e3cff */
[--C-:B------:R-:W-:Y:S02]  /*151e0*/  SHF.L.W.U32.HI R44, R20, 0x1, R20.reuse ;  /* 0x00000001142c7819 */ /* 0x100fe40000010e14 */
[----:B------:R-:W-:Y:S02]  /*151f0*/  LOP3.LUT R46, R18, R46, R19, 0x96, !PT ;  /* 0x0000002e122e7212 */ /* 0x000fe400078e9613 */
[----:B------:R-:W-:Y:S02]  /*15200*/  LOP3.LUT R55, R52, R43, RZ, 0x3c, !PT ;  /* 0x0000002b34377212 */ /* 0x000fe400078e3cff */
[----:B------:R-:W-:-:S02]  /*15210*/  LOP3.LUT R45, R17, R45, R20, 0x96, !PT ;  /* 0x0000002d112d7212 */ /* 0x000fc400078e9614 */
[----:B------:R-:W-:Y:S02]  /*15220*/  LOP3.LUT R19, R39, R48, RZ, 0x3c, !PT ;  /* 0x0000003027137212 */ /* 0x000fe400078e3cff */
[--C-:B------:R-:W-:Y:S02]  /*15230*/  LOP3.LUT R20, R48, R40, R21.reuse, 0x1e, !PT ;  /* 0x0000002830147212 */ /* 0x100fe400078e1e15 */
[----:B------:R-:W-:Y:S02]  /*15240*/  LOP3.LUT R52, R40, R48, R21, 0x78, !PT ;  /* 0x0000003028347212 */ /* 0x000fe400078e7815 */
[--C-:B------:R-:W-:Y:S02]  /*15250*/  LOP3.LUT R58, R56, R44, R41.reuse, 0x1e, !PT ;  /* 0x0000002c383a7212 */ /* 0x100fe400078e1e29 */
[----:B------:R-:W-:Y:S02]  /*15260*/  LOP3.LUT R59, R44, R56, R41, 0x78, !PT ;  /* 0x000000382c3b7212 */ /* 0x000fe400078e7829 */
[----:B------:R-:W-:-:S02]  /*15270*/  LOP3.LUT R44, R17, R55, R16, 0x1e, !PT ;  /* 0x00000037112c7212 */ /* 0x000fc400078e1e10 */
[-CC-:B------:R-:W-:Y:S02]  /*15280*/  LOP3.LUT R39, R55, R17.reuse, R16.reuse, 0x78, !PT ;  /* 0x0000001137277212 */ /* 0x180fe400078e7810 */
[----:B------:R-:W-:Y:S02]  /*15290*/  LOP3.LUT R40, R45, R17, R16, 0x78, !PT ;  /* 0x000000112d287212 */ /* 0x000fe400078e7810 */
[-CC-:B------:R-:W-:Y:S02]  /*152a0*/  LOP3.LUT R54, R42, R18.reuse, R15.reuse, 0x78, !PT ;  /* 0x000000122a367212 */ /* 0x180fe400078e780f */
[----:B------:R-:W-:Y:S02]  /*152b0*/  LOP3.LUT R43, R46, R18, R15, 0x78, !PT ;  /* 0x000000122e2b7212 */ /* 0x000fe400078e780f */
[----:B------:R-:W-:Y:S02]  /*152c0*/  LOP3.LUT R57, R0, R56, RZ, 0x3c, !PT ;  /* 0x0000003800397212 */ /* 0x000fe400078e3cff */
        /* <DEDUP_REMOVED lines=9> */
[----:B------:R-:W-:Y:S02]  /*15360*/  LOP3.LUT R21, R16, R40, R39, 0x2d, !PT ;  /* 0x0000002810157212 */ /* 0x000fe400078e2d27 */
[----:B------:R-:W-:Y:S02]  /*15370*/  LOP3.LUT R52, R36, R47, RZ, 0x3c, !PT ;  /* 0x0000002f24347212 */ /* 0x000fe400078e3cff */
[----:B------:R-:W-:Y:S02]  /*15380*/  LOP3.LUT R36, R35, R50, RZ, 0xc3, !PT ;  /* 0x0000003223247212 */ /* 0x000fe400078ec3ff */
[----:B------:R-:W-:-:S02]  /*15390*/  LOP3.LUT R20, R0, R17, R48, 0x96, !PT ;  /* 0x0000001100147212 */ /* 0x000fc400078e9630 */
[--C-:B------:R-:W-:Y:S02]  /*153a0*/  LOP3.LUT R15, R41, R56, R59.reuse, 0x2d, !PT ;  /* 0x00000038290f7212 */ /* 0x100fe400078e2d3b */
[----:B------:R-:W-:Y:S02]  /*153b0*/  LOP3.LUT R50, RZ, R50, RZ, 0x33, !PT ;  /* 0x00000032ff327212 */ /* 0x000fe400078e33ff */
        /* <DEDUP_REMOVED lines=8> */
[----:B------:R-:W-:Y:S02]  /*15440*/  SHF.L.W.U32.HI R49, R29, 0x2, R29 ;  /* 0x000000021d317819 */ /* 0x000fe40000010e1d */
[----:B------:R-:W-:-:S02]  /*15450*/  LOP3.LUT R28, R28, R31, RZ, 0x3c, !PT ;  /* 0x0000001f1c1c7212 */ /* 0x000fc400078e3cff */
[----:B------:R-:W-:Y:S02]  /*15460*/  SHF.L.W.U32.HI R27, R50, 0x2, R50 ;  /* 0x00000002321b7819 */ /* 0x000fe40000010e32 */
[----:B------:R-:W-:Y:S02]  /*15470*/  SHF.L.W.U32.HI R31, R31, 0x2, R31 ;  /* 0x000000021f1f7819 */ /* 0x000fe40000010e1f */
[----:B------:R-:W-:Y:S02]  /*15480*/  LOP3.LUT R29, RZ, R30, RZ, 0x33, !PT ;  /* 0x0000001eff1d7212 */ /* 0x000fe400078e33ff */
[-C--:B------:R-:W-:Y:S02]  /*15490*/  LOP3.LUT R47, R47, R52.reuse, RZ, 0xc3, !PT ;  /* 0x000000342f2f7212 */ /* 0x080fe400078ec3ff */
[----:B------:R-:W-:Y:S02]  /*154a0*/  LOP3.LUT R52, RZ, R52, RZ, 0x33, !PT ;  /* 0x00000034ff347212 */ /* 0x000fe400078e33ff */
[----:B------:R-:W-:-:S02]  /*154b0*/  LOP3.LUT R27, R36, R27, RZ, 0x3c, !PT ;  /* 0x0000001b241b7212 */ /* 0x000fc400078e3cff */
[----:B------:R-:W-:Y:S02]  /*154c0*/  SHF.L.W.U32.HI R30, R36, 0xe, R36 ;  /* 0x0000000e241e7819 */ /* 0x000fe40000010e24 */
[C---:B------:R-:W-:Y:S02]  /*154d0*/  LOP3.LUT R56, R33.reuse, R56, RZ, 0x3c, !PT ;  /* 0x0000003821387212 */ /* 0x040fe400078e3cff */
[----:B------:R-:W-:Y:S02]  /*154e0*/  SHF.L.W.U32.HI R55, R33, 0xe, R33 ;  /* 0x0000000e21377819 */ /* 0x000fe40000010e21 */
[----:B------:R-:W-:Y:S02]  /*154f0*/  SHF.L.W.U32.HI R29, R29, 0x2, R29 ;  /* 0x000000021d1d7819 */ /* 0x000fe40000010e1d */
[-C--:B------:R-:W-:Y:S02]  /*15500*/  LOP3.LUT R36, R31, R28.reuse, RZ, 0xc3, !PT ;  /* 0x0000001c1f247212 */ /* 0x080fe400078ec3ff */
[----:B------:R-:W-:-:S02]  /*15510*/  LOP3.LUT R33, RZ, R28, RZ, 0x33, !PT ;  /* 0x0000001cff217212 */ /* 0x000fc400078e33ff */
[----:B------:R-:W-:Y:S02]  /*15520*/  LOP3.LUT R49, R38, R49, RZ, 0x3c, !PT ;  /* 0x0000003126317212 */ /* 0x000fe400078e3cff */
[----:B------:R-:W-:Y:S02]  /*15530*/  SHF.L.W.U32.HI R28, R52, 0xe, R52 ;  /* 0x0000000e341c7819 */ /* 0x000fe40000010e34 */
[----:B------:R-:W-:Y:S02]  /*15540*/  SHF.L.W.U32.HI R38, R38, 0xe, R38 ;  /* 0x0000000e26267819 */ /* 0x000fe40000010e26 */
        /* <DEDUP_REMOVED lines=9> */
[----:B------:R-:W-:Y:S02]  /*155e0*/  LOP3.LUT R37, R38, R49, RZ, 0x3c, !PT ;  /* 0x0000003126257212 */ /* 0x000fe400078e3cff */
        /* <DEDUP_REMOVED lines=14> */
[----:B------:R-:W-:Y:S02]  /*156d0*/  SHF.L.W.U32.HI R52, R47, 0x1, R47 ;  /* 0x000000012f347819 */ /* 0x000fe40000010e2f */
[C---:B------:R-:W-:Y:S02]  /*156e0*/  LOP3.LUT R48, R35.reuse, UR24, R48, 0x96, !PT ;  /* 0x0000001823307c12 */ /* 0x040fe4000f8e9630 */
[----:B------:R-:W-:-:S02]  /*156f0*/  SHF.L.W.U32.HI R55, R35, 0x1, R35 ;  /* 0x0000000123377819 */ /* 0x000fc40000010e23 */
[----:B------:R-:W-:Y:S02]  /*15700*/  LOP3.LUT R47, R37, UR36, R50, 0x96, !PT ;  /* 0x00000024252f7c12 */ /* 0x000fe4000f8e9632 */
[----:B------:R-:W-:Y:S02]  /*15710*/  LOP3.LUT R35, R36, R51, RZ, 0x3c, !PT ;  /* 0x0000003324237212 */ /* 0x000fe400078e3cff */
[----:B------:R-:W-:Y:S02]  /*15720*/  SHF.L.W.U32.HI R37, R51, 0x1, R51 ;  /* 0x0000000133257819 */ /* 0x000fe40000010e33 */
[----:B------:R-:W-:Y:S02]  /*15730*/  LOP3.LUT R51, R29, UR37, RZ, 0x3c, !PT ;  /* 0x000000251d337c12 */ /* 0x000fe4000f8e3cff */
[----:B------:R-:W-:Y:S02]  /*15740*/  SHF.L.W.U32.HI R27, R27, 0xa, R27 ;  /* 0x0000000a1b1b7819 */ /* 0x000fe40000010e1b */
[----:B------:R-:W-:-:S02]  /*15750*/  LOP3.LUT R29, R30, R38, R33, 0x96, !PT ;  /* 0x000000261e1d7212 */ /* 0x000fc400078e9621 */
[----:B------:R-:W-:Y:S02]  /*15760*/  LOP3.LUT R49, R49, R32, RZ, 0x3c, !PT ;  /* 0x0000002031317212 */ /* 0x000fe400078e3cff */
[----:B------:R-:W-:Y:S02]  /*15770*/  SHF.L.W.U32.HI R50, R32, 0x1, R32 ;  /* 0x0000000120327819 */ /* 0x000fe40000010e20 */
[----:B------:R-:W-:Y:S02]  /*15780*/  SHF.L.W.U32.HI R33, R33, 0x1, R33 ;  /* 0x0000000121217819 */ /* 0x000fe40000010e21 */
[----:B------:R-:W-:Y:S02]  /*15790*/  LOP3.LUT R36, R27, R34, RZ, 0x3c, !PT ;  /* 0x000000221b247212 */ /* 0x000fe400078e3cff */
[----:B------:R-:W-:Y:S02]  /*157a0*/  LOP3.LUT R38, R35, R31, R28, 0x96, !PT ;  /* 0x0000001f23267212 */ /* 0x000fe400078e961c */
[----:B------:R-:W-:-:S02]  /*157b0*/  LOP3.LUT R52, R52, R51, RZ, 0x3c, !PT ;  /* 0x0000003334347212 */ /* 0x000fc400078e3cff */
[--C-:B------:R-:W-:Y:S02]  /*157c0*/  LOP3.LUT R31, R51, R33, R50.reuse, 0x1e, !PT ;  /* 0x00000021331f7212 */ /* 0x100fe400078e1e32 */
[-CC-:B------:R-:W-:Y:S02]  /*157d0*/  LOP3.LUT R58, R33, R51.reuse, R50.reuse, 0x78, !PT ;  /* 0x00000033213a7212 */ /* 0x180fe400078e7832 */
[-CC-:B------:R-:W-:Y:S02]  /*157e0*/  LOP3.LUT R56, R49, R30.reuse, R47.reuse, 0x78, !PT ;  /* 0x0000001e31387212 */ /* 0x180fe400078e782f */
[--C-:B------:R-:W-:Y:S02]  /*157f0*/  LOP3.LUT R27, R29, R30, R47.reuse, 0x78, !PT ;  /* 0x0000001e1d1b7212 */ /* 0x100fe400078e782f */
[----:B------:R-:W-:Y:S02]  /*15800*/  LOP3.LUT R51, R52, R51, R50, 0x78, !PT ;  /* 0x0000003334337212 */ /* 0x000fe400078e7832 */
[----:B------:R-:W-:-:S02]  /*15810*/  LOP3.LUT R33, R30, R49, R47, 0x1e, !PT ;  /* 0x000000311e217212 */ /* 0x000fc400078e1e2f */
[----:B------:R-:W-:Y:S02]  /*15820*/  LOP3.LUT R52, R58, R31, R52, 0x87, !PT ;  /* 0x0000001f3a347212 */ /* 0x000fe400078e8734 */
[----:B------:R-:W-:Y:S02]  /*15830*/  LOP3.LUT R32, R47, R27, R56, 0x2d, !PT ;  /* 0x0000001b2f207212 */ /* 0x000fe400078e2d38 */
[----:B------:R-:W-:Y:S02]  /*15840*/  SHF.L.W.U32.HI R34, R34, 0x1, R34 ;  /* 0x0000000122227819 */ /* 0x000fe40000010e22 */
[----:B------:R-:W-:Y:S02]  /*15850*/  LOP3.LUT R55, R55, UR25, RZ, 0x3c, !PT ;  /* 0x0000001937377c12 */ /* 0x000fe4000f8e3cff */
[----:B------:R-:W-:Y:S02]  /*15860*/  SHF.L.W.U32.HI R49, R28, 0x1, R28 ;  /* 0x000000011c317819 */ /* 0x000fe40000010e1c */
[----:B------:R-:W-:-:S02]  /*15870*/  LOP3.LUT R28, R50, R51, R58, 0x2d, !PT ;  /* 0x00000033321c7212 */ /* 0x000fc400078e2d3a */
[-CC-:B------:R-:W-:Y:S02]  /*15880*/  LOP3.LUT R30, R31, R51.reuse, R58.reuse, 0x2d, !PT ;  /* 0x000000331f1e7212 */ /* 0x180fe400078e2d3a */
[-C--:B------:R-:W-:Y:S02]  /*15890*/  LOP3.LUT R58, R52, R51.reuse, R58, 0xd0, !PT ;  /* 0x00000033343a7212 */ /* 0x080fe400078ed03a */
[----:B------:R-:W-:Y:S02]  /*158a0*/  LOP3.LUT R31, R32, R51, R52, 0x96, !PT ;  /* 0x00000033201f7212 */ /* 0x000fe400078e9634 */
[----:B------:R-:W-:Y:S02]  /*158b0*/  LOP3.LUT R37, R37, R55, RZ, 0x3c, !PT ;  /* 0x0000003725257212 */ /* 0x000fe400078e3cff */
[--C-:B------:R-:W-:Y:S02]  /*158c0*/  LOP3.LUT R50, R55, R49, R34.reuse, 0x1e, !PT ;  /* 0x0000003137327212 */ /* 0x100fe400078e1e22 */
[----:B------:R-:W-:-:S02]  /*158d0*/  LOP3.LUT R51, R49, R55, R34, 0x78, !PT ;  /* 0x0000003731337212 */ /* 0x000fc400078e7822 */
[--C-:B------:R-:W-:Y:S02]  /*158e0*/  LOP3.LUT R49, R35, R36, R48.reuse, 0x1e, !PT ;  /* 0x0000002423317212 */ /* 0x100fe400078e1e30 */
        /* <DEDUP_REMOVED lines=10> */
[----:B------:R-:W-:-:S02]  /*15990*/  LOP3.LUT R50, R38, R35, R36, 0xd0, !PT ;  /* 0x0000002326327212 */ /* 0x000fc400078ed024 */
[----:B------:R-:W-:Y:S02]  /*159a0*/  LOP3.LUT R51, R35, R38, RZ, 0x3c, !PT ;  /* 0x0000002623337212 */ /* 0x000fe400078e3cff */
[----:B------:R-:W-:Y:S02]  /*159b0*/  LOP3.LUT R52, R52, R35, R38, 0x96, !PT ;  /* 0x0000002334347212 */ /* 0x000fe400078e9626 */
[-CC-:B------:R-:W-:Y:S02]  /*159c0*/  LOP3.LUT R34, R44, R40.reuse, R39.reuse, 0x2d, !PT ;  /* 0x000000282c227212 */ /* 0x180fe400078e2d27 */
[----:B------:R-:W-:Y:S02]  /*159d0*/  LOP3.LUT R38, R45, R40, R39, 0xd0, !PT ;  /* 0x000000282d267212 */ /* 0x000fe400078ed027 */
[----:B------:R-:W-:Y:S02]  /*159e0*/  LOP3.LUT R39, R40, R45, RZ, 0x3c, !PT ;  /* 0x0000002d28277212 */ /* 0x000fe400078e3cff */
[----:B------:R-:W-:-:S02]  /*159f0*/  LOP3.LUT R25, R25, R24, RZ, 0xc3, !PT ;  /* 0x0000001819197212 */ /* 0x000fc400078ec3ff */
[----:B------:R-:W-:Y:S02]  /*15a00*/  LOP3.LUT R40, R41, R40, R45, 0x96, !PT ;  /* 0x0000002829287212 */ /* 0x000fe400078e962d */
[----:B------:R-:W-:Y:S02]  /*15a10*/  SHF.L.W.U32.HI R13, R13, 0x2, R13 ;  /* 0x000000020d0d7819 */ /* 0x000fe40000010e0d */
        /* <DEDUP_REMOVED lines=8> */
[----:B------:R-:W-:Y:S02]  /*15aa0*/  SHF.L.W.U32.HI R22, R22, 0xe, R22 ;  /* 0x0000000e16167819 */ /* 0x000fe40000010e16 */
[----:B------:R-:W-:-:S02]  /*15ab0*/  LOP3.LUT R48, R48, R35, R36, 0x2d, !PT ;  /* 0x0000002330307212 */ /* 0x000fc400078e2d24 */
[----:B------:R-:W-:Y:S02]  /*15ac0*/  LOP3.LUT R49, R49, R35, R36, 0x2d, !PT ;  /* 0x0000002331317212 */ /* 0x000fe400078e2d24 */
[----:B------:R-:W-:Y:S02]  /*15ad0*/  LOP3.LUT R23, R23, R12, RZ, 0xc3, !PT ;  /* 0x0000000c17177212 */ /* 0x000fe400078ec3ff */
[-CC-:B------:R-:W-:Y:S02]  /*15ae0*/  LOP3.LUT R35, R53, R43.reuse, R54.reuse, 0x2d, !PT ;  /* 0x0000002b35237212 */ /* 0x180fe400078e2d36 */
[-C--:B------:R-:W-:Y:S02]  /*15af0*/  LOP3.LUT R36, R62, R43.reuse, R54, 0xd0, !PT ;  /* 0x0000002b3e247212 */ /* 0x080fe400078ed036 */
[----:B------:R-:W-:Y:S02]  /*15b00*/  LOP3.LUT R37, R43, R62, RZ, 0x3c, !PT ;  /* 0x0000003e2b257212 */ /* 0x000fe400078e3cff */
[----:B------:R-:W-:-:S02]  /*15b10*/  LOP3.LUT R42, R42, R43, R62, 0x96, !PT ;  /* 0x0000002b2a2a7212 */ /* 0x000fc400078e963e */
[----:B------:R-:W-:Y:S02]  /*15b20*/  LOP3.LUT R12, RZ, R12, RZ, 0x33, !PT ;  /* 0x0000000cff0c7212 */ /* 0x000fe400078e33ff */
[C---:B------:R-:W-:Y:S02]  /*15b30*/  LOP3.LUT R24, R25.reuse, R24, RZ, 0x3c, !PT ;  /* 0x0000001819187212 */ /* 0x040fe400078e3cff */
[----:B------:R-:W-:Y:S02]  /*15b40*/  SHF.L.W.U32.HI R25, R25, 0xe, R25 ;  /* 0x0000000e19197819 */ /* 0x000fe40000010e19 */
[----:B------:R-:W-:Y:S02]  /*15b50*/  LOP3.LUT R26, R26, R13, RZ, 0x3c, !PT ;  /* 0x0000000d1a1a7212 */ /* 0x000fe400078e3cff */
[----:B------:R-:W-:Y:S02]  /*15b60*/  SHF.L.W.U32.HI R43, R13, 0xa, R13 ;  /* 0x0000000a0d2b7819 */ /* 0x000fe40000010e0d */
[----:B------:R-:W-:-:S02]  /*15b70*/  LOP3.LUT R22, R22, R41, RZ, 0x3c, !PT ;  /* 0x0000002916167212 */ /* 0x000fc400078e3cff */
[----:B------:R-:W-:Y:S02]  /*15b80*/  SHF.L.W.U32.HI R13, R41, 0xa, R41 ;  /* 0x0000000a290d7819 */ /* 0x000fe40000010e29 */
[----:B------:R-:W-:Y:S02]  /*15b90*/  SHF.L.W.U32.HI R12, R12, 0xe, R12 ;  /* 0x0000000e0c0c7819 */ /* 0x000fe40000010e0c */
[----:B------:R-:W-:Y:S02]  /*15ba0*/  LOP3.LUT R25, R25, R24, RZ, 0x3c, !PT ;  /* 0x0000001819197212 */ /* 0x000fe400078e3cff */
[----:B------:R-:W-:Y:S02]  /*15bb0*/  SHF.L.W.U32.HI R24, R24, 0xa, R24 ;  /* 0x0000000a18187819 */ /* 0x000fe40000010e18 */
[C---:B------:R-:W-:Y:S02]  /*15bc0*/  LOP3.LUT R13, R22.reuse, UR40, R13, 0x96, !PT ;  /* 0x00000028160d7c12 */ /* 0x040fe4000f8e960d */
[----:B------:R-:W-:-:S02]  /*15bd0*/  SHF.L.W.U32.HI R22, R22, 0x1, R22 ;  /* 0x0000000116167819 */ /* 0x000fc40000010e16 */
[----:B------:R-:W-:Y:S02]  /*15be0*/  LOP3.LUT R41, R12, R23, RZ, 0x3c, !PT ;  /* 0x000000170c297212 */ /* 0x000fe400078e3cff */
[----:B------:R-:W-:Y:S02]  /*15bf0*/  SHF.L.W.U32.HI R23, R23, 0xa, R23 ;  /* 0x0000000a17177819 */ /* 0x000fe40000010e17 */
[----:B------:R-:W-:Y:S02]  /*15c00*/  LOP3.LUT R12, R43, R26, RZ, 0x3c, !PT ;  /* 0x0000001a2b0c7212 */ /* 0x000fe400078e3cff */
[----:B------:R-:W-:Y:S02]  /*15c10*/  LOP3.LUT R24, R24, R25, RZ, 0x3c, !PT ;  /* 0x0000001918187212 */ /* 0x000fe400078e3cff */
[----:B------:R-:W-:Y:S02]  /*15c20*/  SHF.L.W.U32.HI R14, R25, 0x1, R25 ;  /* 0x00000001190e7819 */ /* 0x000fe40000010e19 */
[----:B------:R-:W-:-:S02]  /*15c30*/  LOP3.LUT R25, R22, UR41, RZ, 0x3c, !PT ;  /* 0x0000002916197c12 */ /* 0x000fc4000f8e3cff */
[----:B------:R-:W-:Y:S02]  /*15c40*/  LOP3.LUT R22, R56, R33, R29, 0x87, !PT ;  /* 0x0000002138167212 */ /* 0x000fe400078e871d */
[----:B------:R-:W-:Y:S02]  /*15c50*/  SHF.L.W.U32.HI R26, R26, 0x1, R26 ;  /* 0x000000011a1a7819 */ /* 0x000fe40000010e1a */
[--C-:B------:R-:W-:Y:S02]  /*15c60*/  LOP3.LUT R29, R12, R23, R41.reuse, 0x96, !PT ;  /* 0x000000170c1d7212 */ /* 0x100fe400078e9629 */
[----:B------:R-:W-:Y:S02]  /*15c70*/  SHF.L.W.U32.HI R23, R41, 0x1, R41 ;  /* 0x0000000129177819 */ /* 0x000fe40000010e29 */
[----:B------:R-:W-:Y:S02]  /*15c80*/  LOP3.LUT R43, R22, R27, R56, 0xd0, !PT ;  /* 0x0000001b162b7212 */ /* 0x000fe400078ed038 */
[----:B------:R-:W-:-:S02]  /*15c90*/  LOP3.LUT R44, R27, R22, RZ, 0x3c, !PT ;  /* 0x000000161b2c7212 */ /* 0x000fc400078e3cff */
[----:B------:R-:W-:Y:S02]  /*15ca0*/  LOP3.LUT R41, R58, R27, R22, 0x96, !PT ;  /* 0x0000001b3a297212 */ /* 0x000fe400078e9616 */
[----:B------:R-:W-:Y:S02]  /*15cb0*/  LOP3.LUT R22, R26, R25, RZ, 0x3c, !PT ;  /* 0x000000191a167212 */ /* 0x000fe400078e3cff */
[----:B------:R-:W-:Y:S02]  /*15cc0*/  LOP3.LUT R45, R33, R27, R56, 0x2d, !PT ;  /* 0x0000001b212d7212 */ /* 0x000fe400078e2d38 */
        /* <DEDUP_REMOVED lines=8> */
[----:B------:R-:W-:-:S02]  /*15d50*/  SHF.L.W.U32.HI R51, R51, 0x2, R51 ;  /* 0x0000000233337819 */ /* 0x000fc40000010e33 */
[----:B------:R-:W-:Y:S02]  /*15d60*/  SHF.L.W.U32.HI R48, R48, 0x2, R48 ;  /* 0x0000000230307819 */ /* 0x000fe40000010e30 */
[----:B------:R-:W-:Y:S02]  /*15d70*/  LOP3.LUT R33, R13, R12, R27, 0x2d, !PT ;  /* 0x0000000c0d217212 */ /* 0x000fe400078e2d1b */
[----:B------:R-:W-:Y:S02]  /*15d80*/  LOP3.LUT R23, R27, R26, R29, 0x87, !PT ;  /* 0x0000001a1b177212 */ /* 0x000fe400078e871d */
[-CC-:B------:R-:W-:Y:S02]  /*15d90*/  LOP3.LUT R29, R14, R25.reuse, R54.reuse, 0x2d, !PT ;  /* 0x000000190e1d7212 */ /* 0x180fe400078e2d36 */
[----:B------:R-:W-:Y:S02]  /*15da0*/  LOP3.LUT R24, R53, R25, R54, 0x2d, !PT ;  /* 0x0000001935187212 */ /* 0x000fe400078e2d36 */
[----:B------:R-:W-:-:S02]  /*15db0*/  LOP3.LUT R46, R46, R49, RZ, 0xc3, !PT ;  /* 0x000000312e2e7212 */ /* 0x000fc400078ec3ff */
[----:B------:R-:W-:Y:S02]  /*15dc0*/  LOP3.LUT R54, R22, R25, R54, 0xd0, !PT ;  /* 0x0000001916367212 */ /* 0x000fe400078ed036 */
[----:B------:R-:W-:Y:S02]  /*15dd0*/  LOP3.LUT R49, RZ, R49, RZ, 0x33, !PT ;  /* 0x00000031ff317212 */ /* 0x000fe400078e33ff */
[C---:B------:R-:W-:Y:S02]  /*15de0*/  LOP3.LUT R51, R52.reuse, R51, RZ, 0x3c, !PT ;  /* 0x0000003334337212 */ /* 0x040fe400078e3cff */
[----:B------:R-:W-:Y:S02]  /*15df0*/  LOP3.LUT R47, R47, R50, RZ, 0x3c, !PT ;  /* 0x000000322f2f7212 */ /* 0x000fe400078e3cff */
[----:B------:R-:W-:Y:S02]  /*15e00*/  LOP3.LUT R48, R55, R48, RZ, 0x3c, !PT ;  /* 0x0000003037307212 */ /* 0x000fe400078e3cff */
[----:B------:R-:W-:-:S02]  /*15e10*/  SHF.L.W.U32.HI R52, R52, 0xe, R52 ;  /* 0x0000000e34347819 */ /* 0x000fc40000010e34 */
[----:B------:R-:W-:Y:S02]  /*15e20*/  LOP3.LUT R25, R33, R25, R22, 0x96, !PT ;  /* 0x0000001921197212 */ /* 0x000fe400078e9616 */
[-C--:B------:R-:W-:Y:S02]  /*15e30*/  LOP3.LUT R26, R26, R12.reuse, R27, 0x2d, !PT ;  /* 0x0000000c1a1a7212 */ /* 0x080fe400078e2d1b */
[----:B------:R-:W-:Y:S02]  /*15e40*/  SHF.L.W.U32.HI R50, R50, 0x2, R50 ;  /* 0x0000000232327819 */ /* 0x000fe40000010e32 */
[----:B------:R-:W-:Y:S02]  /*15e50*/  SHF.L.W.U32.HI R55, R55, 0xe, R55 ;  /* 0x0000000e37377819 */ /* 0x000fe40000010e37 */
[----:B------:R-:W-:Y:S02]  /*15e60*/  LOP3.LUT R27, R23, R12, R27, 0xd0, !PT ;  /* 0x0000000c171b7212 */ /* 0x000fe400078ed01b */
[----:B------:R-:W-:-:S02]  /*15e70*/  LOP3.LUT R22, R12, R23, RZ, 0x3c, !PT ;  /* 0x000000170c167212 */ /* 0x000fc400078e3cff */
[----:B------:R-:W-:Y:S02]  /*15e80*/  LOP3.LUT R23, R54, R12, R23, 0x96, !PT ;  /* 0x0000000c36177212 */ /* 0x000fe400078e9617 */
[----:B------:R-:W-:Y:S02]  /*15e90*/  SHF.L.W.U32.HI R49, R49, 0x2, R49 ;  /* 0x0000000231317819 */ /* 0x000fe40000010e31 */
[----:B------:R-:W-:Y:S02]  /*15ea0*/  LOP3.LUT R12, R52, R51, RZ, 0x3c, !PT ;  /* 0x00000033340c7212 */ /* 0x000fe400078e3cff */
[----:B------:R-:W-:Y:S02]  /*15eb0*/  LOP3.LUT R50, R50, R47, RZ, 0xc3, !PT ;  /* 0x0000002f32327212 */ /* 0x000fe400078ec3ff */
[----:B------:R-:W-:Y:S02]  /*15ec0*/  LOP3.LUT R55, R55, R48, RZ, 0x3c, !PT ;  /* 0x0000003037377212 */ /* 0x000fe400078e3cff */
[----:B------:R-:W-:-:S02]  /*15ed0*/  SHF.L.W.U32.HI R51, R51, 0xa, R51 ;  /* 0x0000000a33337819 */ /* 0x000fc40000010e33 */
[----:B------:R-:W-:Y:S02]  /*15ee0*/  LOP3.LUT R47, RZ, R47, RZ, 0x33, !PT ;  /* 0x0000002fff2f7212 */ /* 0x000fe400078e33ff */
[----:B------:R-:W-:Y:S02]  /*15ef0*/  SHF.L.W.U32.HI R48, R48, 0xa, R48 ;  /* 0x0000000a30307819 */ /* 0x000fe40000010e30 */
[C---:B------:R-:W-:Y:S02]  /*15f00*/  LOP3.LUT R49, R46.reuse, R49, RZ, 0x3c, !PT ;  /* 0x000000312e317212 */ /* 0x040fe400078e3cff */
[----:B------:R-:W-:Y:S02]  /*15f10*/  SHF.L.W.U32.HI R46, R46, 0xe, R46 ;  /* 0x0000000e2e2e7819 */ /* 0x000fe40000010e2e */
[----:B------:R-:W-:Y:S02]  /*15f20*/  LOP3.LUT R14, R51, R12, RZ, 0x3c, !PT ;  /* 0x0000000c330e7212 */ /* 0x000fe400078e3cff */
[----:B------:R-:W-:-:S02]  /*15f30*/  SHF.L.W.U32.HI R47, R47, 0xe, R47 ;  /* 0x0000000e2f2f7819 */ /* 0x000fc40000010e2f */
[C---:B------:R-:W-:Y:S02]  /*15f40*/  LOP3.LUT R51, R55.reuse, UR26, R48, 0x96, !PT ;  /* 0x0000001a37337c12 */ /* 0x040fe4000f8e9630 */
[----:B------:R-:W-:Y:S02]  /*15f50*/  SHF.L.W.U32.HI R55, R55, 0x1, R55 ;  /* 0x0000000137377819 */ /* 0x000fe40000010e37 */
[----:B------:R-:W-:Y:S02]  /*15f60*/  LOP3.LUT R46, R46, R49, RZ, 0x3c, !PT ;  /* 0x000000312e2e7212 */ /* 0x000fe400078e3cff */
[----:B------:R-:W-:Y:S02]  /*15f70*/  SHF.L.W.U32.HI R49, R49, 0xa, R49 ;  /* 0x0000000a31317819 */ /* 0x000fe40000010e31 */
[----:B------:R-:W-:Y:S02]  /*15f80*/  LOP3.LUT R47, R47, R50, RZ, 0x3c, !PT ;  /* 0x000000322f2f7212 */ /* 0x000fe400078e3cff */
[----:B------:R-:W-:-:S02]  /*15f90*/  SHF.L.W.U32.HI R52, R50, 0xa, R50 ;  /* 0x0000000a32347819 */ /* 0x000fc40000010e32 */
[----:B------:R-:W-:Y:S02]  /*15fa0*/  SHF.L.W.U32.HI R48, R12, 0x1, R12 ;  /* 0x000000010c307819 */ /* 0x000fe40000010e0c */
[----:B------:R-:W-:Y:S02]  /*15fb0*/  LOP3.LUT R55, R55, UR27, RZ, 0x3c, !PT ;  /* 0x0000001b37377c12 */ /* 0x000fe4000f8e3cff */
[----:B------:R-:W-:Y:S02]  /*15fc0*/  LOP3.LUT R49, R49, R46, RZ, 0x3c, !PT ;  /* 0x0000002e31317212 */ /* 0x000fe400078e3cff */
[--C-:B------:R-:W-:Y:S02]  /*15fd0*/  SHF.L.W.U32.HI R13, R47, 0x1, R47.reuse ;  /* 0x000000012f0d7819 */ /* 0x100fe40000010e2f */
[----:B------:R-:W-:Y:S02]  /*15fe0*/  LOP3.LUT R52, R14, R52, R47, 0x96, !PT ;  /* 0x000000340e347212 */ /* 0x000fe400078e962f */
[----:B------:R-:W-:-:S02]  /*15ff0*/  SHF.L.W.U32.HI R12, R46, 0x1, R46 ;  /* 0x000000012e0c7819 */ /* 0x000fc40000010e2e */
[----:B------:R-:W-:Y:S02]  /*16000*/  LOP3.LUT R47, R48, R55, RZ, 0x3c, !PT ;  /* 0x00000037302f7212 */ /* 0x000fe400078e3cff */
[--C-:B------:R-:W-:Y:S02]  /*16010*/  LOP3.LUT R48, R14, R49, R51.reuse, 0x1e, !PT ;  /* 0x000000310e307212 */ /* 0x100fe400078e1e33 */
[-CC-:B------:R-:W-:Y:S02]  /*16020*/  LOP3.LUT R49, R49, R14.reuse, R51.reuse, 0x78, !PT ;  /* 0x0000000e31317212 */ /* 0x180fe400078e7833 */
[----:B------:R-:W-:Y:S02]  /*16030*/  LOP3.LUT R46, R52, R14, R51, 0x78, !PT ;  /* 0x0000000e342e7212 */ /* 0x000fe400078e7833 */
[-CC-:B------:R-:W-:Y:S02]  /*16040*/  LOP3.LUT R53, R13, R55.reuse, R12.reuse, 0x78, !PT ;  /* 0x000000370d357212 */ /* 0x180fe400078e780c */
[----:B------:R-:W-:-:S02]  /*16050*/  LOP3.LUT R14, R47, R55, R12, 0x78, !PT ;  /* 0x000000372f0e7212 */ /* 0x000fc400078e780c */
[----:B------:R-:W-:Y:S02]  /*16060*/  LOP3.LUT R50, R55, R13, R12, 0x1e, !PT ;  /* 0x0000000d37327212 */ /* 0x000fe400078e1e0c */
[-C--:B------:R-:W-:Y:S02]  /*16070*/  LOP3.LUT R18, R18, R35.reuse, RZ, 0xc3, !PT ;  /* 0x0000002312127212 */ /* 0x080fe400078ec3ff */
[----:B------:R-:W-:Y:S02]  /*16080*/  SHF.L.W.U32.HI R55, R0, 0x2, R0 ;  /* 0x0000000200377819 */ /* 0x000fe40000010e00 */
[----:B------:R-:W-:Y:S02]  /*16090*/  LOP3.LUT R35, RZ, R35, RZ, 0x33, !PT ;  /* 0x00000023ff237212 */ /* 0x000fe400078e33ff */
[----:B------:R-:W-:Y:S02]  /*160a0*/  LOP3.LUT R19, R19, R36, RZ, 0x3c, !PT ;  /* 0x0000002413137212 */ /* 0x000fe400078e3cff */
[----:B------:R-:W-:-:S02]  /*160b0*/  SHF.L.W.U32.HI R37, R37, 0x2, R37 ;  /* 0x0000000225257819 */ /* 0x000fc40000010e25 */
[----:B------:R-:W-:Y:S02]  /*160c0*/  SHF.L.W.U32.HI R36, R36, 0x2, R36 ;  /* 0x0000000224247819 */ /* 0x000fe40000010e24 */
[----:B------:R-:W-:Y:S02]  /*160d0*/  LOP3.LUT R0, R12, R14, R53, 0x2d, !PT ;  /* 0x0000000e0c007212 */ /* 0x000fe400078e2d35 */
[----:B------:R-:W-:Y:S02]  /*160e0*/  LOP3.LUT R54, R53, R50, R47, 0x87, !PT ;  /* 0x0000003235367212 */ /* 0x000fe400078e872f */
[----:B------:R-:W-:Y:S02]  /*160f0*/  LOP3.LUT R12, R50, R14, R53, 0x2d, !PT ;  /* 0x0000000e320c7212 */ /* 0x000fe400078e2d35 */
[----:B------:R-:W-:Y:S02]  /*16100*/  LOP3.LUT R55, R20, R55, RZ, 0x3c, !PT ;  /* 0x0000003714377212 */ /* 0x000fe400078e3cff */
[----:B------:R-:W-:-:S02]  /*16110*/  SHF.L.W.U32.HI R35, R35, 0x2, R35 ;  /* 0x0000000223237819 */ /* 0x000fc40000010e23 */
[----:B------:R-:W-:Y:S02]  /*16120*/  LOP3.LUT R50, R42, R37, RZ, 0x3c, !PT ;  /* 0x000000252a327212 */ /* 0x000fe400078e3cff */
[----:B------:R-:W-:Y:S02]  /*16130*/  LOP3.LUT R13, R51, R46, R49, 0x2d, !PT ;  /* 0x0000002e330d7212 */ /* 0x000fe400078e2d31 */
[----:B------:R-:W-:Y:S02]  /*16140*/  SHF.L.W.U32.HI R20, R20, 0xe, R20 ;  /* 0x0000000e14147819 */ /* 0x000fe40000010e14 */
[-C--:B------:R-:W-:Y:S02]  /*16150*/  LOP3.LUT R37, R36, R19.reuse, RZ, 0xc3, !PT ;  /* 0x0000001324257212 */ /* 0x080fe400078ec3ff */
[----:B------:R-:W-:Y:S02]  /*16160*/  SHF.L.W.U32.HI R51, R42, 0xe, R42 ;  /* 0x0000000e2a337819 */ /* 0x000fe40000010e2a */
[----:B------:R-:W-:-:S02]  /*16170*/  LOP3.LUT R36, RZ, R19, RZ, 0x33, !PT ;  /* 0x00000013ff247212 */ /* 0x000fc400078e33ff */
[----:B------:R-:W-:Y:S02]  /*16180*/  LOP3.LUT R35, R18, R35, RZ, 0x3c, !PT ;  /* 0x0000002312237212 */ /* 0x000fe400078e3cff */
[----:B------:R-:W-:Y:S02]  /*16190*/  LOP3.LUT R20, R20, R55, RZ, 0x3c, !PT ;  /* 0x0000003714147212 */ /* 0x000fe400078e3cff */
[----:B------:R-:W-:Y:S02]  /*161a0*/  SHF.L.W.U32.HI R18, R18, 0xe, R18 ;  /* 0x0000000e12127819 */ /* 0x000fe40000010e12 */
        /* <DEDUP_REMOVED lines=10> */
[----:B------:R-:W-:Y:S02]  /*16250*/  LOP3.LUT R37, R50, R51, RZ, 0x3c, !PT ;  /* 0x0000003332257212 */ /* 0x000fe400078e3cff */
[----:B------:R-:W-:Y:S02]  /*16260*/  SHF.L.W.U32.HI R50, R51, 0x1, R51 ;  /* 0x0000000133327819 */ /* 0x000fe40000010e33 */
[----:B------:R-:W-:Y:S02]  /*16270*/  LOP3.LUT R51, R36, R19, RZ, 0x3c, !PT ;  /* 0x0000001324337212 */ /* 0x000fe400078e3cff */
[----:B------:R-:W-:Y:S02]  /*16280*/  LOP3.LUT R20, R20, UR31, RZ, 0x3c, !PT ;  /* 0x0000001f14147c12 */ /* 0x000fe4000f8e3cff */
[----:B------:R-:W-:-:S02]  /*16290*/  LOP3.LUT R35, R37, R35, R42, 0x96, !PT ;  /* 0x0000002325237212 */ /* 0x000fc400078e962a */
[----:B------:R-:W-:Y:S02]  /*162a0*/  SHF.L.W.U32.HI R19, R19, 0x1, R19 ;  /* 0x0000000113137819 */ /* 0x000fe40000010e13 */
[----:B------:R-:W-:Y:S02]  /*162b0*/  SHF.L.W.U32.HI R42, R42, 0x1, R42 ;  /* 0x000000012a2a7819 */ /* 0x000fe40000010e2a */
[-C--:B------:R-:W-:Y:S02]  /*162c0*/  LOP3.LUT R47, R54, R14.reuse, R53, 0xd0, !PT ;  /* 0x0000000e362f7212 */ /* 0x080fe400078ed035 */
[----:B------:R-:W-:Y:S02]  /*162d0*/  LOP3.LUT R14, R13, R14, R54, 0x96, !PT ;  /* 0x0000000e0d0e7212 */ /* 0x000fe400078e9636 */
[----:B------:R-:W-:Y:S02]  /*162e0*/  LOP3.LUT R36, R50, R20, RZ, 0x3c, !PT ;  /* 0x0000001432247212 */ /* 0x000fe400078e3cff */
[----:B------:R-:W-:-:S02]  /*162f0*/  LOP3.LUT R50, R37, R51, R18, 0x1e, !PT ;  /* 0x0000003325327212 */ /* 0x000fc400078e1e12 */
[--C-:B------:R-:W-:Y:S02]  /*16300*/  LOP3.LUT R53, R20, R42, R19.reuse, 0x1e, !PT ;  /* 0x0000002a14357212 */ /* 0x100fe400078e1e13 */
[-CC-:B------:R-:W-:Y:S02]  /*16310*/  LOP3.LUT R54, R42, R20.reuse, R19.reuse, 0x78, !PT ;  /* 0x000000142a367212 */ /* 0x180fe400078e7813 */
[-CC-:B------:R-:W-:Y:S02]  /*16320*/  LOP3.LUT R51, R51, R37.reuse, R18.reuse, 0x78, !PT ;  /* 0x0000002533337212 */ /* 0x180fe400078e7812 */
        /* <DEDUP_REMOVED lines=9> */
[-C--:B------:R-:W-:Y:S02]  /*163c0*/  LOP3.LUT R36, R15, R34.reuse, RZ, 0xc3, !PT ;  /* 0x000000220f247212 */ /* 0x080fe400078ec3ff */
[----:B------:R-:W-:Y:S02]  /*163d0*/  LOP3.LUT R34, RZ, R34, RZ, 0x33, !PT ;  /* 0x00000022ff227212 */ /* 0x000fe400078e33ff */
[----:B------:R-:W-:Y:S02]  /*163e0*/  LOP3.LUT R37, R17, R38, RZ, 0x3c, !PT ;  /* 0x0000002611257212 */ /* 0x000fe400078e3cff */
[----:B------:R-:W-:Y:S02]  /*163f0*/  SHF.L.W.U32.HI R39, R39, 0x2, R39 ;  /* 0x0000000227277819 */ /* 0x000fe40000010e27 */
[----:B------:R-:W-:Y:S02]  /*16400*/  SHF.L.W.U32.HI R38, R38, 0x2, R38 ;  /* 0x0000000226267819 */ /* 0x000fe40000010e26 */
[----:B------:R-:W-:-:S02]  /*16410*/  SHF.L.W.U32.HI R17, R34, 0x2, R34 ;  /* 0x0000000222117819 */ /* 0x000fc40000010e22 */
[----:B------:R-:W-:Y:S02]  /*16420*/  LOP3.LUT R39, R40, R39, RZ, 0x3c, !PT ;  /* 0x0000002728277212 */ /* 0x000fe400078e3cff */
[----:B------:R-:W-:Y:S02]  /*16430*/  LOP3.LUT R55, R16, R55, RZ, 0x3c, !PT ;  /* 0x0000003710377212 */ /* 0x000fe400078e3cff */
[----:B------:R-:W-:Y:S02]  /*16440*/  SHF.L.W.U32.HI R40, R40, 0xe, R40 ;  /* 0x0000000e28287819 */ /* 0x000fe40000010e28 */
[-C--:B------:R-:W-:Y:S02]  /*16450*/  LOP3.LUT R38, R38, R37.reuse, RZ, 0xc3, !PT ;  /* 0x0000002526267212 */ /* 0x080fe400078ec3ff */
[----:B------:R-:W-:Y:S02]  /*16460*/  SHF.L.W.U32.HI R16, R16, 0xe, R16 ;  /* 0x0000000e10107819 */ /* 0x000fe40000010e10 */
[----:B------:R-:W-:-:S02]  /*16470*/  LOP3.LUT R37, RZ, R37, RZ, 0x33, !PT ;  /* 0x00000025ff257212 */ /* 0x000fc400078e33ff */
[C---:B------:R-:W-:Y:S02]  /*16480*/  LOP3.LUT R17, R36.reuse, R17, RZ, 0x3c, !PT ;  /* 0x0000001124117212 */ /* 0x040fe400078e3cff */
[----:B------:R-:W-:Y:S02]  /*16490*/  SHF.L.W.U32.HI R36, R36, 0xe, R36 ;  /* 0x0000000e24247819 */ /* 0x000fe40000010e24 */
[----:B------:R-:W-:Y:S02]  /*164a0*/  LOP3.LUT R40, R40, R39, RZ, 0x3c, !PT ;  /* 0x0000002728287212 */ /* 0x000fe400078e3cff */
[----:B------:R-:W-:Y:S02]  /*164b0*/  LOP3.LUT R16, R16, R55, RZ, 0x3c, !PT ;  /* 0x0000003710107212 */ /* 0x000fe400078e3cff */
[----:B------:R-:W-:Y:S02]  /*164c0*/  SHF.L.W.U32.HI R15, R55, 0xa, R55 ;  /* 0x0000000a370f7819 */ /* 0x000fe40000010e37 */
[----:B------:R-:W-:-:S02]  /*164d0*/  SHF.L.W.U32.HI R39, R39, 0xa, R39 ;  /* 0x0000000a27277819 */ /* 0x000fc40000010e27 */
[----:B------:R-:W-:Y:S02]  /*164e0*/  SHF.L.W.U32.HI R37, R37, 0xe, R37 ;  /* 0x0000000e25257819 */ /* 0x000fe40000010e25 */
[----:B------:R-:W-:Y:S02]  /*164f0*/  LOP3.LUT R36, R36, R17, RZ, 0x3c, !PT ;  /* 0x0000001124247212 */ /* 0x000fe400078e3cff */
[----:B------:R-:W-:Y:S02]  /*16500*/  SHF.L.W.U32.HI R17, R17, 0xa, R17 ;  /* 0x0000000a11117819 */ /* 0x000fe40000010e11 */
[----:B------:R-:W-:Y:S02]  /*16510*/  LOP3.LUT R15, R16, UR34, R15, 0x96, !PT ;  /* 0x00000022100f7c12 */ /* 0x000fe4000f8e960f */
[----:B------:R-:W-:Y:S02]  /*16520*/  LOP3.LUT R37, R37, R38, RZ, 0x3c, !PT ;  /* 0x0000002625257212 */ /* 0x000fe400078e3cff */
[----:B------:R-:W-:-:S02]  /*16530*/  SHF.L.W.U32.HI R56, R38, 0xa, R38 ;  /* 0x0000000a26387819 */ /* 0x000fc40000010e26 */
[----:B------:R-:W-:Y:S02]  /*16540*/  LOP3.LUT R39, R39, R40, RZ, 0x3c, !PT ;  /* 0x0000002827277212 */ /* 0x000fe400078e3cff */
[----:B------:R-:W-:Y:S02]  /*16550*/  SHF.L.W.U32.HI R16, R16, 0x1, R16 ;  /* 0x0000000110107819 */ /* 0x000fe40000010e10 */
[----:B------:R-:W-:Y:S02]  /*16560*/  LOP3.LUT R54, R17, R36, RZ, 0x3c, !PT ;  /* 0x0000002411367212 */ /* 0x000fe400078e3cff */
[----:B------:R-:W-:Y:S02]  /*16570*/  LOP3.LUT R56, R39, R56, R37, 0x96, !PT ;  /* 0x0000003827387212 */ /* 0x000fe400078e9625 */
[----:B------:R-:W-:Y:S02]  /*16580*/  SHF.L.W.U32.HI R40, R40, 0x1, R40 ;  /* 0x0000000128287819 */ /* 0x000fe40000010e28 */
[----:B------:R-:W-:-:S02]  /*16590*/  LOP3.LUT R17, R16, UR35, RZ, 0x3c, !PT ;  /* 0x0000002310117c12 */ /* 0x000fc4000f8e3cff */
[----:B------:R-:W-:Y:S02]  /*165a0*/  SHF.L.W.U32.HI R36, R36, 0x1, R36 ;  /* 0x0000000124247819 */ /* 0x000fe40000010e24 */
[----:B------:R-:W-:Y:S02]  /*165b0*/  SHF.L.W.U32.HI R37, R37, 0x1, R37 ;  /* 0x0000000125257819 */ /* 0x000fe40000010e25 */
[----:B------:R-:W-:Y:S02]  /*165c0*/  LOP3.LUT R28, R28, R45, RZ, 0xc3, !PT ;  /* 0x0000002d1c1c7212 */ /* 0x000fe400078ec3ff */
[----:B------:R-:W-:Y:S02]  /*165d0*/  LOP3.LUT R40, R40, R17, RZ, 0x3c, !PT ;  /* 0x0000001128287212 */ /* 0x000fe400078e3cff */
[--C-:B------:R-:W-:Y:S02]  /*165e0*/  LOP3.LUT R57, R17, R37, R36.reuse, 0x1e, !PT ;  /* 0x0000002511397212 */ /* 0x100fe400078e1e24 */
[----:B------:R-:W-:-:S02]  /*165f0*/  LOP3.LUT R16, R37, R17, R36, 0x78, !PT ;  /* 0x0000001125107212 */ /* 0x000fc400078e7824 */
[----:B------:R-:W-:Y:S02]  /*16600*/  SHF.L.W.U32.HI R32, R32, 0x2, R32 ;  /* 0x0000000220207819 */ /* 0x000fe40000010e20 */
[----:B------:R-:W-:Y:S02]  /*16610*/  LOP3.LUT R45, RZ, R45, RZ, 0x33, !PT ;  /* 0x0000002dff2d7212 */ /* 0x000fe400078e33ff */
[----:B------:R-:W-:Y:S02]  /*16620*/  LOP3.LUT R30, R30, R43, RZ, 0x3c, !PT ;  /* 0x0000002b1e1e7212 */ /* 0x000fe400078e3cff */
[----:B------:R-:W-:Y:S02]  /*16630*/  SHF.L.W.U32.HI R44, R44, 0x2, R44 ;  /* 0x000000022c2c7819 */ /* 0x000fe40000010e2c */
[----:B------:R-:W-:Y:S02]  /*16640*/  SHF.L.W.U32.HI R43, R43, 0x2, R43 ;  /* 0x000000022b2b7819 */ /* 0x000fe40000010e2b */
[----:B------:R-:W-:-:S02]  /*16650*/  LOP3.LUT R17, R40, R17, R36, 0x78, !PT ;  /* 0x0000001128117212 */ /* 0x000fc400078e7824 */
[----:B------:R-:W-:Y:S02]  /*16660*/  LOP3.LUT R38, R16, R57, R40, 0x87, !PT ;  /* 0x0000003910267212 */ /* 0x000fe400078e8728 */
[----:B------:R-:W-:Y:S02]  /*16670*/  LOP3.LUT R32, R31, R32, RZ, 0x3c, !PT ;  /* 0x000000201f207212 */ /* 0x000fe400078e3cff */
[----:B------:R-:W-:Y:S02]  /*16680*/  SHF.L.W.U32.HI R45, R45, 0x2, R45 ;  /* 0x000000022d2d7819 */ /* 0x000fe40000010e2d */
[----:B------:R-:W-:Y:S02]  /*16690*/  SHF.L.W.U32.HI R31, R31, 0xe, R31 ;  /* 0x0000000e1f1f7819 */ /* 0x000fe40000010e1f */
[C---:B------:R-:W-:Y:S02]  /*166a0*/  LOP3.LUT R44, R41.reuse, R44, RZ, 0x3c, !PT ;  /* 0x0000002c292c7212 */ /* 0x040fe400078e3cff */
[----:B------:R-:W-:-:S02]  /*166b0*/  SHF.L.W.U32.HI R41, R41, 0xe, R41 ;  /* 0x0000000e29297819 */ /* 0x000fc40000010e29 */
[-C--:B------:R-:W-:Y:S02]  /*166c0*/  LOP3.LUT R43, R43, R30.reuse, RZ, 0xc3, !PT ;  /* 0x0000001e2b2b7212 */ /* 0x080fe400078ec3ff */
[----:B------:R-:W-:Y:S02]  /*166d0*/  LOP3.LUT R30, RZ, R30, RZ, 0x33, !PT ;  /* 0x0000001eff1e7212 */ /* 0x000fe400078e33ff */
[----:B------:R-:W-:Y:S02]  /*166e0*/  LOP3.LUT R55, R39, R54, R15, 0x1e, !PT ;  /* 0x0000003627377212 */ /* 0x000fe400078e1e0f */
[-CC-:B------:R-:W-:Y:S02]  /*166f0*/  LOP3.LUT R36, R36, R17.reuse, R16.reuse, 0x2d, !PT ;  /* 0x0000001124247212 */ /* 0x180fe400078e2d10 */
[-CC-:B------:R-:W-:Y:S02]  /*16700*/  LOP3.LUT R37, R57, R17.reuse, R16.reuse, 0x2d, !PT ;  /* 0x0000001139257212 */ /* 0x180fe400078e2d10 */
[----:B------:R-:W-:-:S02]  /*16710*/  LOP3.LUT R40, R38, R17, R16, 0xd0, !PT ;  /* 0x0000001126287212 */ /* 0x000fc400078ed010 */
[----:B------:R-:W-:Y:S02]  /*16720*/  LOP3.LUT R45, R28, R45, RZ, 0x3c, !PT ;  /* 0x0000002d1c2d7212 */ /* 0x000fe400078e3cff */
[-CC-:B------:R-:W-:Y:S02]  /*16730*/  LOP3.LUT R54, R54, R39.reuse, R15.reuse, 0x78, !PT ;  /* 0x0000002736367212 */ /* 0x180fe400078e780f */
[----:B------:R-:W-:Y:S02]  /*16740*/  LOP3.LUT R31, R31, R32, RZ, 0x3c, !PT ;  /* 0x000000201f1f7212 */ /* 0x000fe400078e3cff */
[----:B------:R-:W-:Y:S02]  /*16750*/  SHF.L.W.U32.HI R16, R32, 0xa, R32 ;  /* 0x0000000a20107819 */ /* 0x000fe40000010e20 */
[----:B------:R-:W-:Y:S02]  /*16760*/  SHF.L.W.U32.HI R28, R28, 0xe, R28 ;  /* 0x0000000e1c1c7819 */ /* 0x000fe40000010e1c */
[----:B------:R-:W-:-:S02]  /*16770*/  LOP3.LUT R39, R56, R39, R15, 0x78, !PT ;  /* 0x0000002738277212 */ /* 0x000fc400078e780f */
[----:B------:R-:W-:Y:S02]  /*16780*/  LOP3.LUT R41, R41, R44, RZ, 0x3c, !PT ;  /* 0x0000002c29297212 */ /* 0x000fe400078e3cff */
[----:B------:R-:W-:Y:S02]  /*16790*/  SHF.L.W.U32.HI R44, R44, 0xa, R44 ;  /* 0x0000000a2c2c7819 */ /* 0x000fe40000010e2c */
[----:B------:R-:W-:Y:S02]  /*167a0*/  SHF.L.W.U32.HI R30, R30, 0xe, R30 ;  /* 0x0000000e1e1e7819 */ /* 0x000fe40000010e1e */
[----:B------:R-:W-:Y:S02]  /*167b0*/  LOP3.LUT R28, R28, R45, RZ, 0x3c, !PT ;  /* 0x0000002d1c1c7212 */ /* 0x000fe400078e3cff */
[----:B------:R-:W-:Y:S02]  /*167c0*/  LOP3.LUT R16, R31, UR38, R16, 0x96, !PT ;  /* 0x000000261f107c12 */ /* 0x000fe4000f8e9610 */
[----:B------:R-:W-:-:S02]  /*167d0*/  LOP3.LUT R34, R15, R39, R54, 0x2d, !PT ;  /* 0x000000270f227212 */ /* 0x000fc400078e2d36 */
[----:B------:R-:W-:Y:S02]  /*167e0*/  SHF.L.W.U32.HI R45, R45, 0xa, R45 ;  /* 0x0000000a2d2d7819 */ /* 0x000fe40000010e2d */
[----:B------:R-:W-:Y:S02]  /*167f0*/  SHF.L.W.U32.HI R31, R31, 0x1, R31 ;  /* 0x000000011f1f7819 */ /* 0x000fe40000010e1f */
[----:B------:R-:W-:Y:S02]  /*16800*/  LOP3.LUT R30, R30, R43, RZ, 0x3c, !PT ;  /* 0x0000002b1e1e7212 */ /* 0x000fe400078e3cff */
[----:B------:R-:W-:Y:S02]  /*16810*/  SHF.L.W.U32.HI R57, R43, 0xa, R43 ;  /* 0x0000000a2b397819 */ /* 0x000fe40000010e2b */
[----:B------:R-:W-:Y:S02]  /*16820*/  LOP3.LUT R32, R44, R41, RZ, 0x3c, !PT ;  /* 0x000000292c207212 */ /* 0x000fe400078e3cff */
[----:B------:R-:W-:-:S02]  /*16830*/  LOP3.LUT R38, R34, R17, R38, 0x96, !PT ;  /* 0x0000001122267212 */ /* 0x000fc400078e9626 */
[----:B------:R-:W-:Y:S02]  /*16840*/  SHF.L.W.U32.HI R41, R41, 0x1, R41 ;  /* 0x0000000129297819 */ /* 0x000fe40000010e29 */
[----:B------:R-:W-:Y:S02]  /*16850*/  LOP3.LUT R15, R45, R28, RZ, 0x3c, !PT ;  /* 0x0000001c2d0f7212 */ /* 0x000fe400078e3cff */
[----:B------:R-:W-:Y:S02]  /*16860*/  LOP3.LUT R31, R31, UR39, RZ, 0x3c, !PT ;  /* 0x000000271f1f7c12 */ /* 0x000fe4000f8e3cff */
[----:B------:R-:W-:Y:S02]  /*16870*/  SHF.L.W.U32.HI R28, R28, 0x1, R28 ;  /* 0x000000011c1c7819 */ /* 0x000fe40000010e1c */
[--C-:B------:R-:W-:Y:S02]  /*16880*/  LOP3.LUT R57, R32, R57, R30.reuse, 0x96, !PT ;  /* 0x0000003920397212 */ /* 0x100fe400078e961e */
[----:B------:R-:W-:-:S02]  /*16890*/  SHF.L.W.U32.HI R17, R30, 0x1, R30 ;  /* 0x000000011e117819 */ /* 0x000fc40000010e1e */
[----:B------:R-:W-:Y:S02]  /*168a0*/  LOP3.LUT R30, R41, R31, RZ, 0x3c, !PT ;  /* 0x0000001f291e7212 */ /* 0x000fe400078e3cff */
[-C--:B------:R-:W-:Y:S02]  /*168b0*/  LOP3.LUT R44, R15, R32.reuse, R16, 0x78, !PT ;  /* 0x000000200f2c7212 */ /* 0x080fe400078e7810 */
        /* <DEDUP_REMOVED lines=13> */
[----:B------:R-:W-:Y:S02]  /*16990*/  LOP3.LUT R59, R51, R50, R35, 0x87, !PT ;  /* 0x00000032333b7212 */ /* 0x000fe400078e8723 */
[-CC-:B------:R-:W-:Y:S02]  /*169a0*/  LOP3.LUT R31, R48, R46.reuse, R49.reuse, 0x2d, !PT ;  /* 0x0000002e301f7212 */ /* 0x180fe400078e2d31 */
[----:B------:R-:W-:-:S02]  /*169b0*/  LOP3.LUT R35, R43, R46, R49, 0xd0, !PT ;  /* 0x0000002e2b237212 */ /* 0x000fc400078ed031 */
[----:B------:R-:W-:Y:S02]  /*169c0*/  LOP3.LUT R30, R46, R43, RZ, 0x3c, !PT ;  /* 0x0000002b2e1e7212 */ /* 0x000fe400078e3cff */
[----:B------:R-:W-:Y:S02]  /*169d0*/  LOP3.LUT R32, R47, R46, R43, 0x96, !PT ;  /* 0x0000002e2f207212 */ /* 0x000fe400078e962b */
[-C--:B------:R-:W-:Y:S02]  /*169e0*/  LOP3.LUT R48, R56, R39.reuse, R54, 0xd0, !PT ;  /* 0x0000002738307212 */ /* 0x080fe400078ed036 */
[----:B------:R-:W-:Y:S02]  /*169f0*/  LOP3.LUT R46, R39, R56, RZ, 0x3c, !PT ;  /* 0x00000038272e7212 */ /* 0x000fe400078e3cff */
[----:B------:R-:W-:Y:S02]  /*16a00*/  LOP3.LUT R40, R40, R39, R56, 0x96, !PT ;  /* 0x0000002728287212 */ /* 0x000fe400078e9638 */
[----:B------:R-:W-:-:S02]  /*16a10*/  SHF.L.W.U32.HI R56, R33, 0x2, R33 ;  /* 0x0000000221387819 */ /* 0x000fc40000010e21 */
[-C--:B------:R-:W-:Y:S02]  /*16a20*/  LOP3.LUT R29, R29, R26.reuse, RZ, 0xc3, !PT ;  /* 0x0000001a1d1d7212 */ /* 0x080fe400078ec3ff */
[----:B------:R-:W-:Y:S02]  /*16a30*/  LOP3.LUT R24, R24, R27, RZ, 0x3c, !PT ;  /* 0x0000001b18187212 */ /* 0x000fe400078e3cff */
[----:B------:R-:W-:Y:S02]  /*16a40*/  LOP3.LUT R26, RZ, R26, RZ, 0x33, !PT ;  /* 0x0000001aff1a7212 */ /* 0x000fe400078e33ff */
[----:B------:R-:W-:Y:S02]  /*16a50*/  SHF.L.W.U32.HI R27, R27, 0x2, R27 ;  /* 0x000000021b1b7819 */ /* 0x000fe40000010e1b */
        /* <DEDUP_REMOVED lines=9> */
[C---:B------:R-:W-:Y:S02]  /*16af0*/  LOP3.LUT R26, R29.reuse, R26, RZ, 0x3c, !PT ;  /* 0x0000001a1d1a7212 */ /* 0x040fe400078e3cff */
        /* <DEDUP_REMOVED lines=8> */
[----:B------:R-:W-:Y:S02]  /*16b80*/  LOP3.LUT R24, R24, R27, RZ, 0x3c, !PT ;  /* 0x0000001b18187212 */ /* 0x000fe400078e3cff */
[----:B------:R-:W-:-:S02]  /*16b90*/  SHF.L.W.U32.HI R26, R26, 0xa, R26 ;  /* 0x0000000a1a1a7819 */ /* 0x000fc40000010e1a */
[----:B------:R-:W-:Y:S02]  /*16ba0*/  SHF.L.W.U32.HI R25, R25, 0x1, R25 ;  /* 0x0000000119197819 */ /* 0x000fe40000010e19 */
[----:B------:R-:W-:Y:S02]  /*16bb0*/  SHF.L.W.U32.HI R27, R27, 0xa, R27 ;  /* 0x0000000a1b1b7819 */ /* 0x000fe40000010e1b */
[----:B------:R-:W-:Y:S02]  /*16bc0*/  LOP3.LUT R39, R22, R23, RZ, 0x3c, !PT ;  /* 0x0000001716277212 */ /* 0x000fe400078e3cff */
[----:B------:R-:W-:Y:S02]  /*16bd0*/  LOP3.LUT R58, R44, R45, R57, 0x87, !PT ;  /* 0x0000002d2c3a7212 */ /* 0x000fe400078e8739 */
[----:B------:R-:W-:Y:S02]  /*16be0*/  LOP3.LUT R50, R50, R42, R51, 0x2d, !PT ;  /* 0x0000002a32327212 */ /* 0x000fe400078e2d33 */
[----:B------:R-:W-:-:S02]  /*16bf0*/  SHF.L.W.U32.HI R23, R23, 0x1, R23 ;  /* 0x0000000117177819 */ /* 0x000fc40000010e17 */
[----:B------:R-:W-:Y:S02]  /*16c00*/  LOP3.LUT R26, R26, R29, RZ, 0x3c, !PT ;  /* 0x0000001d1a1a7212 */ /* 0x000fe400078e3cff */
[----:B------:R-:W-:Y:S02]  /*16c10*/  LOP3.LUT R22, R25, UR43, RZ, 0x3c, !PT ;  /* 0x0000002b19167c12 */ /* 0x000fe4000f8e3cff */
[----:B------:R-:W-:Y:S02]  /*16c20*/  LOP3.LUT R27, R39, R27, R24, 0x96, !PT ;  /* 0x0000001b271b7212 */ /* 0x000fe400078e9618 */
[----:B------:R-:W-:Y:S02]  /*16c30*/  LOP3.LUT R51, R59, R42, R51, 0xd0, !PT ;  /* 0x0000002a3b337212 */ /* 0x000fe400078ed033 */
[----:B------:R-:W-:Y:S02]  /*16c40*/  LOP3.LUT R43, R42, R59, RZ, 0x3c, !PT ;  /* 0x0000003b2a2b7212 */ /* 0x000fe400078e3cff */
[----:B------:R-:W-:-:S02]  /*16c50*/  SHF.L.W.U32.HI R29, R29, 0x1, R29 ;  /* 0x000000011d1d7819 */ /* 0x000fc40000010e1d */
[----:B------:R-:W-:Y:S02]  /*16c60*/  SHF.L.W.U32.HI R24, R24, 0x1, R24 ;  /* 0x0000000118187819 */ /* 0x000fe40000010e18 */
[----:B------:R-:W-:Y:S02]  /*16c70*/  LOP3.LUT R42, R53, R42, R59, 0x96, !PT ;  /* 0x0000002a352a7212 */ /* 0x000fe400078e963b */
[-CC-:B------:R-:W-:Y:S02]  /*16c80*/  LOP3.LUT R33, R45, R41.reuse, R44.reuse, 0x2d, !PT ;  /* 0x000000292d217212 */ /* 0x180fe400078e2d2c */
[-C--:B------:R-:W-:Y:S02]  /*16c90*/  LOP3.LUT R54, R58, R41.reuse, R44, 0xd0, !PT ;  /* 0x000000293a367212 */ /* 0x080fe400078ed02c */
[----:B------:R-:W-:Y:S02]  /*16ca0*/  LOP3.LUT R53, R41, R58, RZ, 0x3c, !PT ;  /* 0x0000003a29357212 */ /* 0x000fe400078e3cff */
[----:B------:R-:W-:-:S02]  /*16cb0*/  LOP3.LUT R55, R52, R41, R58, 0x96, !PT ;  /* 0x0000002934377212 */ /* 0x000fc400078e963a */
[----:B------:R-:W-:Y:S02]  /*16cc0*/  LOP3.LUT R23, R23, R22, RZ, 0x3c, !PT ;  /* 0x0000001617177212 */ /* 0x000fe400078e3cff */
[--C-:B------:R-:W-:Y:S02]  /*16cd0*/  LOP3.LUT R44, R39, R26, R56.reuse, 0x1e, !PT ;  /* 0x0000001a272c7212 */ /* 0x100fe400078e1e38 */
[-CC-:B------:R-:W-:Y:S02]  /*16ce0*/  LOP3.LUT R41, R26, R39.reuse, R56.reuse, 0x78, !PT ;  /* 0x000000271a297212 */ /* 0x180fe400078e7838 */
        /* <DEDUP_REMOVED lines=16> */
[----:B------:R-:W-:Y:S02]  /*16df0*/  LOP3.LUT R22, R19, R50, RZ, 0xc3, !PT ;  /* 0x0000003213167212 */ /* 0x000fe400078ec3ff */
[----:B------:R-:W-:Y:S02]  /*16e00*/  LOP3.LUT R27, R24, R39, RZ, 0x3c, !PT ;  /* 0x00000027181b7212 */ /* 0x000fe400078e3cff */
[----:B------:R-:W-:Y:S02]  /*16e10*/  SHF.L.W.U32.HI R19, R46, 0x2, R46 ;  /* 0x000000022e137819 */ /* 0x000fe40000010e2e */
[----:B------:R-:W-:Y:S02]  /*16e20*/  LOP3.LUT R24, R49, R24, R39, 0x96, !PT ;  /* 0x0000001831187212 */ /* 0x000fe400078e9627 */
[----:B------:R-:W-:-:S02]  /*16e30*/  SHF.L.W.U32.HI R43, R43, 0x2, R43 ;  /* 0x000000022b2b7819 */ /* 0x000fc40000010e2b */
[----:B------:R-:W-:Y:S02]  /*16e40*/  LOP3.LUT R50, RZ, R50, RZ, 0x33, !PT ;  /* 0x00000032ff327212 */ /* 0x000fe400078e33ff */
[-C--:B------:R-:W-:Y:S02]  /*16e50*/  LOP3.LUT R46, R36, R47.reuse, RZ, 0xc3, !PT ;  /* 0x0000002f242e7212 */ /* 0x080fe400078ec3ff */
[----:B------:R-:W-:Y:S02]  /*16e60*/  SHF.L.W.U32.HI R49, R34, 0x2, R34 ;  /* 0x0000000222317819 */ /* 0x000fe40000010e22 */
[----:B------:R-:W-:Y:S02]  /*16e70*/  LOP3.LUT R51, R37, R48, RZ, 0x3c, !PT ;  /* 0x0000003025337212 */ /* 0x000fe400078e3cff */
[----:B------:R-:W-:Y:S02]  /*16e80*/  LOP3.LUT R47, RZ, R47, RZ, 0x33, !PT ;  /* 0x0000002fff2f7212 */ /* 0x000fe400078e33ff */
[----:B------:R-:W-:-:S02]  /*16e90*/  LOP3.LUT R20, R21, R18, RZ, 0x3c, !PT ;  /* 0x0000001215147212 */ /* 0x000fc400078e3cff */
[----:B------:R-:W-:Y:S02]  /*16ea0*/  SHF.L.W.U32.HI R37, R21, 0xe, R21 ;  /* 0x0000000e15257819 */ /* 0x000fe40000010e15 */
[-C--:B------:R-:W-:Y:S02]  /*16eb0*/  LOP3.LUT R52, R52, R41.reuse, RZ, 0xc3, !PT ;  /* 0x0000002934347212 */ /* 0x080fe400078ec3ff */
[----:B------:R-:W-:Y:S02]  /*16ec0*/  LOP3.LUT R41, RZ, R41, RZ, 0x33, !PT ;  /* 0x00000029ff297212 */ /* 0x000fe400078e33ff */
[----:B------:R-:W-:Y:S02]  /*16ed0*/  SHF.L.W.U32.HI R39, R50, 0x2, R50 ;  /* 0x0000000232277819 */ /* 0x000fe40000010e32 */
[----:B------:R-:W-:Y:S02]  /*16ee0*/  LOP3.LUT R43, R42, R43, RZ, 0x3c, !PT ;  /* 0x0000002b2a2b7212 */ /* 0x000fe400078e3cff */
[----:B------:R-:W-:-:S02]  /*16ef0*/  SHF.L.W.U32.HI R48, R48, 0x2, R48 ;  /* 0x0000000230307819 */ /* 0x000fc40000010e30 */
[----:B------:R-:W-:Y:S02]  /*16f00*/  SHF.L.W.U32.HI R47, R47, 0x2, R47 ;  /* 0x000000022f2f7819 */ /* 0x000fe40000010e2f */
[C---:B------:R-:W-:Y:S02]  /*16f10*/  LOP3.LUT R49, R38.reuse, R49, RZ, 0x3c, !PT ;  /* 0x0000003126317212 */ /* 0x040fe400078e3cff */
[----:B------:R-:W-:Y:S02]  /*16f20*/  SHF.L.W.U32.HI R34, R38, 0xe, R38 ;  /* 0x0000000e26227819 */ /* 0x000fe40000010e26 */
[----:B------:R-:W-:Y:S02]  /*16f30*/  SHF.L.W.U32.HI R42, R42, 0xe, R42 ;  /* 0x0000000e2a2a7819 */ /* 0x000fe40000010e2a */
[----:B------:R-:W-:Y:S02]  /*16f40*/  LOP3.LUT R38, R37, R20, RZ, 0x3c, !PT ;  /* 0x0000001425267212 */ /* 0x000fe400078e3cff */
[----:B------:R-:W-:-:S02]  /*16f50*/  SHF.L.W.U32.HI R37, R41, 0xe, R41 ;  /* 0x0000000e29257819 */ /* 0x000fc40000010e29 */
[----:B------:R-:W-:Y:S02]  /*16f60*/  LOP3.LUT R18, R22, R39, RZ, 0x3c, !PT ;  /* 0x0000002716127212 */ /* 0x000fe400078e3cff */
[----:B------:R-:W-:Y:S02]  /*16f70*/  SHF.L.W.U32.HI R41, R20, 0xa, R20 ;  /* 0x0000000a14297819 */ /* 0x000fe40000010e14 */
[C---:B------:R-:W-:Y:S02]  /*16f80*/  LOP3.LUT R36, R46.reuse, R47, RZ, 0x3c, !PT ;  /* 0x0000002f2e247212 */ /* 0x040fe400078e3cff */
[----:B------:R-:W-:Y:S02]  /*16f90*/  SHF.L.W.U32.HI R39, R46, 0xe, R46 ;  /* 0x0000000e2e277819 */ /* 0x000fe40000010e2e */
[----:B------:R-:W-:Y:S02]  /*16fa0*/  LOP3.LUT R48, R48, R51, RZ, 0xc3, !PT ;  /* 0x0000003330307212 */ /* 0x000fe400078ec3ff */
[----:B------:R-:W-:-:S02]  /*16fb0*/  LOP3.LUT R42, R42, R43, RZ, 0x3c, !PT ;  /* 0x0000002b2a2a7212 */ /* 0x000fc400078e3cff */
[----:B------:R-:W-:Y:S02]  /*16fc0*/  LOP3.LUT R51, RZ, R51, RZ, 0x33, !PT ;  /* 0x00000033ff337212 */ /* 0x000fe400078e33ff */
[C---:B------:R-:W-:Y:S02]  /*16fd0*/  LOP3.LUT R19, R40.reuse, R19, RZ, 0x3c, !PT ;  /* 0x0000001328137212 */ /* 0x040fe400078e3cff */
[----:B------:R-:W-:Y:S02]  /*16fe0*/  SHF.L.W.U32.HI R50, R40, 0xe, R40 ;  /* 0x0000000e28327819 */ /* 0x000fe40000010e28 */
[----:B------:R-:W-:Y:S02]  /*16ff0*/  SHF.L.W.U32.HI R43, R43, 0xa, R43 ;  /* 0x0000000a2b2b7819 */ /* 0x000fe40000010e2b */
[----:B------:R-:W-:Y:S02]  /*17000*/  SHF.L.W.U32.HI R21, R22, 0xe, R22 ;  /* 0x0000000e16157819 */ /* 0x000fe40000010e16 */
[----:B------:R-:W-:-:S02]  /*17010*/  LOP3.LUT R22, R37, R52, RZ, 0x3c, !PT ;  /* 0x0000003425167212 */ /* 0x000fc400078e3cff */
[----:B------:R-:W-:Y:S02]  /*17020*/  LOP3.LUT R40, R38, UR48, R41, 0x96, !PT ;  /* 0x0000003026287c12 */ /* 0x000fe4000f8e9629 */
[----:B------:R-:W-:Y:S02]  /*17030*/  SHF.L.W.U32.HI R37, R52, 0xa, R52 ;  /* 0x0000000a34257819 */ /* 0x000fe40000010e34 */
[----:B------:R-:W-:Y:S02]  /*17040*/  SHF.L.W.U32.HI R38, R38, 0x1, R38 ;  /* 0x0000000126267819 */ /* 0x000fe40000010e26 */
[----:B------:R-:W-:Y:S02]  /*17050*/  LOP3.LUT R41, R39, R36, RZ, 0x3c, !PT ;  /* 0x0000002427297212 */ /* 0x000fe400078e3cff */
[----:B------:R-:W-:Y:S02]  /*17060*/  SHF.L.W.U32.HI R51, R51, 0xe, R51 ;  /* 0x0000000e33337819 */ /* 0x000fe40000010e33 */
[----:B------:R-:W-:-:S02]  /*17070*/  LOP3.LUT R47, R50, R19, RZ, 0x3c, !PT ;  /* 0x00000013322f7212 */ /* 0x000fc400078e3cff */
[----:B------:R-:W-:Y:S02]  /*17080*/  SHF.L.W.U32.HI R52, R19, 0xa, R19 ;  /* 0x0000000a13347819 */ /* 0x000fe40000010e13 */
[----:B------:R-:W-:Y:S02]  /*17090*/  LOP3.LUT R39, R43, R42, RZ, 0x3c, !PT ;  /* 0x0000002a2b277212 */ /* 0x000fe400078e3cff */
[----:B------:R-:W-:Y:S02]  /*170a0*/  LOP3.LUT R21, R21, R18, RZ, 0x3c, !PT ;  /* 0x0000001215157212 */ /* 0x000fe400078e3cff */
[----:B------:R-:W-:Y:S02]  /*170b0*/  LOP3.LUT R46, R34, R49, RZ, 0x3c, !PT ;  /* 0x00000031222e7212 */ /* 0x000fe400078e3cff */
[----:B------:R-:W-:Y:S02]  /*170c0*/  SHF.L.W.U32.HI R49, R49, 0xa, R49 ;  /* 0x0000000a31317819 */ /* 0x000fe40000010e31 */
[----:B------:R-:W-:-:S02]  /*170d0*/  SHF.L.W.U32.HI R18, R18, 0xa, R18 ;  /* 0x0000000a12127819 */ /* 0x000fc40000010e12 */
[----:B------:R-:W-:Y:S02]  /*170e0*/  LOP3.LUT R59, R38, UR49, RZ, 0x3c, !PT ;  /* 0x00000031263b7c12 */ /* 0x000fe4000f8e3cff */
[----:B------:R-:W-:Y:S02]  /*170f0*/  LOP3.LUT R20, R51, R48, RZ, 0x3c, !PT ;  /* 0x0000003033147212 */ /* 0x000fe400078e3cff */
[----:B------:R-:W-:Y:S02]  /*17100*/  SHF.L.W.U32.HI R34, R48, 0xa, R48 ;  /* 0x0000000a30227819 */ /* 0x000fe40000010e30 */
[----:B------:R-:W-:Y:S02]  /*17110*/  SHF.L.W.U32.HI R50, R36, 0xa, R36 ;  /* 0x0000000a24327819 */ /* 0x000fe40000010e24 */
[----:B------:R-:W-:Y:S02]  /*17120*/  SHF.L.W.U32.HI R42, R42, 0x1, R42 ;  /* 0x000000012a2a7819 */ /* 0x000fe40000010e2a */
[----:B------:R-:W-:-:S02]  /*17130*/  LOP3.LUT R38, R39, R37, R22, 0x96, !PT ;  /* 0x0000002527267212 */ /* 0x000fc400078e9616 */
[----:B------:R-:W-:Y:S02]  /*17140*/  LOP3.LUT R19, R52, R47, RZ, 0x3c, !PT ;  /* 0x0000002f34137212 */ /* 0x000fe400078e3cff */
[----:B------:R-:W-:Y:S02]  /*17150*/  SHF.L.W.U32.HI R36, R21, 0x1, R21 ;  /* 0x0000000115247819 */ /* 0x000fe40000010e15 */
[----:B------:R-:W-:Y:S02]  /*17160*/  SHF.L.W.U32.HI R37, R22, 0x1, R22 ;  /* 0x0000000116257819 */ /* 0x000fe40000010e16 */
[----:B------:R-:W-:Y:S02]  /*17170*/  LOP3.LUT R48, R46, UR52, R49, 0x96, !PT ;  /* 0x000000342e307c12 */ /* 0x000fe4000f8e9631 */
[----:B------:R-:W-:Y:S02]  /*17180*/  LOP3.LUT R18, R18, R21, RZ, 0x3c, !PT ;  /* 0x0000001512127212 */ /* 0x000fe400078e3cff */
[----:B------:R-:W-:-:S02]  /*17190*/  LOP3.LUT R34, R19, R34, R20, 0x96, !PT ;  /* 0x0000002213227212 */ /* 0x000fc400078e9614 */
[----:B------:R-:W-:Y:S02]  /*171a0*/  SHF.L.W.U32.HI R49, R20, 0x1, R20 ;  /* 0x0000000114317819 */ /* 0x000fe40000010e14 */
[----:B------:R-:W-:Y:S02]  /*171b0*/  LOP3.LUT R42, R42, R59, RZ, 0x3c, !PT ;  /* 0x0000003b2a2a7212 */ /* 0x000fe400078e3cff */
[--C-:B------:R-:W-:Y:S02]  /*171c0*/  LOP3.LUT R43, R59, R37, R36.reuse, 0x1e, !PT ;  /* 0x000000253b2b7212 */ /* 0x100fe400078e1e24 */
[----:B------:R-:W-:Y:S02]  /*171d0*/  LOP3.LUT R20, R37, R59, R36, 0x78, !PT ;  /* 0x0000003b25147212 */ /* 0x000fe400078e7824 */
[----:B------:R-:W-:Y:S02]  /*171e0*/  SHF.L.W.U32.HI R57, R46, 0x1, R46 ;  /* 0x000000012e397819 */ /* 0x000fe40000010e2e */
[----:B------:R-:W-:-:S02]  /*171f0*/  LOP3.LUT R37, R39, R18, R40, 0x1e, !PT ;  /* 0x0000001227257212 */ /* 0x000fc400078e1e28 */
[----:B------:R-:W-:Y:S02]  /*17200*/  SHF.L.W.U32.HI R21, R47, 0x1, R47 ;  /* 0x000000012f157819 */ /* 0x000fe40000010e2f */
[----:B------:R-:W-:Y:S02]  /*17210*/  LOP3.LUT R18, R18, R39, R40, 0x78, !PT ;  /* 0x0000002712127212 */ /* 0x000fe400078e7828 */
[----:B------:R-:W-:Y:S02]  /*17220*/  LOP3.LUT R59, R42, R59, R36, 0x78, !PT ;  /* 0x0000003b2a3b7212 */ /* 0x000fe400078e7824 */
[----:B------:R-:W-:Y:S02]  /*17230*/  LOP3.LUT R56, R20, R43, R42, 0x87, !PT ;  /* 0x0000002b14387212 */ /* 0x000fe400078e872a */
[----:B------:R-:W-:Y:S02]  /*17240*/  LOP3.LUT R47, R38, R39, R40, 0x78, !PT ;  /* 0x00000027262f7212 */ /* 0x000fe400078e7828 */
[----:B------:R-:W-:-:S02]  /*17250*/  SHF.L.W.U32.HI R46, R41, 0x1, R41 ;  /* 0x00000001292e7819 */ /* 0x000fc40000010e29 */
[----:B------:R-:W-:Y:S02]  /*17260*/  LOP3.LUT R57, R57, UR53, RZ, 0x3c, !PT ;  /* 0x0000003539397c12 */ /* 0x000fe4000f8e3cff */
[----:B------:R-:W-:Y:S02]  /*17270*/  LOP3.LUT R22, R50, R41, RZ, 0x3c, !PT ;  /* 0x0000002932167212 */ /* 0x000fe400078e3cff */
[----:B------:R-:W-:Y:S02]  /*17280*/  LOP3.LUT R42, R18, R37, R38, 0x87, !PT ;  /* 0x00000025122a7212 */ /* 0x000fe400078e8726 */
[-CC-:B------:R-:W-:Y:S02]  /*17290*/  LOP3.LUT R41, R36, R59.reuse, R20.reuse, 0x2d, !PT ;  /* 0x0000003b24297212 */ /* 0x180fe400078e2d14 */
[-CC-:B------:R-:W-:Y:S02]  /*172a0*/  LOP3.LUT R43, R43, R59.reuse, R20.reuse, 0x2d, !PT ;  /* 0x0000003b2b2b7212 */ /* 0x180fe400078e2d14 */
        /* <DEDUP_REMOVED lines=19> */
[-C--:B------:R-:W-:Y:S02]  /*173e0*/  LOP3.LUT R50, R34, R19.reuse, R22, 0xd0, !PT ;  /* 0x0000001322327212 */ /* 0x080fe400078ed016 */
[----:B------:R-:W-:Y:S02]  /*173f0*/  LOP3.LUT R51, R19, R34, RZ, 0x3c, !PT ;  /* 0x0000002213337212 */ /* 0x000fe400078e3cff */
[----:B------:R-:W-:Y:S02]  /*17400*/  LOP3.LUT R52, R52, R19, R34, 0x96, !PT ;  /* 0x0000001334347212 */ /* 0x000fe400078e9622 */
[----:B------:R-:W-:Y:S02]  /*17410*/  LOP3.LUT R33, RZ, R33, RZ, 0x33, !PT ;  /* 0x00000021ff217212 */ /* 0x000fe400078e33ff */
[----:B------:R-:W-:Y:S02]  /*17420*/  SHF.L.W.U32.HI R19, R15, 0x2, R15 ;  /* 0x000000020f137819 */ /* 0x000fe40000010e0f */
        /* <DEDUP_REMOVED lines=9> */
[----:B------:R-:W-:Y:S02]  /*174c0*/  SHF.L.W.U32.HI R17, R30, 0x2, R30 ;  /* 0x000000021e117819 */ /* 0x000fe40000010e1e */
[----:B------:R-:W-:Y:S02]  /*174d0*/  SHF.L.W.U32.HI R12, R33, 0x2, R33 ;  /* 0x00000002210c7819 */ /* 0x000fe40000010e21 */
[C---:B------:R-:W-:Y:S02]  /*174e0*/  LOP3.LUT R30, R28.reuse, R19, RZ, 0x3c, !PT ;  /* 0x000000131c1e7212 */ /* 0x040fe400078e3cff */
[----:B------:R-:W-:-:S02]  /*174f0*/  SHF.L.W.U32.HI R33, R28, 0xe, R28 ;  /* 0x0000000e1c217819 */ /* 0x000fc40000010e1c */
[C---:B------:R-:W-:Y:S02]  /*17500*/  LOP3.LUT R15, R14.reuse, R13, RZ, 0x3c, !PT ;  /* 0x0000000d0e0f7212 */ /* 0x040fe400078e3cff */
[----:B------:R-:W-:Y:S02]  /*17510*/  SHF.L.W.U32.HI R22, R53, 0x2, R53 ;  /* 0x0000000235167819 */ /* 0x000fe40000010e35 */
[----:B------:R-:W-:Y:S02]  /*17520*/  SHF.L.W.U32.HI R14, R14, 0xe, R14 ;  /* 0x0000000e0e0e7819 */ /* 0x000fe40000010e0e */
[----:B------:R-:W-:Y:S02]  /*17530*/  SHF.L.W.U32.HI R31, R31, 0x2, R31 ;  /* 0x000000021f1f7819 */ /* 0x000fe40000010e1f */
[----:B------:R-:W-:Y:S02]  /*17540*/  LOP3.LUT R37, R37, R34, RZ, 0xc3, !PT ;  /* 0x0000002225257212 */ /* 0x000fe400078ec3ff */
[----:B------:R-:W-:-:S02]  /*17550*/  LOP3.LUT R12, R21, R12, RZ, 0x3c, !PT ;  /* 0x0000000c150c7212 */ /* 0x000fc400078e3cff */
[----:B------:R-:W-:Y:S02]  /*17560*/  SHF.L.W.U32.HI R13, R21, 0xe, R21 ;  /* 0x0000000e150d7819 */ /* 0x000fe40000010e15 */
[----:B------:R-:W-:Y:S02]  /*17570*/  LOP3.LUT R34, RZ, R34, RZ, 0x33, !PT ;  /* 0x00000022ff227212 */ /* 0x000fe400078e33ff */
[-C--:B------:R-:W-:Y:S02]  /*17580*/  LOP3.LUT R35, R35, R16.reuse, RZ, 0xc3, !PT ;  /* 0x0000001023237212 */ /* 0x080fe400078ec3ff */
[----:B------:R-:W-:Y:S02]  /*17590*/  LOP3.LUT R19, RZ, R16, RZ, 0x33, !PT ;  /* 0x00000010ff137212 */ /* 0x000fe400078e33ff */
[----:B------:R-:W-:Y:S02]  /*175a0*/  LOP3.LUT R21, R32, R17, RZ, 0x3c, !PT ;  /* 0x0000001120157212 */ /* 0x000fe400078e3cff */
[----:B------:R-:W-:-:S02]  /*175b0*/  LOP3.LUT R16, R33, R30, RZ, 0x3c, !PT ;  /* 0x0000001e21107212 */ /* 0x000fc400078e3cff */
[----:B------:R-:W-:Y:S02]  /*175c0*/  SHF.L.W.U32.HI R32, R32, 0xe, R32 ;  /* 0x0000000e20207819 */ /* 0x000fe40000010e20 */
[----:B------:R-:W-:Y:S02]  /*175d0*/  SHF.L.W.U32.HI R33, R30, 0xa, R30 ;  /* 0x0000000a1e217819 */ /* 0x000fe40000010e1e */
[----:B------:R-:W-:Y:S02]  /*175e0*/  LOP3.LUT R14, R14, R15, RZ, 0x3c, !PT ;  /* 0x0000000f0e0e7212 */ /* 0x000fe400078e3cff */
[C---:B------:R-:W-:Y:S02]  /*175f0*/  LOP3.LUT R31, R0.reuse, R31, RZ, 0x3c, !PT ;  /* 0x0000001f001f7212 */ /* 0x040fe400078e3cff */
[----:B------:R-:W-:Y:S02]  /*17600*/  SHF.L.W.U32.HI R28, R0, 0xe, R0 ;  /* 0x0000000e001c7819 */ /* 0x000fe40000010e00 */
[----:B------:R-:W-:-:S02]  /*17610*/  LOP3.LUT R30, R55, R22, RZ, 0x3c, !PT ;  /* 0x00000016371e7212 */ /* 0x000fc400078e3cff */
[----:B------:R-:W-:Y:S02]  /*17620*/  SHF.L.W.U32.HI R15, R15, 0xa, R15 ;  /* 0x0000000a0f0f7819 */ /* 0x000fe40000010e0f */
[----:B------:R-:W-:Y:S02]  /*17630*/  SHF.L.W.U32.HI R0, R34, 0xe, R34 ;  /* 0x0000000e22007819 */ /* 0x000fe40000010e22 */
[----:B------:R-:W-:Y:S02]  /*17640*/  SHF.L.W.U32.HI R55, R55, 0xe, R55 ;  /* 0x0000000e37377819 */ /* 0x000fe40000010e37 */
[----:B------:R-:W-:Y:S02]  /*17650*/  SHF.L.W.U32.HI R22, R19, 0xe, R19 ;  /* 0x0000000e13167819 */ /* 0x000fe40000010e13 */
[----:B------:R-:W-:Y:S02]  /*17660*/  LOP3.LUT R32, R32, R21, RZ, 0x3c, !PT ;  /* 0x0000001520207212 */ /* 0x000fe400078e3cff */
[----:B------:R-:W-:-:S02]  /*17670*/  SHF.L.W.U32.HI R21, R21, 0xa, R21 ;  /* 0x0000000a15157819 */ /* 0x000fc40000010e15 */
[----:B------:R-:W-:Y:S02]  /*17680*/  LOP3.LUT R0, R0, R37, RZ, 0x3c, !PT ;  /* 0x0000002500007212 */ /* 0x000fe400078e3cff */
[----:B------:R-:W-:Y:S02]  /*17690*/  SHF.L.W.U32.HI R17, R37, 0xa, R37 ;  /* 0x0000000a25117819 */ /* 0x000fe40000010e25 */
[C---:B------:R-:W-:Y:S02]  /*176a0*/  LOP3.LUT R15, R14.reuse, UR44, R15, 0x96, !PT ;  /* 0x0000002c0e0f7c12 */ /* 0x040fe4000f8e960f */
        /* <DEDUP_REMOVED lines=15> */
[----:B------:R-:W-:Y:S02]  /*177a0*/  LOP3.LUT R37, R37, R30, RZ, 0x3c, !PT ;  /* 0x0000001e25257212 */ /* 0x000fe400078e3cff */
[----:B------:R-:W-:Y:S02]  /*177b0*/  SHF.L.W.U32.HI R31, R30, 0x1, R30 ;  /* 0x000000011e1f7819 */ /* 0x000fe40000010e1e */
[----:B------:R-:W-:Y:S02]  /*177c0*/  SHF.L.W.U32.HI R55, R55, 0x1, R55 ;  /* 0x0000000137377819 */ /* 0x000fe40000010e37 */
[----:B------:R-:W-:Y:S02]  /*177d0*/  LOP3.LUT R32, R12, UR57, RZ, 0x3c, !PT ;  /* 0x000000390c207c12 */ /* 0x000fe4000f8e3cff */
[----:B------:R-:W-:Y:S02]  /*177e0*/  LOP3.LUT R30, R21, R17, R0, 0x96, !PT ;  /* 0x00000011151e7212 */ /* 0x000fe400078e9600 */
[----:B------:R-:W-:-:S02]  /*177f0*/  LOP3.LUT R54, R54, UR45, RZ, 0x3c, !PT ;  /* 0x0000002d36367c12 */ /* 0x000fc4000f8e3cff */
[----:B------:R-:W-:Y:S02]  /*17800*/  SHF.L.W.U32.HI R0, R0, 0x1, R0 ;  /* 0x0000000100007819 */ /* 0x000fe40000010e00 */
[----:B------:R-:W-:Y:S02]  /*17810*/  LOP3.LUT R12, R16, R19, R14, 0x96, !PT ;  /* 0x00000013100c7212 */ /* 0x000fe400078e960e */
[----:B------:R-:W-:Y:S02]  /*17820*/  SHF.L.W.U32.HI R35, R28, 0x1, R28 ;  /* 0x000000011c237819 */ /* 0x000fe40000010e1c */
[----:B------:R-:W-:Y:S02]  /*17830*/  LOP3.LUT R55, R55, R32, RZ, 0x3c, !PT ;  /* 0x0000002037377212 */ /* 0x000fe400078e3cff */
[----:B------:R-:W-:Y:S02]  /*17840*/  LOP3.LUT R28, R33, R54, RZ, 0x3c, !PT ;  /* 0x00000036211c7212 */ /* 0x000fe400078e3cff */
[----:B------:R-:W-:-:S02]  /*17850*/  SHF.L.W.U32.HI R17, R14, 0x1, R14 ;  /* 0x000000010e117819 */ /* 0x000fc40000010e0e */
[--C-:B------:R-:W-:Y:S02]  /*17860*/  LOP3.LUT R58, R32, R0, R31.reuse, 0x1e, !PT ;  /* 0x00000000203a7212 */ /* 0x100fe400078e1e1f */
[----:B------:R-:W-:Y:S02]  /*17870*/  LOP3.LUT R61, R0, R32, R31, 0x78, !PT ;  /* 0x00000020003d7212 */ /* 0x000fe400078e781f */
[--C-:B------:R-:W-:Y:S02]  /*17880*/  LOP3.LUT R14, R16, R13, R15.reuse, 0x1e, !PT ;  /* 0x0000000d100e7212 */ /* 0x100fe400078e1e0f */
        /* <DEDUP_REMOVED lines=11> */
[-C--:B------:R-:W-:Y:S02]  /*17940*/  LOP3.LUT R61, R53, R16.reuse, R61, 0xd0, !PT ;  /* 0x00000010353d7212 */ /* 0x080fe400078ed03d */
[----:B------:R-:W-:Y:S02]  /*17950*/  LOP3.LUT R53, R22, R16, R53, 0x96, !PT ;  /* 0x0000001016357212 */ /* 0x000fe400078e9635 */
[----:B------:R-:W-:Y:S02]  /*17960*/  LOP3.LUT R25, R25, R44, RZ, 0x3c, !PT ;  /* 0x0000002c19197212 */ /* 0x000fe400078e3cff */
[----:B------:R-:W-:-:S02]  /*17970*/  LOP3.LUT R30, R33, R34, R37, 0x2d, !PT ;  /* 0x00000022211e7212 */ /* 0x000fc400078e2d25 */
[----:B------:R-:W-:Y:S02]  /*17980*/  SHF.L.W.U32.HI R16, R23, 0x2, R23 ;  /* 0x0000000217107819 */ /* 0x000fe40000010e17 */
[----:B------:R-:W-:Y:S02]  /*17990*/  LOP3.LUT R26, R26, R29, RZ, 0xc3, !PT ;  /* 0x0000001d1a1a7212 */ /* 0x000fe400078ec3ff */
[----:B------:R-:W-:Y:S02]  /*179a0*/  SHF.L.W.U32.HI R44, R44, 0x2, R44 ;  /* 0x000000022c2c7819 */ /* 0x000fe40000010e2c */
[----:B------:R-:W-:Y:S02]  /*179b0*/  SHF.L.W.U32.HI R27, R27, 0x2, R27 ;  /* 0x000000021b1b7819 */ /* 0x000fe40000010e1b */
[----:B------:R-:W-:Y:S02]  /*179c0*/  LOP3.LUT R32, R55, R34, R37, 0xd0, !PT ;  /* 0x0000002237207212 */ /* 0x000fe400078ed025 */
[----:B------:R-:W-:-:S02]  /*179d0*/  LOP3.LUT R31, R34, R55, RZ, 0x3c, !PT ;  /* 0x00000037221f7212 */ /* 0x000fc400078e3cff */
[----:B------:R-:W-:Y:S02]  /*179e0*/  LOP3.LUT R33, R61, R34, R55, 0x96, !PT ;  /* 0x000000223d217212 */ /* 0x000fe400078e9637 */
[----:B------:R-:W-:Y:S02]  /*179f0*/  LOP3.LUT R29, RZ, R29, RZ, 0x33, !PT ;  /* 0x0000001dff1d7212 */ /* 0x000fe400078e33ff */
[----:B------:R-:W-:Y:S02]  /*17a00*/  LOP3.LUT R34, R15, R0, R13, 0x2d, !PT ;  /* 0x000000000f227212 */ /* 0x000fe400078e2d0d */
[----:B------:R-:W-:Y:S02]  /*17a10*/  LOP3.LUT R15, R48, R57, R20, 0x96, !PT ;  /* 0x00000039300f7212 */ /* 0x000fe400078e9614 */
[----:B------:R-:W-:Y:S02]  /*17a20*/  LOP3.LUT R16, R45, R16, RZ, 0x3c, !PT ;  /* 0x000000102d107212 */ /* 0x000fe400078e3cff */
[----:B------:R-:W-:-:S02]  /*17a30*/  LOP3.LUT R44, R44, R25, RZ, 0xc3, !PT ;  /* 0x000000192c2c7212 */ /* 0x000fc400078ec3ff */
[C---:B------:R-:W-:Y:S02]  /*17a40*/  LOP3.LUT R20, R24.reuse, R27, RZ, 0x3c, !PT ;  /* 0x0000001b18147212 */ /* 0x040fe400078e3cff */
[----:B------:R-:W-:Y:S02]  /*17a50*/  SHF.L.W.U32.HI R23, R24, 0xe, R24 ;  /* 0x0000000e18177819 */ /* 0x000fe40000010e18 */
[----:B------:R-:W-:Y:S02]  /*17a60*/  SHF.L.W.U32.HI R29, R29, 0x2, R29 ;  /* 0x000000021d1d7819 */ /* 0x000fe40000010e1d */
[----:B------:R-:W-:Y:S02]  /*17a70*/  SHF.L.W.U32.HI R45, R45, 0xe, R45 ;  /* 0x0000000e2d2d7819 */ /* 0x000fe40000010e2d */
[----:B------:R-:W-:Y:S02]  /*17a80*/  LOP3.LUT R25, RZ, R25, RZ, 0x33, !PT ;  /* 0x00000019ff197212 */ /* 0x000fe400078e33ff */
[----:B------:R-:W-:-:S02]  /*17a90*/  LOP3.LUT R36, R54, R17, R35, 0x1e, !PT ;  /* 0x0000001136247212 */ /* 0x000fc400078e1e23 */
[----:B------:R-:W-:Y:S02]  /*17aa0*/  LOP3.LUT R17, R17, R54, R35, 0x78, !PT ;  /* 0x0000003611117212 */ /* 0x000fe400078e7823 */
[----:B------:R-:W-:Y:S02]  /*17ab0*/  LOP3.LUT R23, R23, R20, RZ, 0x3c, !PT ;  /* 0x0000001417177212 */ /* 0x000fe400078e3cff */
[----:B------:R-:W-:Y:S02]  /*17ac0*/  LOP3.LUT R29, R26, R29, RZ, 0x3c, !PT ;  /* 0x0000001d1a1d7212 */ /* 0x000fe400078e3cff */
[----:B------:R-:W-:Y:S02]  /*17ad0*/  LOP3.LUT R45, R45, R16, RZ, 0x3c, !PT ;  /* 0x000000102d2d7212 */ /* 0x000fe400078e3cff */
[----:B------:R-:W-:Y:S02]  /*17ae0*/  SHF.L.W.U32.HI R25, R25, 0xe, R25 ;  /* 0x0000000e19197819 */ /* 0x000fe40000010e19 */
[----:B------:R-:W-:-:S02]  /*17af0*/  SHF.L.W.U32.HI R20, R20, 0xa, R20 ;  /* 0x0000000a14147819 */ /* 0x000fc40000010e14 */
[----:B------:R-:W-:Y:S02]  /*17b00*/  SHF.L.W.U32.HI R26, R26, 0xe, R26 ;  /* 0x0000000e1a1a7819 */ /* 0x000fe40000010e1a */
[----:B------:R-:W-:Y:S02]  /*17b10*/  LOP3.LUT R54, R28, R54, R35, 0x78, !PT ;  /* 0x000000361c367212 */ /* 0x000fe400078e7823 */
[----:B------:R-:W-:Y:S02]  /*17b20*/  LOP3.LUT R37, R17, R36, R28, 0x87, !PT ;  /* 0x0000002411257212 */ /* 0x000fe400078e871c */
[----:B------:R-:W-:Y:S02]  /*17b30*/  SHF.L.W.U32.HI R27, R16, 0xa, R16 ;  /* 0x0000000a101b7819 */ /* 0x000fe40000010e10 */
[----:B------:R-:W-:Y:S02]  /*17b40*/  LOP3.LUT R24, R25, R44, RZ, 0x3c, !PT ;  /* 0x0000002c19187212 */ /* 0x000fe400078e3cff */
[----:B------:R-:W-:-:S02]  /*17b50*/  SHF.L.W.U32.HI R55, R44, 0xa, R44 ;  /* 0x0000000a2c377819 */ /* 0x000fc40000010e2c */
[C---:B------:R-:W-:Y:S02]  /*17b60*/  SHF.L.W.U32.HI R16, R45.reuse, 0x1, R45 ;  /* 0x000000012d107819 */ /* 0x040fe40000010e2d */
[----:B------:R-:W-:Y:S02]  /*17b70*/  LOP3.LUT R28, R20, R23, RZ, 0x3c, !PT ;  /* 0x00000017141c7212 */ /* 0x000fe400078e3cff */
[----:B------:R-:W-:Y:S02]  /*17b80*/  LOP3.LUT R26, R26, R29, RZ, 0x3c, !PT ;  /* 0x0000001d1a1a7212 */ /* 0x000fe400078e3cff */
[----:B------:R-:W-:Y:S02]  /*17b90*/  LOP3.LUT R27, R45, R27, R10, 0x96, !PT ;  /* 0x0000001b2d1b7212 */ /* 0x000fe400078e960a */
[----:B------:R-:W-:Y:S02]  /*17ba0*/  SHF.L.W.U32.HI R29, R29, 0xa, R29 ;  /* 0x0000000a1d1d7819 */ /* 0x000fe40000010e1d */
[----:B------:R-:W-:-:S02]  /*17bb0*/  SHF.L.W.U32.HI R45, R23, 0x1, R23 ;  /* 0x00000001172d7819 */ /* 0x000fc40000010e17 */
[----:B------:R-:W-:Y:S02]  /*17bc0*/  LOP3.LUT R16, R16, R11, RZ, 0x3c, !PT ;  /* 0x0000000b10107212 */ /* 0x000fe400078e3cff */
[----:B------:R-:W-:Y:S02]  /*17bd0*/  LOP3.LUT R55, R28, R55, R24, 0x96, !PT ;  /* 0x000000371c377212 */ /* 0x000fe400078e9618 */
[----:B------:R-:W-:Y:S02]  /*17be0*/  SHF.L.W.U32.HI R25, R26, 0x1, R26 ;  /* 0x000000011a197819 */ /* 0x000fe40000010e1a */
[----:B------:R-:W-:Y:S02]  /*17bf0*/  SHF.L.W.U32.HI R24, R24, 0x1, R24 ;  /* 0x0000000118187819 */ /* 0x000fe40000010e18 */
[-CC-:B------:R-:W-:Y:S02]  /*17c00*/  LOP3.LUT R35, R35, R54.reuse, R17.reuse, 0x2d, !PT ;  /* 0x0000003623237212 */ /* 0x180fe400078e2d11 */
[----:B------:R-:W-:-:S02]  /*17c10*/  LOP3.LUT R36, R36, R54, R17, 0x2d, !PT ;  /* 0x0000003624247212 */ /* 0x000fc400078e2d11 */
[----:B------:R-:W-:Y:S02]  /*17c20*/  LOP3.LUT R17, R37, R54, R17, 0xd0, !PT ;  /* 0x0000003625117212 */ /* 0x000fe400078ed011 */
[----:B------:R-:W-:Y:S02]  /*17c30*/  LOP3.LUT R23, R13, R14, R12, 0x87, !PT ;  /* 0x0000000e0d177212 */ /* 0x000fe400078e870c */
[----:B------:R-:W-:Y:S02]  /*17c40*/  LOP3.LUT R20, R29, R26, RZ, 0x3c, !PT ;  /* 0x0000001a1d147212 */ /* 0x000fe400078e3cff */
[----:B------:R-:W-:Y:S02]  /*17c50*/  LOP3.LUT R44, R14, R0, R13, 0x2d, !PT ;  /* 0x000000000e2c7212 */ /* 0x000fe400078e2d0d */
[----:B------:R-:W-:Y:S02]  /*17c60*/  LOP3.LUT R45, R45, R16, RZ, 0x3c, !PT ;  /* 0x000000102d2d7212 */ /* 0x000fe400078e3cff */
[----:B------:R-:W-:-:S02]  /*17c70*/  LOP3.LUT R12, R16, R24, R25, 0x1e, !PT ;  /* 0x00000018100c7212 */ /* 0x000fc400078e1e19 */
[----:B------:R-:W-:Y:S02]  /*17c80*/  LOP3.LUT R14, R24, R16, R25, 0x78, !PT ;  /* 0x00000010180e7212 */ /* 0x000fe400078e7819 */
[----:B------:R-:W-:Y:S02]  /*17c90*/  LOP3.LUT R37, R34, R54, R37, 0x96, !PT ;  /* 0x0000003622257212 */ /* 0x000fe400078e9625 */
[----:B------:R-:W-:Y:S02]  /*17ca0*/  LOP3.LUT R59, R40, R59, R56, 0x96, !PT ;  /* 0x0000003b283b7212 */ /* 0x000fe400078e9638 */
[-C--:B------:R-:W-:Y:S02]  /*17cb0*/  LOP3.LUT R57, R23, R0.reuse, R13, 0xd0, !PT ;  /* 0x0000000017397212 */ /* 0x080fe400078ed00d */
[----:B------:R-:W-:Y:S02]  /*17cc0*/  LOP3.LUT R54, R0, R23, RZ, 0x3c, !PT ;  /* 0x0000001700367212 */ /* 0x000fe400078e3cff */
[----:B------:R-:W-:-:S02]  /*17cd0*/  LOP3.LUT R56, R17, R0, R23, 0x96, !PT ;  /* 0x0000000011387212 */ /* 0x000fc400078e9617 */
[--C-:B------:R-:W-:Y:S02]  /*17ce0*/  LOP3.LUT R0, R28, R20, R27.reuse, 0x1e, !PT ;  /* 0x000000141c007212 */ /* 0x100fe400078e1e1b */
[----:B------:R-:W-:Y:S02]  /*17cf0*/  LOP3.LUT R24, R20, R28, R27, 0x78, !PT ;  /* 0x0000001c14187212 */ /* 0x000fe400078e781b */
[----:B------:R-:W-:Y:S02]  /*17d00*/  LOP3.LUT R23, R45, R16, R25, 0x78, !PT ;  /* 0x000000102d177212 */ /* 0x000fe400078e7819 */
[----:B------:R-:W-:Y:S02]  /*17d10*/  LOP3.LUT R16, R14, R12, R45, 0x87, !PT ;  /* 0x0000000c0e107212 */ /* 0x000fe400078e872d */
[----:B------:R-:W-:Y:S02]  /*17d20*/  LOP3.LUT R13, R55, R28, R27, 0x78, !PT ;  /* 0x0000001c370d7212 */ /* 0x000fe400078e781b */
[----:B------:R-:W-:-:S02]  /*17d30*/  LOP3.LUT R41, R41, R38, RZ, 0xc3, !PT ;  /* 0x0000002629297212 */ /* 0x000fc400078ec3ff */
[----:B------:R-:W-:Y:S02]  /*17d40*/  LOP3.LUT R38, RZ, R38, RZ, 0x33, !PT ;  /* 0x00000026ff267212 */ /* 0x000fe400078e33ff */
[----:B------:R-:W-:Y:S02]  /*17d50*/  LOP3.LUT R43, R43, R18, RZ, 0x3c, !PT ;  /* 0x000000122b2b7212 */ /* 0x000fe400078e3cff */
[----:B------:R-:W-:Y:S02]  /*17d60*/  LOP3.LUT R28, R24, R0, R55, 0x87, !PT ;  /* 0x00000000181c7212 */ /* 0x000fe400078e8737 */
[-CC-:B------:R-:W-:Y:S02]  /*17d70*/  LOP3.LUT R25, R25, R23.reuse, R14.reuse, 0x2d, !PT ;  /* 0x0000001719197212 */ /* 0x180fe400078e2d0e */
[----:B------:R-:W-:Y:S02]  /*17d80*/  LOP3.LUT R29, R12, R23, R14, 0x2d, !PT ;  /* 0x000000170c1d7212 */ /* 0x000fe400078e2d0e */
[----:B------:R-:W-:-:S02]  /*17d90*/  SHF.L.W.U32.HI R18, R18, 0x2, R18 ;  /* 0x0000000212127819 */ /* 0x000fc40000010e12 */
[----:B------:R-:W-:Y:S02]  /*17da0*/  LOP3.LUT R14, R16, R23, R14, 0xd0, !PT ;  /* 0x00000017100e7212 */ /* 0x000fe400078ed00e */
[-C--:B------:R-:W-:Y:S02]  /*17db0*/  LOP3.LUT R20, R0, R13.reuse, R24, 0x2d, !PT ;  /* 0x0000000d00147212 */ /* 0x080fe400078e2d18 */
[----:B------:R-:W-:Y:S02]  /*17dc0*/  SHF.L.W.U32.HI R40, R40, 0x2, R40 ;  /* 0x0000000228287819 */ /* 0x000fe40000010e28 */
[----:B------:R-:W-:Y:S02]  /*17dd0*/  SHF.L.W.U32.HI R39, R39, 0x2, R39 ;  /* 0x0000000227277819 */ /* 0x000fe40000010e27 */
[----:B------:R-:W-:Y:S02]  /*17de0*/  SHF.L.W.U32.HI R0, R38, 0x2, R38 ;  /* 0x0000000226007819 */ /* 0x000fe40000010e26 */
[----:B------:R-:W-:-:S02]  /*17df0*/  LOP3.LUT R27, R27, R13, R24, 0x2d, !PT ;  /* 0x0000000d1b1b7212 */ /* 0x000fc400078e2d18 */
[----:B------:R-:W-:Y:S02]  /*17e00*/  SHF.L.W.U32.HI R48, R48, 0x2, R48 ;  /* 0x0000000230307819 */ /* 0x000fe40000010e30 */
[----:B------:R-:W-:Y:S02]  /*17e10*/  LOP3.LUT R24, R28, R13, R24, 0xd0, !PT ;  /* 0x0000000d1c187212 */ /* 0x000fe400078ed018 */
[----:B------:R-:W-:Y:S02]  /*17e20*/  LOP3.LUT R26, R13, R28, RZ, 0x3c, !PT ;  /* 0x0000001c0d1a7212 */ /* 0x000fe400078e3cff */
[----:B------:R-:W-:Y:S02]  /*17e30*/  LOP3.LUT R47, R47, R50, RZ, 0x3c, !PT ;  /* 0x000000322f2f7212 */ /* 0x000fe400078e3cff */
[----:B------:R-:W-:Y:S02]  /*17e40*/  SHF.L.W.U32.HI R51, R51, 0x2, R51 ;  /* 0x0000000233337819 */ /* 0x000fe40000010e33 */
[----:B------:R-:W-:-:S02]  /*17e50*/  LOP3.LUT R18, R18, R43, RZ, 0xc3, !PT ;  /* 0x0000002b12127212 */ /* 0x000fc400078ec3ff */
[----:B------:R-:W-:Y:S02]  /*17e60*/  LOP3.LUT R28, R14, R13, R28, 0x96, !PT ;  /* 0x0000000d0e1c7212 */ /* 0x000fe400078e961c */
[----:B------:R-:W-:Y:S02]  /*17e70*/  SHF.L.W.U32.HI R50, R50, 0x2, R50 ;  /* 0x0000000232327819 */ /* 0x000fe40000010e32 */
[----:B------:R-:W-:Y:S02]  /*17e80*/  LOP3.LUT R46, R46, R49, RZ, 0xc3, !PT ;  /* 0x000000312e2e7212 */ /* 0x000fe400078ec3ff */
[----:B------:R-:W-:Y:S02]  /*17e90*/  LOP3.LUT R40, R59, R40, RZ, 0x3c, !PT ;  /* 0x000000283b287212 */ /* 0x000fe400078e3cff */
[----:B------:R-:W-:Y:S02]  /*17ea0*/  LOP3.LUT R39, R42, R39, RZ, 0x3c, !PT ;  /* 0x000000272a277212 */ /* 0x000fe400078e3cff */
[----:B------:R-:W-:-:S02]  /*17eb0*/  LOP3.LUT R43, RZ, R43, RZ, 0x33, !PT ;  /* 0x0000002bff2b7212 */ /* 0x000fc400078e33ff */
[----:B------:R-:W-:Y:S02]  /*17ec0*/  LOP3.LUT R49, RZ, R49, RZ, 0x33, !PT ;  /* 0x00000031ff317212 */ /* 0x000fe400078e33ff */
[----:B------:R-:W-:Y:S02]  /*17ed0*/  SHF.L.W.U32.HI R59, R59, 0xe, R59 ;  /* 0x0000000e3b3b7819 */ /* 0x000fe40000010e3b */
[----:B------:R-:W-:Y:S02]  /*17ee0*/  SHF.L.W.U32.HI R42, R42, 0xe, R42 ;  /* 0x0000000e2a2a7819 */ /* 0x000fe40000010e2a */
[C---:B------:R-:W-:Y:S02]  /*17ef0*/  LOP3.LUT R0, R41.reuse, R0, RZ, 0x3c, !PT ;  /* 0x0000000029007212 */ /* 0x040fe400078e3cff */
[----:B------:R-:W-:Y:S02]  /*17f00*/  SHF.L.W.U32.HI R13, R41, 0xe, R41 ;  /* 0x0000000e290d7819 */ /* 0x000fe40000010e29 */
[----:B------:R-:W-:-:S02]  /*17f10*/  LOP3.LUT R48, R15, R48, RZ, 0x3c, !PT ;  /* 0x000000300f307212 */ /* 0x000fc400078e3cff */
[----:B------:R-:W-:Y:S02]  /*17f20*/  SHF.L.W.U32.HI R41, R15, 0xe, R15 ;  /* 0x0000000e0f297819 */ /* 0x000fe40000010e0f */
[C---:B------:R-:W-:Y:S02]  /*17f30*/  LOP3.LUT R51, R52.reuse, R51, RZ, 0x3c, !PT ;  /* 0x0000003334337212 */ /* 0x040fe400078e3cff */
[----:B------:R-:W-:Y:S02]  /*17f40*/  LOP3.LUT R23, R27, R23, R16, 0x96, !PT ;  /* 0x000000171b177212 */ /* 0x000fe400078e9610 */
[----:B------:R-:W-:Y:S02]  /*17f50*/  SHF.L.W.U32.HI R52, R52, 0xe, R52 ;  /* 0x0000000e34347819 */ /* 0x000fe40000010e34 */
[----:B------:R-:W-:Y:S02]  /*17f60*/  LOP3.LUT R50, R50, R47, RZ, 0xc3, !PT ;  /* 0x0000002f32327212 */ /* 0x000fe400078ec3ff */
[----:B------:R-:W-:-:S02]  /*17f70*/  SHF.L.W.U32.HI R43, R43, 0xe, R43 ;  /* 0x0000000e2b2b7819 */ /* 0x000fc40000010e2b */
[----:B------:R-:W-:Y:S02]  /*17f80*/  SHF.L.W.U32.HI R49, R49, 0x2, R49 ;  /* 0x0000000231317819 */ /* 0x000fe40000010e31 */
[----:B------:R-:W-:Y:S02]  /*17f90*/  LOP3.LUT R47, RZ, R47, RZ, 0x33, !PT ;  /* 0x0000002fff2f7212 */ /* 0x000fe400078e33ff */
        /* <DEDUP_REMOVED lines=8> */
[C---:B------:R-:W-:Y:S02]  /*18020*/  LOP3.LUT R12, R46.reuse, R49, RZ, 0x3c, !PT ;  /* 0x000000312e0c7212 */ /* 0x040fe400078e3cff */
[----:B------:R-:W-:-:S02]  /*18030*/  SHF.L.W.U32.HI R17, R46, 0xe, R46 ;  /* 0x0000000e2e117819 */ /* 0x000fc40000010e2e */
[----:B------:R-:W-:Y:S02]  /*18040*/  SHF.L.W.U32.HI R43, R18, 0xa, R18 ;  /* 0x0000000a122b7819 */ /* 0x000fe40000010e12 */
[----:B------:R-:W-:Y:S02]  /*18050*/  SHF.L.W.U32.HI R39, R47, 0xe, R47 ;  /* 0x0000000e2f277819 */ /* 0x000fe40000010e2f */
[----:B------:R-:W-:Y:S02]  /*18060*/  SHF.L.W.U32.HI R51, R51, 0xa, R51 ;  /* 0x0000000a33337819 */ /* 0x000fe40000010e33 */
[----:B------:R-:W-:Y:S02]  /*18070*/  LOP3.LUT R15, R15, R42, RZ, 0x3c, !PT ;  /* 0x0000002a0f0f7212 */ /* 0x000fe400078e3cff */
[----:B------:R-:W-:Y:S02]  /*18080*/  LOP3.LUT R16, R59, UR50, R16, 0x96, !PT ;  /* 0x000000323b107c12 */ /* 0x000fe4000f8e9610 */
[----:B------:R-:W-:-:S02]  /*18090*/  LOP3.LUT R38, R13, R0, RZ, 0x3c, !PT ;  /* 0x000000000d267212 */ /* 0x000fc400078e3cff */
[----:B------:R-:W-:Y:S02]  /*180a0*/  SHF.L.W.U32.HI R59, R59, 0x1, R59 ;  /* 0x000000013b3b7819 */ /* 0x000fe40000010e3b */
[C---:B------:R-:W-:Y:S02]  /*180b0*/  LOP3.LUT R13, R45.reuse, UR54, R48, 0x96, !PT ;  /* 0x000000362d0d7c12 */ /* 0x040fe4000f8e9630 */
[----:B------:R-:W-:Y:S02]  /*180c0*/  SHF.L.W.U32.HI R18, R42, 0x1, R42 ;  /* 0x000000012a127819 */ /* 0x000fe40000010e2a */
[----:B------:R-:W-:Y:S02]  /*180d0*/  SHF.L.W.U32.HI R45, R45, 0x1, R45 ;  /* 0x000000012d2d7819 */ /* 0x000fe40000010e2d */
[----:B------:R-:W-:Y:S02]  /*180e0*/  LOP3.LUT R39, R39, R50, RZ, 0x3c, !PT ;  /* 0x0000003227277212 */ /* 0x000fe400078e3cff */
[----:B------:R-:W-:-:S02]  /*180f0*/  SHF.L.W.U32.HI R46, R50, 0xa, R50 ;  /* 0x0000000a322e7819 */ /* 0x000fc40000010e32 */
[----:B------:R-:W-:Y:S02]  /*18100*/  LOP3.LUT R40, R51, R52, RZ, 0x3c, !PT ;  /* 0x0000003433287212 */ /* 0x000fe400078e3cff */
[----:B------:R-:W-:Y:S02]  /*18110*/  LOP3.LUT R42, R17, R12, RZ, 0x3c, !PT ;  /* 0x0000000c112a7212 */ /* 0x000fe400078e3cff */
[----:B------:R-:W-:Y:S02]  /*18120*/  LOP3.LUT R43, R15, R43, R14, 0x96, !PT ;  /* 0x0000002b0f2b7212 */ /* 0x000fe400078e960e */
[----:B------:R-:W-:Y:S02]  /*18130*/  SHF.L.W.U32.HI R41, R0, 0xa, R0 ;  /* 0x0000000a00297819 */ /* 0x000fe40000010e00 */
[----:B------:R-:W-:Y:S02]  /*18140*/  SHF.L.W.U32.HI R17, R38, 0x1, R38 ;  /* 0x0000000126117819 */ /* 0x000fe40000010e26 */
[----:B------:R-:W-:-:S02]  /*18150*/  LOP3.LUT R59, R59, UR51, RZ, 0x3c, !PT ;  /* 0x000000333b3b7c12 */ /* 0x000fc4000f8e3cff */
[----:B------:R-:W-:Y:S02]  /*18160*/  SHF.L.W.U32.HI R14, R14, 0x1, R14 ;  /* 0x000000010e0e7819 */ /* 0x000fe40000010e0e */
[----:B------:R-:W-:Y:S02]  /*18170*/  SHF.L.W.U32.HI R47, R12, 0xa, R12 ;  /* 0x0000000a0c2f7819 */ /* 0x000fe40000010e0c */
[----:B------:R-:W-:Y:S02]  /*18180*/  LOP3.LUT R49, R45, UR55, RZ, 0x3c, !PT ;  /* 0x000000372d317c12 */ /* 0x000fe4000f8e3cff */
[--C-:B------:R-:W-:Y:S02]  /*18190*/  LOP3.LUT R46, R40, R46, R39.reuse, 0x96, !PT ;  /* 0x0000002e282e7212 */ /* 0x100fe400078e9627 */
[----:B------:R-:W-:Y:S02]  /*181a0*/  SHF.L.W.U32.HI R45, R39, 0x1, R39 ;  /* 0x00000001272d7819 */ /* 0x000fe40000010e27 */
[----:B------:R-:W-:-:S02]  /*181b0*/  SHF.L.W.U32.HI R0, R52, 0x1, R52 ;  /* 0x0000000134007819 */ /* 0x000fc40000010e34 */
[----:B------:R-:W-:Y:S02]  /*181c0*/  LOP3.LUT R41, R41, R38, RZ, 0x3c, !PT ;  /* 0x0000002629297212 */ /* 0x000fe400078e3cff */
[--C-:B------:R-:W-:Y:S02]  /*181d0*/  LOP3.LUT R39, R59, R14, R17.reuse, 0x1e, !PT ;  /* 0x0000000e3b277212 */ /* 0x100fe400078e1e11 */
[----:B------:R-:W-:Y:S02]  /*181e0*/  LOP3.LUT R47, R47, R42, RZ, 0x3c, !PT ;  /* 0x0000002a2f2f7212 */ /* 0x000fe400078e3cff */
[-C--:B------:R-:W-:Y:S02]  /*181f0*/  LOP3.LUT R18, R18, R59.reuse, RZ, 0x3c, !PT ;  /* 0x0000003b12127212 */ /* 0x080fe400078e3cff */
[----:B------:R-:W-:Y:S02]  /*18200*/  LOP3.LUT R14, R14, R59, R17, 0x78, !PT ;  /* 0x0000003b0e0e7212 */ /* 0x000fe400078e7811 */
[----:B------:R-:W-:-:S02]  /*18210*/  SHF.L.W.U32.HI R12, R42, 0x1, R42 ;  /* 0x000000012a0c7819 */ /* 0x000fc40000010e2a */
[--C-:B------:R-:W-:Y:S02]  /*18220*/  LOP3.LUT R48, R15, R41, R16.reuse, 0x1e, !PT ;  /* 0x000000290f307212 */ /* 0x100fe400078e1e10 */
[-CC-:B------:R-:W-:Y:S02]  /*18230*/  LOP3.LUT R55, R41, R15.reuse, R16.reuse, 0x78, !PT ;  /* 0x0000000f29377212 */ /* 0x180fe400078e7810 */
[----:B------:R-:W-:Y:S02]  /*18240*/  LOP3.LUT R42, R43, R15, R16, 0x78, !PT ;  /* 0x0000000f2b2a7212 */ /* 0x000fe400078e7810 */
[----:B------:R-:W-:Y:S02]  /*18250*/  LOP3.LUT R50, R0, R49, RZ, 0x3c, !PT ;  /* 0x0000003100327212 */ /* 0x000fe400078e3cff */
[--C-:B------:R-:W-:Y:S02]  /*18260*/  LOP3.LUT R38, R40, R47, R13.reuse, 0x1e, !PT ;  /* 0x0000002f28267212 */ /* 0x100fe400078e1e0d */
[----:B------:R-:W-:-:S02]  /*18270*/  LOP3.LUT R41, R47, R40, R13, 0x78, !PT ;  /* 0x000000282f297212 */ /* 0x000fc400078e780d */
[----:B------:R-:W-:Y:S02]  /*18280*/  LOP3.LUT R15, R18, R59, R17, 0x78, !PT ;  /* 0x0000003b120f7212 */ /* 0x000fe400078e7811 */
[----:B------:R-:W-:Y:S02]  /*18290*/  LOP3.LUT R0, R14, R39, R18, 0x87, !PT ;  /* 0x000000270e007212 */ /* 0x000fe400078e8712 */
[--C-:B------:R-:W-:Y:S02]  /*182a0*/  LOP3.LUT R51, R49, R45, R12.reuse, 0x1e, !PT ;  /* 0x0000002d31337212 */ /* 0x100fe400078e1e0c */
[-CC-:B------:R-:W-:Y:S02]  /*182b0*/  LOP3.LUT R52, R45, R49.reuse, R12.reuse, 0x78, !PT ;  /* 0x000000312d347212 */ /* 0x180fe400078e780c */
        /* <DEDUP_REMOVED lines=8> */
[-C--:B------:R-:W-:Y:S02]  /*18340*/  LOP3.LUT R35, R35, R44.reuse, RZ, 0xc3, !PT ;  /* 0x0000002c23237212 */ /* 0x080fe400078ec3ff */
[----:B------:R-:W-:Y:S02]  /*18350*/  LOP3.LUT R44, RZ, R44, RZ, 0x33, !PT ;  /* 0x0000002cff2c7212 */ /* 0x000fe400078e33ff */
[----:B------:R-:W-:Y:S02]  /*18360*/  LOP3.LUT R15, R16, R15, R0, 0x96, !PT ;  /* 0x0000000f100f7212 */ /* 0x000fe400078e9600 */
[-C--:B------:R-:W-:Y:S02]  /*18370*/  LOP3.LUT R39, R50, R49.reuse, R52, 0xd0, !PT ;  /* 0x0000003132277212 */ /* 0x080fe400078ed034 */
[----:B------:R-:W-:Y:S02]  /*18380*/  LOP3.LUT R13, R14, R49, R50, 0x96, !PT ;  /* 0x000000310e0d7212 */ /* 0x000fe400078e9632 */
[----:B------:R-:W-:-:S02]  /*18390*/  LOP3.LUT R36, R36, R57, RZ, 0x3c, !PT ;  /* 0x0000003924247212 */ /* 0x000fc400078e3cff */
[-CC-:B------:R-:W-:Y:S02]  /*183a0*/  LOP3.LUT R12, R12, R49.reuse, R52.reuse, 0x2d, !PT ;  /* 0x000000310c0c7212 */ /* 0x180fe400078e2d34 */
[----:B------:R-:W-:Y:S02]  /*183b0*/  LOP3.LUT R0, R51, R49, R52, 0x2d, !PT ;  /* 0x0000003133007212 */ /* 0x000fe400078e2d34 */
[----:B------:R-:W-:Y:S02]  /*183c0*/  SHF.L.W.U32.HI R50, R34, 0x2, R34 ;  /* 0x0000000222327819 */ /* 0x000fe40000010e22 */
[----:B------:R-:W-:Y:S02]  /*183d0*/  SHF.L.W.U32.HI R57, R57, 0x2, R57 ;  /* 0x0000000239397819 */ /* 0x000fe40000010e39 */
[----:B------:R-:W-:Y:S02]  /*183e0*/  SHF.L.W.U32.HI R44, R44, 0x2, R44 ;  /* 0x000000022c2c7819 */ /* 0x000fe40000010e2c */
[----:B------:R-:W-:-:S02]  /*183f0*/  LOP3.LUT R34, R21, R32, RZ, 0x3c, !PT ;  /* 0x0000002015227212 */ /* 0x000fc400078e3cff */
[----:B------:R-:W-:Y:S02]  /*18400*/  SHF.L.W.U32.HI R49, R32, 0x2, R32 ;  /* 0x0000000220317819 */ /* 0x000fe40000010e20 */
[----:B------:R-:W-:Y:S02]  /*18410*/  SHF.L.W.U32.HI R52, R22, 0x2, R22 ;  /* 0x0000000216347819 */ /* 0x000fe40000010e16 */
[----:B------:R-:W-:Y:S02]  /*18420*/  SHF.L.W.U32.HI R32, R31, 0x2, R31 ;  /* 0x000000021f207819 */ /* 0x000fe40000010e1f */
[-C--:B------:R-:W-:Y:S02]  /*18430*/  LOP3.LUT R19, R19, R30.reuse, RZ, 0xc3, !PT ;  /* 0x0000001e13137212 */ /* 0x080fe400078ec3ff */
[----:B------:R-:W-:Y:S02]  /*18440*/  LOP3.LUT R30, RZ, R30, RZ, 0x33, !PT ;  /* 0x0000001eff1e7212 */ /* 0x000fe400078e33ff */
[----:B------:R-:W-:-:S02]  /*18450*/  LOP3.LUT R21, R35, R44, RZ, 0x3c, !PT ;  /* 0x0000002c23157212 */ /* 0x000fc400078e3cff */
[----:B------:R-:W-:Y:S02]  /*18460*/  SHF.L.W.U32.HI R22, R35, 0xe, R35 ;  /* 0x0000000e23167819 */ /* 0x000fe40000010e23 */
[-C--:B------:R-:W-:Y:S02]  /*18470*/  LOP3.LUT R57, R57, R36.reuse, RZ, 0xc3, !PT ;  /* 0x0000002439397212 */ /* 0x080fe400078ec3ff */
[----:B------:R-:W-:Y:S02]  /*18480*/  LOP3.LUT R36, RZ, R36, RZ, 0x33, !PT ;  /* 0x00000024ff247212 */ /* 0x000fe400078e33ff */
[----:B------:R-:W-:Y:S02]  /*18490*/  LOP3.LUT R35, R49, R34, RZ, 0xc3, !PT ;  /* 0x0000002231237212 */ /* 0x000fe400078ec3ff */
[----:B------:R-:W-:Y:S02]  /*184a0*/  SHF.L.W.U32.HI R47, R54, 0x2, R54 ;  /* 0x00000002362f7819 */ /* 0x000fe40000010e36 */
[----:B------:R-:W-:-:S02]  /*184b0*/  LOP3.LUT R50, R37, R50, RZ, 0x3c, !PT ;  /* 0x0000003225327212 */ /* 0x000fc400078e3cff */
[----:B------:R-:W-:Y:S02]  /*184c0*/  LOP3.LUT R52, R53, R52, RZ, 0x3c, !PT ;  /* 0x0000003435347212 */ /* 0x000fe400078e3cff */
[----:B------:R-:W-:Y:S02]  /*184d0*/  LOP3.LUT R34, RZ, R34, RZ, 0x33, !PT ;  /* 0x00000022ff227212 */ /* 0x000fe400078e33ff */
[----:B------:R-:W-:Y:S02]  /*184e0*/  SHF.L.W.U32.HI R37, R37, 0xe, R37 ;  /* 0x0000000e25257819 */ /* 0x000fe40000010e25 */
[----:B------:R-:W-:Y:S02]  /*184f0*/  SHF.L.W.U32.HI R53, R53, 0xe, R53 ;  /* 0x0000000e35357819 */ /* 0x000fe40000010e35 */
[C---:B------:R-:W-:Y:S02]  /*18500*/  LOP3.LUT R51, R33.reuse, R32, RZ, 0x3c, !PT ;  /* 0x0000002021337212 */ /* 0x040fe400078e3cff */
[----:B------:R-:W-:-:S02]  /*18510*/  SHF.L.W.U32.HI R54, R33, 0xe, R33 ;  /* 0x0000000e21367819 */ /* 0x000fc40000010e21 */
[----:B------:R-:W-:Y:S02]  /*18520*/  SHF.L.W.U32.HI R30, R30, 0x2, R30 ;  /* 0x000000021e1e7819 */ /* 0x000fe40000010e1e */
        /* <DEDUP_REMOVED lines=8> */
[C---:B------:R-:W-:Y:S02]  /*185b0*/  LOP3.LUT R31, R19.reuse, R30, RZ, 0x3c, !PT ;  /* 0x0000001e131f7212 */ /* 0x040fe400078e3cff */
[----:B------:R-:W-:Y:S02]  /*185c0*/  SHF.L.W.U32.HI R32, R19, 0xe, R19 ;  /* 0x0000000e13207819 */ /* 0x000fe40000010e13 */
[----:B------:R-:W-:-:S02]  /*185d0*/  SHF.L.W.U32.HI R50, R50, 0xa, R50 ;  /* 0x0000000a32327819 */ /* 0x000fc40000010e32 */
[----:B------:R-:W-:Y:S02]  /*185e0*/  SHF.L.W.U32.HI R51, R51, 0xa, R51 ;  /* 0x0000000a33337819 */ /* 0x000fe40000010e33 */
[----:B------:R-:W-:Y:S02]  /*185f0*/  LOP3.LUT R19, R36, R57, RZ, 0x3c, !PT ;  /* 0x0000003924137212 */ /* 0x000fe400078e3cff */
[----:B------:R-:W-:Y:S02]  /*18600*/  LOP3.LUT R34, R34, R35, RZ, 0x3c, !PT ;  /* 0x0000002322227212 */ /* 0x000fe400078e3cff */
[----:B------:R-:W-:Y:S02]  /*18610*/  SHF.L.W.U32.HI R53, R35, 0xa, R35 ;  /* 0x0000000a23357819 */ /* 0x000fe40000010e23 */
[----:B------:R-:W-:Y:S02]  /*18620*/  LOP3.LUT R36, R22, R21, RZ, 0x3c, !PT ;  /* 0x0000001516247212 */ /* 0x000fe400078e3cff */
[----:B------:R-:W-:-:S02]  /*18630*/  SHF.L.W.U32.HI R37, R21, 0xa, R21 ;  /* 0x0000000a15257819 */ /* 0x000fc40000010e15 */
[----:B------:R-:W-:Y:S02]  /*18640*/  LOP3.LUT R56, R56, R47, RZ, 0x3c, !PT ;  /* 0x0000002f38387212 */ /* 0x000fe400078e3cff */
[----:B------:R-:W-:Y:S02]  /*18650*/  SHF.L.W.U32.HI R35, R47, 0xa, R47 ;  /* 0x0000000a2f237819 */ /* 0x000fe40000010e2f */
[C---:B------:R-:W-:Y:S02]  /*18660*/  LOP3.LUT R21, R44.reuse, UR58, R49, 0x96, !PT ;  /* 0x0000003a2c157c12 */ /* 0x040fe4000f8e9631 */
[----:B------:R-:W-:Y:S02]  /*18670*/  LOP3.LUT R47, R33, UR46, R50, 0x96, !PT ;  /* 0x0000002e212f7c12 */ /* 0x000fe4000f8e9632 */
[----:B------:R-:W-:Y:S02]  /*18680*/  LOP3.LUT R22, R51, R54, RZ, 0x3c, !PT ;  /* 0x0000003633167212 */ /* 0x000fe400078e3cff */
[----:B------:R-:W-:-:S02]  /*18690*/  SHF.L.W.U32.HI R44, R44, 0x1, R44 ;  /* 0x000000012c2c7819 */ /* 0x000fc40000010e2c */
[----:B------:R-:W-:Y:S02]  /*186a0*/  LOP3.LUT R50, R32, R31, RZ, 0x3c, !PT ;  /* 0x0000001f20327212 */ /* 0x000fe400078e3cff */
[----:B------:R-:W-:Y:S02]  /*186b0*/  SHF.L.W.U32.HI R51, R31, 0xa, R31 ;  /* 0x0000000a1f337819 */ /* 0x000fe40000010e1f */
[----:B------:R-:W-:Y:S02]  /*186c0*/  SHF.L.W.U32.HI R58, R33, 0x1, R33 ;  /* 0x00000001213a7819 */ /* 0x000fe40000010e21 */
[----:B------:R-:W-:Y:S02]  /*186d0*/  SHF.L.W.U32.HI R54, R54, 0x1, R54 ;  /* 0x0000000136367819 */ /* 0x000fe40000010e36 */
[----:B------:R-:W-:Y:S02]  /*186e0*/  LOP3.LUT R49, R44, UR59, RZ, 0x3c, !PT ;  /* 0x0000003b2c317c12 */ /* 0x000fe4000f8e3cff */
[----:B------:R-:W-:-:S02]  /*186f0*/  LOP3.LUT R33, R37, R36, RZ, 0x3c, !PT ;  /* 0x0000002425217212 */ /* 0x000fc400078e3cff */
[----:B------:R-:W-:Y:S02]  /*18700*/  LOP3.LUT R51, R51, R50, RZ, 0x3c, !PT ;  /* 0x0000003233337212 */ /* 0x000fe400078e3cff */
[----:B------:R-:W-:Y:S02]  /*18710*/  SHF.L.W.U32.HI R50, R50, 0x1, R50 ;  /* 0x0000000132327819 */ /* 0x000fe40000010e32 */
[--C-:B------:R-:W-:Y:S02]  /*18720*/  SHF.L.W.U32.HI R37, R34, 0x1, R34.reuse ;  /* 0x0000000122257819 */ /* 0x100fe40000010e22 */
[----:B------:R-:W-:Y:S02]  /*18730*/  LOP3.LUT R53, R22, R53, R34, 0x96, !PT ;  /* 0x0000003516357212 */ /* 0x000fe400078e9622 */
[----:B------:R-:W-:Y:S02]  /*18740*/  LOP3.LUT R54, R54, R49, RZ, 0x3c, !PT ;  /* 0x0000003136367212 */ /* 0x000fe400078e3cff */
[----:B------:R-:W-:-:S02]  /*18750*/  LOP3.LUT R32, R35, R56, RZ, 0x3c, !PT ;  /* 0x0000003823207212 */ /* 0x000fc400078e3cff */
[----:B------:R-:W-:Y:S02]  /*18760*/  SHF.L.W.U32.HI R30, R57, 0xa, R57 ;  /* 0x0000000a391e7819 */ /* 0x000fe40000010e39 */
[----:B------:R-:W-:Y:S02]  /*18770*/  SHF.L.W.U32.HI R35, R56, 0x1, R56 ;  /* 0x0000000138237819 */ /* 0x000fe40000010e38 */
[--C-:B------:R-:W-:Y:S02]  /*18780*/  LOP3.LUT R59, R49, R37, R50.reuse, 0x1e, !PT ;  /* 0x00000025313b7212 */ /* 0x100fe400078e1e32 */
[----:B------:R-:W-:Y:S02]  /*18790*/  LOP3.LUT R44, R37, R49, R50, 0x78, !PT ;  /* 0x00000031252c7212 */ /* 0x000fe400078e7832 */
[-CC-:B------:R-:W-:Y:S02]  /*187a0*/  LOP3.LUT R56, R51, R22.reuse, R21.reuse, 0x78, !PT ;  /* 0x0000001633387212 */ /* 0x180fe400078e7815 */
[----:B------:R-:W-:-:S02]  /*187b0*/  LOP3.LUT R37, R53, R22, R21, 0x78, !PT ;  /* 0x0000001635257212 */ /* 0x000fc400078e7815 */
[----:B------:R-:W-:Y:S02]  /*187c0*/  LOP3.LUT R49, R54, R49, R50, 0x78, !PT ;  /* 0x0000003136317212 */ /* 0x000fe400078e7832 */
[----:B------:R-:W-:Y:S02]  /*187d0*/  LOP3.LUT R58, R58, UR47, RZ, 0x3c, !PT ;  /* 0x0000002f3a3a7c12 */ /* 0x000fe4000f8e3cff */
[----:B------:R-:W-:Y:S02]  /*187e0*/  LOP3.LUT R57, R22, R51, R21, 0x1e, !PT ;  /* 0x0000003316397212 */ /* 0x000fe400078e1e15 */
[----:B------:R-:W-:Y:S02]  /*187f0*/  LOP3.LUT R34, R32, R30, R19, 0x96, !PT ;  /* 0x0000001e20227212 */ /* 0x000fe400078e9613 */
[----:B------:R-:W-:Y:S02]  /*18800*/  LOP3.LUT R22, R44, R59, R54, 0x87, !PT ;  /* 0x0000003b2c167212 */ /* 0x000fe400078e8736 */
[----:B------:R-:W-:-:S02]  /*18810*/  SHF.L.W.U32.HI R31, R36, 0x1, R36 ;  /* 0x00000001241f7819 */ /* 0x000fc40000010e24 */
[----:B------:R-:W-:Y:S02]  /*18820*/  LOP3.LUT R30, R21, R37, R56, 0x2d, !PT ;  /* 0x00000025151e7212 */ /* 0x000fe400078e2d38 */
[----:B------:R-:W-:Y:S02]  /*18830*/  SHF.L.W.U32.HI R36, R19, 0x1, R19 ;  /* 0x0000000113247819 */ /* 0x000fe40000010e13 */
[-CC-:B------:R-:W-:Y:S02]  /*18840*/  LOP3.LUT R21, R59, R49.reuse, R44.reuse, 0x2d, !PT ;  /* 0x000000313b157212 */ /* 0x180fe400078e2d2c */
[----:B------:R-:W-:Y:S02]  /*18850*/  LOP3.LUT R59, R35, R58, RZ, 0x3c, !PT ;  /* 0x0000003a233b7212 */ /* 0x000fe400078e3cff */
[-CC-:B------:R-:W-:Y:S02]  /*18860*/  LOP3.LUT R54, R22, R49.reuse, R44.reuse, 0xd0, !PT ;  /* 0x0000003116367212 */ /* 0x180fe400078ed02c */
[----:B------:R-:W-:-:S02]  /*18870*/  LOP3.LUT R19, R50, R49, R44, 0x2d, !PT ;  /* 0x0000003132137212 */ /* 0x000fc400078e2d2c */
[----:B------:R-:W-:Y:S02]  /*18880*/  LOP3.LUT R22, R30, R49, R22, 0x96, !PT ;  /* 0x000000311e167212 */ /* 0x000fe400078e9616 */
[--C-:B------:R-:W-:Y:S02]  /*18890*/  LOP3.LUT R44, R58, R36, R31.reuse, 0x1e, !PT ;  /* 0x000000243a2c7212 */ /* 0x100fe400078e1e1f */
[-CC-:B------:R-:W-:Y:S02]  /*188a0*/  LOP3.LUT R49, R36, R58.reuse, R31.reuse, 0x78, !PT ;  /* 0x0000003a24317212 */ /* 0x180fe400078e781f */
[----:B------:R-:W-:Y:S02]  /*188b0*/  LOP3.LUT R58, R59, R58, R31, 0x78, !PT ;  /* 0x0000003a3b3a7212 */ /* 0x000fe400078e781f */
[----:B------:R-:W-:Y:S02]  /*188c0*/  LOP3.LUT R25, R25, R20, RZ, 0xc3, !PT ;  /* 0x0000001419197212 */ /* 0x000fe400078ec3ff */
[----:B------:R-:W-:-:S02]  /*188d0*/  LOP3.LUT R61, R55, R48, R43, 0x87, !PT ;  /* 0x00000030373d7212 */ /* 0x000fc400078e872b */
[----:B------:R-:W-:Y:S02]  /*188e0*/  LOP3.LUT R20, RZ, R20, RZ, 0x33, !PT ;  /* 0x00000014ff147212 */ /* 0x000fe400078e33ff */
[----:B------:R-:W-:Y:S02]  /*188f0*/  LOP3.LUT R43, R31, R58, R49, 0x2d, !PT ;  /* 0x0000003a1f2b7212 */ /* 0x000fe400078e2d31 */
[----:B------:R-:W-:Y:S02]  /*18900*/  LOP3.LUT R29, R29, R24, RZ, 0x3c, !PT ;  /* 0x000000181d1d7212 */ /* 0x000fe400078e3cff */
[--C-:B------:R-:W-:Y:S02]  /*18910*/  LOP3.LUT R35, R32, R33, R47.reuse, 0x1e, !PT ;  /* 0x0000002120237212 */ /* 0x100fe400078e1e2f */
[----:B------:R-:W-:Y:S02]  /*18920*/  LOP3.LUT R36, R33, R32, R47, 0x78, !PT ;  /* 0x0000002021247212 */ /* 0x000fe400078e782f */
[----:B------:R-:W-:-:S02]  /*18930*/  LOP3.LUT R59, R49, R44, R59, 0x87, !PT ;  /* 0x0000002c313b7212 */ /* 0x000fc400078e873b */
[----:B------:R-:W-:Y:S02]  /*18940*/  LOP3.LUT R63, R41, R38, R46, 0x87, !PT ;  /* 0x00000026293f7212 */ /* 0x000fe400078e872e */
[----:B------:R-:W-:Y:S02]  /*18950*/  LOP3.LUT R31, R38, R40, R41, 0x2d, !PT ;  /* 0x00000028261f7212 */ /* 0x000fe400078e2d29 */
[----:B------:R-:W-:Y:S02]  /*18960*/  SHF.L.W.U32.HI R24, R24, 0x2, R24 ;  /* 0x0000000218187819 */ /* 0x000fe40000010e18 */
[----:B------:R-:W-:Y:S02]  /*18970*/  SHF.L.W.U32.HI R38, R27, 0x2, R27 ;  /* 0x000000021b267819 */ /* 0x000fe40000010e1b */
[----:B------:R-:W-:Y:S02]  /*18980*/  SHF.L.W.U32.HI R27, R26, 0x2, R26 ;  /* 0x000000021a1b7819 */ /* 0x000fe40000010e1a */
[----:B------:R-:W-:-:S02]  /*18990*/  SHF.L.W.U32.HI R20, R20, 0x2, R20 ;  /* 0x0000000214147819 */ /* 0x000fc40000010e14 */
[----:B------:R-:W-:Y:S02]  /*189a0*/  LOP3.LUT R33, R34, R32, R47, 0x78, !PT ;  /* 0x0000002022217212 */ /* 0x000fe400078e782f */
[----:B------:R-:W-:Y:S02]  /*189b0*/  LOP3.LUT R34, R36, R35, R34, 0x87, !PT ;  /* 0x0000002324227212 */ /* 0x000fe400078e8722 */
[----:B------:R-:W-:Y:S02]  /*189c0*/  LOP3.LUT R52, R59, R58, R49, 0xd0, !PT ;  /* 0x0000003a3b347212 */ /* 0x000fe400078ed031 */
[-C--:B------:R-:W-:Y:S02]  /*189d0*/  LOP3.LUT R26, R24, R29.reuse, RZ, 0xc3, !PT ;  /* 0x0000001d181a7212 */ /* 0x080fe400078ec3ff */
[----:B------:R-:W-:Y:S02]  /*189e0*/  LOP3.LUT R38, R23, R38, RZ, 0x3c, !PT ;  /* 0x0000002617267212 */ /* 0x000fe400078e3cff */
[----:B------:R-:W-:-:S02]  /*189f0*/  LOP3.LUT R29, RZ, R29, RZ, 0x33, !PT ;  /* 0x0000001dff1d7212 */ /* 0x000fc400078e33ff */
[----:B------:R-:W-:Y:S02]  /*18a00*/  SHF.L.W.U32.HI R23, R23, 0xe, R23 ;  /* 0x0000000e17177819 */ /* 0x000fe40000010e17 */
[----:B------:R-:W-:Y:S02]  /*18a10*/  LOP3.LUT R27, R28, R27, RZ, 0x3c, !PT ;  /* 0x0000001b1c1b7212 */ /* 0x000fe400078e3cff */
[C---:B------:R-:W-:Y:S02]  /*18a20*/  LOP3.LUT R24, R25.reuse, R20, RZ, 0x3c, !PT ;  /* 0x0000001419187212 */ /* 0x040fe400078e3cff */
[----:B------:R-:W-:Y:S02]  /*18a30*/  LOP3.LUT R44, R44, R58, R49, 0x2d, !PT ;  /* 0x0000003a2c2c7212 */ /* 0x000fe400078e2d31 */
[----:B------:R-:W-:Y:S02]  /*18a40*/  SHF.L.W.U32.HI R28, R28, 0xe, R28 ;  /* 0x0000000e1c1c7819 */ /* 0x000fe40000010e1c */
[----:B------:R-:W-:-:S02]  /*18a50*/  SHF.L.W.U32.HI R25, R25, 0xe, R25 ;  /* 0x0000000e19197819 */ /* 0x000fc40000010e19 */
[-CC-:B------:R-:W-:Y:S02]  /*18a60*/  LOP3.LUT R47, R47, R33.reuse, R36.reuse, 0x2d, !PT ;  /* 0x000000212f2f7212 */ /* 0x180fe400078e2d24 */
[-CC-:B------:R-:W-:Y:S02]  /*18a70*/  LOP3.LUT R50, R35, R33.reuse, R36.reuse, 0x2d, !PT ;  /* 0x0000002123327212 */ /* 0x180fe400078e2d24 */
[-C--:B------:R-:W-:Y:S02]  /*18a80*/  LOP3.LUT R49, R34, R33.reuse, R36, 0xd0, !PT ;  /* 0x0000002122317212 */ /* 0x080fe400078ed024 */
[----:B------:R-:W-:Y:S02]  /*18a90*/  LOP3.LUT R51, R33, R34, RZ, 0x3c, !PT ;  /* 0x0000002221337212 */ /* 0x000fe400078e3cff */
[----:B------:R-:W-:Y:S02]  /*18aa0*/  LOP3.LUT R52, R52, R33, R34, 0x96, !PT ;  /* 0x0000002134347212 */ /* 0x000fe400078e9622 */
[----:B------:R-:W-:-:S02]  /*18ab0*/  LOP3.LUT R33, R63, R40, R41, 0xd0, !PT ;  /* 0x000000283f217212 */ /* 0x000fc400078ed029 */
[----:B------:R-:W-:Y:S02]  /*18ac0*/  LOP3.LUT R32, R40, R63, RZ, 0x3c, !PT ;  /* 0x0000003f28207212 */ /* 0x000fe400078e3cff */
[----:B------:R-:W-:Y:S02]  /*18ad0*/  SHF.L.W.U32.HI R29, R29, 0xe, R29 ;  /* 0x0000000e1d1d7819 */ /* 0x000fe40000010e1d */
[----:B------:R-:W-:Y:S02]  /*18ae0*/  LOP3.LUT R40, R39, R40, R63, 0x96, !PT ;  /* 0x0000002827287212 */ /* 0x000fe400078e963f */
        /* <DEDUP_REMOVED lines=14> */
[----:B------:R-:W-:-:S02]  /*18bd0*/  LOP3.LUT R26, R56, R57, R53, 0x87, !PT ;  /* 0x00000039381a7212 */ /* 0x000fc400078e8735 */
[C---:B------:R-:W-:Y:S02]  /*18be0*/  LOP3.LUT R58, R47.reuse, R58, R59, 0x96, !PT ;  /* 0x0000003a2f3a7212 */ /* 0x040fe400078e963b */
[----:B------:R-:W-:Y:S02]  /*18bf0*/  LOP3.LUT R39, R20, R27, R29, 0x96, !PT ;  /* 0x0000001b14277212 */ /* 0x000fe400078e961d */
[----:B------:R-:W-:Y:S02]  /*18c00*/  SHF.L.W.U32.HI R47, R47, 0x2, R47 ;  /* 0x000000022f2f7819 */ /* 0x000fe40000010e2f */
[----:B------:R-:W-:Y:S02]  /*18c10*/  SHF.L.W.U32.HI R29, R29, 0x1, R29 ;  /* 0x000000011d1d7819 */ /* 0x000fe40000010e1d */
[----:B------:R-:W-:Y:S02]  /*18c20*/  LOP3.LUT R41, R23, R41, R6, 0x96, !PT ;  /* 0x0000002917297212 */ /* 0x000fe400078e9606 */
[----:B------:R-:W-:-:S02]  /*18c30*/  LOP3.LUT R34, R48, R42, R55, 0x2d, !PT ;  /* 0x0000002a30227212 */ /* 0x000fc400078e2d37 */
[-C--:B------:R-:W-:Y:S02]  /*18c40*/  LOP3.LUT R46, R26, R37.reuse, R56, 0xd0, !PT ;  /* 0x000000251a2e7212 */ /* 0x080fe400078ed038 */
[----:B------:R-:W-:Y:S02]  /*18c50*/  LOP3.LUT R23, R37, R26, RZ, 0x3c, !PT ;  /* 0x0000001a25177212 */ /* 0x000fe400078e3cff */
[----:B------:R-:W-:Y:S02]  /*18c60*/  LOP3.LUT R27, R54, R37, R26, 0x96, !PT ;  /* 0x00000025361b7212 */ /* 0x000fe400078e961a */
[----:B------:R-:W-:Y:S02]  /*18c70*/  LOP3.LUT R43, R43, R50, RZ, 0xc3, !PT ;  /* 0x000000322b2b7212 */ /* 0x000fe400078ec3ff */
[----:B------:R-:W-:Y:S02]  /*18c80*/  LOP3.LUT R35, R61, R42, R55, 0xd0, !PT ;  /* 0x0000002a3d237212 */ /* 0x000fe400078ed037 */
[----:B------:R-:W-:-:S02]  /*18c90*/  LOP3.LUT R36, R42, R61, RZ, 0x3c, !PT ;  /* 0x0000003d2a247212 */ /* 0x000fc400078e3cff */
[----:B------:R-:W-:Y:S02]  /*18ca0*/  LOP3.LUT R45, R45, R42, R61, 0x96, !PT ;  /* 0x0000002a2d2d7212 */ /* 0x000fe400078e963d */
[----:B------:R-:W-:Y:S02]  /*18cb0*/  LOP3.LUT R48, R57, R37, R56, 0x2d, !PT ;  /* 0x0000002539307212 */ /* 0x000fe400078e2d38 */
[----:B------:R-:W-:Y:S02]  /*18cc0*/  LOP3.LUT R26, R38, R25, RZ, 0x3c, !PT ;  /* 0x00000019261a7212 */ /* 0x000fe400078e3cff */
[----:B------:R-:W-:Y:S02]  /*18cd0*/  LOP3.LUT R44, R44, R49, RZ, 0x3c, !PT ;  /* 0x000000312c2c7212 */ /* 0x000fe400078e3cff */
[----:B------:R-:W-:Y:S02]  /*18ce0*/  SHF.L.W.U32.HI R51, R51, 0x2, R51 ;  /* 0x0000000233337819 */ /* 0x000fe40000010e33 */
[----:B------:R-:W-:-:S02]  /*18cf0*/  LOP3.LUT R50, RZ, R50, RZ, 0x33, !PT ;  /* 0x00000032ff327212 */ /* 0x000fc400078e33ff */
[C---:B------:R-:W-:Y:S02]  /*18d00*/  LOP3.LUT R47, R58.reuse, R47, RZ, 0x3c, !PT ;  /* 0x0000002f3a2f7212 */ /* 0x040fe400078e3cff */
[--C-:B------:R-:W-:Y:S02]  /*18d10*/  LOP3.LUT R37, R25, R29, R24.reuse, 0x1e, !PT ;  /* 0x0000001d19257212 */ /* 0x100fe400078e1e18 */
[----:B------:R-:W-:Y:S02]  /*18d20*/  LOP3.LUT R42, R29, R25, R24, 0x78, !PT ;  /* 0x000000191d2a7212 */ /* 0x000fe400078e7818 */
[----:B------:R-:W-:Y:S02]  /*18d30*/  SHF.L.W.U32.HI R49, R49, 0x2, R49 ;  /* 0x0000000231317819 */ /* 0x000fe40000010e31 */
[----:B------:R-:W-:Y:S02]  /*18d40*/  SHF.L.W.U32.HI R58, R58, 0xe, R58 ;  /* 0x0000000e3a3a7819 */ /* 0x000fe40000010e3a */
[----:B------:R-:W-:-:S02]  /*18d50*/  LOP3.LUT R38, R20, R28, R41, 0x1e, !PT ;  /* 0x0000001c14267212 */ /* 0x000fc400078e1e29 */
[----:B------:R-:W-:Y:S02]  /*18d60*/  LOP3.LUT R28, R28, R20, R41, 0x78, !PT ;  /* 0x000000141c1c7212 */ /* 0x000fe400078e7829 */
[----:B------:R-:W-:Y:S02]  /*18d70*/  LOP3.LUT R53, R26, R25, R24, 0x78, !PT ;  /* 0x000000191a357212 */ /* 0x000fe400078e7818 */
[----:B------:R-:W-:Y:S02]  /*18d80*/  LOP3.LUT R51, R52, R51, RZ, 0x3c, !PT ;  /* 0x0000003334337212 */ /* 0x000fe400078e3cff */
[----:B------:R-:W-:Y:S02]  /*18d90*/  SHF.L.W.U32.HI R50, R50, 0x2, R50 ;  /* 0x0000000232327819 */ /* 0x000fe40000010e32 */
[----:B------:R-:W-:Y:S02]  /*18da0*/  LOP3.LUT R26, R42, R37, R26, 0x87, !PT ;  /* 0x000000252a1a7212 */ /* 0x000fe400078e871a */
[----:B------:R-:W-:-:S02]  /*18db0*/  SHF.L.W.U32.HI R52, R52, 0xe, R52 ;  /* 0x0000000e34347819 */ /* 0x000fc40000010e34 */
[----:B------:R-:W-:Y:S02]  /*18dc0*/  LOP3.LUT R49, R49, R44, RZ, 0xc3, !PT ;  /* 0x0000002c31317212 */ /* 0x000fe400078ec3ff */
[----:B------:R-:W-:Y:S02]  /*18dd0*/  LOP3.LUT R58, R58, R47, RZ, 0x3c, !PT ;  /* 0x0000002f3a3a7212 */ /* 0x000fe400078e3cff */
[----:B------:R-:W-:Y:S02]  /*18de0*/  LOP3.LUT R29, R39, R20, R41, 0x78, !PT ;  /* 0x00000014271d7212 */ /* 0x000fe400078e7829 */
[----:B------:R-:W-:Y:S02]  /*18df0*/  LOP3.LUT R44, RZ, R44, RZ, 0x33, !PT ;  /* 0x0000002cff2c7212 */ /* 0x000fe400078e33ff */
[----:B------:R-:W-:Y:S02]  /*18e00*/  SHF.L.W.U32.HI R47, R47, 0xa, R47 ;  /* 0x0000000a2f2f7819 */ /* 0x000fe40000010e2f */
[----:B------:R-:W-:-:S02]  /*18e10*/  LOP3.LUT R20, R28, R38, R39, 0x87, !PT ;  /* 0x000000261c147212 */ /* 0x000fc400078e8727 */
[----:B------:R-:W-:Y:S02]  /*18e20*/  LOP3.LUT R50, R43, R50, RZ, 0x3c, !PT ;  /* 0x000000322b327212 */ /* 0x000fe400078e3cff */
[-CC-:B------:R-:W-:Y:S02]  /*18e30*/  LOP3.LUT R24, R24, R53.reuse, R42.reuse, 0x2d, !PT ;  /* 0x0000003518187212 */ /* 0x180fe400078e2d2a */
[-CC-:B------:R-:W-:Y:S02]  /*18e40*/  LOP3.LUT R25, R37, R53.reuse, R42.reuse, 0x2d, !PT ;  /* 0x0000003525197212 */ /* 0x180fe400078e2d2a */
[----:B------:R-:W-:Y:S02]  /*18e50*/  LOP3.LUT R39, R26, R53, R42, 0xd0, !PT ;  /* 0x000000351a277212 */ /* 0x000fe400078ed02a */
[----:B------:R-:W-:Y:S02]  /*18e60*/  SHF.L.W.U32.HI R43, R43, 0xe, R43 ;  /* 0x0000000e2b2b7819 */ /* 0x000fe40000010e2b */
[----:B------:R-:W-:-:S02]  /*18e70*/  LOP3.LUT R52, R52, R51, RZ, 0x3c, !PT ;  /* 0x0000003334347212 */ /* 0x000fc400078e3cff */
[----:B------:R-:W-:Y:S02]  /*18e80*/  LOP3.LUT R41, R41, R29, R28, 0x2d, !PT ;  /* 0x0000001d29297212 */ /* 0x000fe400078e2d1c */
[----:B------:R-:W-:Y:S02]  /*18e90*/  SHF.L.W.U32.HI R44, R44, 0xe, R44 ;  /* 0x0000000e2c2c7819 */ /* 0x000fe40000010e2c */
[----:B------:R-:W-:Y:S02]  /*18ea0*/  SHF.L.W.U32.HI R51, R51, 0xa, R51 ;  /* 0x0000000a33337819 */ /* 0x000fe40000010e33 */
[C---:B------:R-:W-:Y:S02]  /*18eb0*/  LOP3.LUT R42, R58.reuse, UR60, R47, 0x96, !PT ;  /* 0x0000003c3a2a7c12 */ /* 0x040fe4000f8e962f */
[----:B------:R-:W-:Y:S02]  /*18ec0*/  SHF.L.W.U32.HI R58, R58, 0x1, R58 ;  /* 0x000000013a3a7819 */ /* 0x000fe40000010e3a */
[----:B------:R-:W-:-:S02]  /*18ed0*/  LOP3.LUT R43, R43, R50, RZ, 0x3c, !PT ;  /* 0x000000322b2b7212 */ /* 0x000fc400078e3cff */
[----:B------:R-:W-:Y:S02]  /*18ee0*/  LOP3.LUT R26, R41, R53, R26, 0x96, !PT ;  /* 0x00000035291a7212 */ /* 0x000fe400078e961a */
[----:B------:R-:W-:Y:S02]  /*18ef0*/  LOP3.LUT R44, R44, R49, RZ, 0x3c, !PT ;  /* 0x000000312c2c7212 */ /* 0x000fe400078e3cff */
[----:B------:R-:W-:Y:S02]  /*18f00*/  LOP3.LUT R51, R51, R52, RZ, 0x3c, !PT ;  /* 0x0000003433337212 */ /* 0x000fe400078e3cff */
[----:B------:R-:W-:Y:S02]  /*18f10*/  SHF.L.W.U32.HI R50, R50, 0xa, R50 ;  /* 0x0000000a32327819 */ /* 0x000fe40000010e32 */
[----:B------:R-:W-:Y:S02]  /*18f20*/  SHF.L.W.U32.HI R52, R52, 0x1, R52 ;  /* 0x0000000134347819 */ /* 0x000fe40000010e34 */
[----:B------:R-:W-:-:S02]  /*18f30*/  LOP3.LUT R53, R58, UR61, RZ, 0x3c, !PT ;  /* 0x0000003d3a357c12 */ /* 0x000fc4000f8e3cff */
[-CC-:B------:R-:W-:Y:S02]  /*18f40*/  LOP3.LUT R37, R38, R29.reuse, R28.reuse, 0x2d, !PT ;  /* 0x0000001d26257212 */ /* 0x180fe400078e2d1c */
[-C--:B------:R-:W-:Y:S02]  /*18f50*/  LOP3.LUT R28, R20, R29.reuse, R28, 0xd0, !PT ;  /* 0x0000001d141c7212 */ /* 0x080fe400078ed01c */
[----:B------:R-:W-:Y:S02]  /*18f60*/  LOP3.LUT R38, R29, R20, RZ, 0x3c, !PT ;  /* 0x000000141d267212 */ /* 0x000fe400078e3cff */
[----:B------:R-:W-:Y:S02]  /*18f70*/  LOP3.LUT R39, R39, R29, R20, 0x96, !PT ;  /* 0x0000001d27277212 */ /* 0x000fe400078e9614 */
[----:B------:R-:W-:Y:S02]  /*18f80*/  SHF.L.W.U32.HI R49, R49, 0xa, R49 ;  /* 0x0000000a31317819 */ /* 0x000fe40000010e31 */
[----:B------:R-:W-:-:S02]  /*18f90*/  SHF.L.W.U32.HI R20, R43, 0x1, R43 ;  /* 0x000000012b147819 */ /* 0x000fc40000010e2b */
[--C-:B------:R-:W-:Y:S02]  /*18fa0*/  SHF.L.W.U32.HI R29, R44, 0x1, R44.reuse ;  /* 0x000000012c1d7819 */ /* 0x100fe40000010e2c */
[----:B------:R-:W-:Y:S02]  /*18fb0*/  LOP3.LUT R50, R50, R43, RZ, 0x3c, !PT ;  /* 0x0000002b32327212 */ /* 0x000fe400078e3cff */
[----:B------:R-:W-:Y:S02]  /*18fc0*/  LOP3.LUT R43, R52, R53, RZ, 0x3c, !PT ;  /* 0x00000035342b7212 */ /* 0x000fe400078e3cff */
[----:B------:R-:W-:Y:S02]  /*18fd0*/  LOP3.LUT R49, R51, R49, R44, 0x96, !PT ;  /* 0x0000003133317212 */ /* 0x000fe400078e962c */
[--C-:B------:R-:W-:Y:S02]  /*18fe0*/  LOP3.LUT R44, R53, R29, R20.reuse, 0x1e, !PT ;  /* 0x0000001d352c7212 */ /* 0x100fe400078e1e14 */
[----:B------:R-:W-:-:S02]  /*18ff0*/  LOP3.LUT R55, R29, R53, R20, 0x78, !PT ;  /* 0x000000351d377212 */ /* 0x000fc400078e7814 */
[----:B------:R-:W-:Y:S02]  /*19000*/  LOP3.LUT R53, R43, R53, R20, 0x78, !PT ;  /* 0x000000352b357212 */ /* 0x000fe400078e7814 */
[----:B------:R-:W-:Y:S02]  /*19010*/  LOP3.LUT R54, R55, R44, R43, 0x87, !PT ;  /* 0x0000002c37367212 */ /* 0x000fe400078e872b */
[----:B------:R-:W-:Y:S02]  /*19020*/  LOP3.LUT R43, R20, R53, R55, 0x2d, !PT ;  /* 0x00000035142b7212 */ /* 0x000fe400078e2d37 */
[-C--:B------:R-:W-:Y:S02]  /*19030*/  LOP3.LUT R17, R17, R34.reuse, RZ, 0xc3, !PT ;  /* 0x0000002211117212 */ /* 0x080fe400078ec3ff */
[----:B------:R-:W-:Y:S02]  /*19040*/  LOP3.LUT R34, RZ, R34, RZ, 0x33, !PT ;  /* 0x00000022ff227212 */ /* 0x000fe400078e33ff */
[----:B------:R-:W-:-:S02]  /*19050*/  LOP3.LUT R20, R18, R35, RZ, 0x3c, !PT ;  /* 0x0000002312147212 */ /* 0x000fc400078e3cff */
[----:B------:R-:W-:Y:S02]  /*19060*/  SHF.L.W.U32.HI R36, R36, 0x2, R36 ;  /* 0x0000000224247819 */ /* 0x000fe40000010e24 */
[----:B------:R-:W-:Y:S02]  /*19070*/  SHF.L.W.U32.HI R56, R16, 0x2, R16 ;  /* 0x0000000210387819 */ /* 0x000fe40000010e10 */
[----:B------:R-:W-:Y:S02]  /*19080*/  SHF.L.W.U32.HI R35, R35, 0x2, R35 ;  /* 0x0000000223237819 */ /* 0x000fe40000010e23 */
[----:B------:R-:W-:Y:S02]  /*19090*/  SHF.L.W.U32.HI R34, R34, 0x2, R34 ;  /* 0x0000000222227819 */ /* 0x000fe40000010e22 */
[----:B------:R-:W-:Y:S02]  /*190a0*/  LOP3.LUT R36, R45, R36, RZ, 0x3c, !PT ;  /* 0x000000242d247212 */ /* 0x000fe400078e3cff */
[----:B------:R-:W-:-:S02]  /*190b0*/  LOP3.LUT R52, R50, R51, R42, 0x78, !PT ;  /* 0x0000003332347212 */ /* 0x000fc400078e782a */
[----:B------:R-:W-:Y:S02]  /*190c0*/  LOP3.LUT R29, R49, R51, R42, 0x78, !PT ;  /* 0x00000033311d7212 */ /* 0x000fe400078e782a */
[----:B------:R-:W-:Y:S02]  /*190d0*/  LOP3.LUT R56, R15, R56, RZ, 0x3c, !PT ;  /* 0x000000380f387212 */ /* 0x000fe400078e3cff */
[----:B------:R-:W-:Y:S02]  /*190e0*/  SHF.L.W.U32.HI R45, R45, 0xe, R45 ;  /* 0x0000000e2d2d7819 */ /* 0x000fe40000010e2d */
[-C--:B------:R-:W-:Y:S02]  /*190f0*/  LOP3.LUT R35, R35, R20.reuse, RZ, 0xc3, !PT ;  /* 0x0000001423237212 */ /* 0x080fe400078ec3ff */
[----:B------:R-:W-:Y:S02]  /*19100*/  SHF.L.W.U32.HI R15, R15, 0xe, R15 ;  /* 0x0000000e0f0f7819 */ /* 0x000fe40000010e0f */
[----:B------:R-:W-:-:S02]  /*19110*/  LOP3.LUT R20, RZ, R20, RZ, 0x33, !PT ;  /* 0x00000014ff147212 */ /* 0x000fc400078e33ff */
[----:B------:R-:W-:Y:S02]  /*19120*/  LOP3.LUT R47, R51, R50, R42, 0x1e, !PT ;  /* 0x00000032332f7212 */ /* 0x000fe400078e1e2a */
[C---:B------:R-:W-:Y:S02]  /*19130*/  LOP3.LUT R34, R17.reuse, R34, RZ, 0x3c, !PT ;  /* 0x0000002211227212 */ /* 0x040fe400078e3cff */
[----:B------:R-:W-:Y:S02]  /*19140*/  LOP3.LUT R42, R42, R29, R52, 0x2d, !PT ;  /* 0x0000001d2a2a7212 */ /* 0x000fe400078e2d34 */
[----:B------:R-:W-:Y:S02]  /*19150*/  SHF.L.W.U32.HI R17, R17, 0xe, R17 ;  /* 0x0000000e11117819 */ /* 0x000fe40000010e11 */
[----:B------:R-:W-:Y:S02]  /*19160*/  LOP3.LUT R45, R45, R36, RZ, 0x3c, !PT ;  /* 0x000000242d2d7212 */ /* 0x000fe400078e3cff */
[----:B------:R-:W-:-:S02]  /*19170*/  LOP3.LUT R15, R15, R56, RZ, 0x3c, !PT ;  /* 0x000000380f0f7212 */ /* 0x000fc400078e3cff */
[----:B------:R-:W-:Y:S02]  /*19180*/  SHF.L.W.U32.HI R18, R56, 0xa, R56 ;  /* 0x0000000a38127819 */ /* 0x000fe40000010e38 */
[----:B------:R-:W-:Y:S02]  /*19190*/  SHF.L.W.U32.HI R36, R36, 0xa, R36 ;  /* 0x0000000a24247819 */ /* 0x000fe40000010e24 */
[----:B------:R-:W-:Y:S02]  /*191a0*/  SHF.L.W.U32.HI R20, R20, 0xe, R20 ;  /* 0x0000000e14147819 */ /* 0x000fe40000010e14 */
[-CC-:B------:R-:W-:Y:S02]  /*191b0*/  LOP3.LUT R16, R44, R53.reuse, R55.reuse, 0x2d, !PT ;  /* 0x000000352c107212 */ /* 0x180fe400078e2d37 */
[-C--:B------:R-:W-:Y:S02]  /*191c0*/  LOP3.LUT R50, R54, R53.reuse, R55, 0xd0, !PT ;  /* 0x0000003536327212 */ /* 0x080fe400078ed037 */
[----:B------:R-:W-:-:S02]  /*191d0*/  LOP3.LUT R44, R42, R53, R54, 0x96, !PT ;  /* 0x000000352a2c7212 */ /* 0x000fc400078e9636 */
[----:B------:R-:W-:Y:S02]  /*191e0*/  LOP3.LUT R17, R17, R34, RZ, 0x3c, !PT ;  /* 0x0000002211117212 */ /* 0x000fe400078e3cff */
[----:B------:R-:W-:Y:S02]  /*191f0*/  SHF.L.W.U32.HI R34, R34, 0xa, R34 ;  /* 0x0000000a22227819 */ /* 0x000fe40000010e22 */
[----:B------:R-:W-:Y:S02]  /*19200*/  LOP3.LUT R18, R15, UR64, R18, 0x96, !PT ;  /* 0x000000400f127c12 */ /* 0x000fe4000f8e9612 */
[----:B------:R-:W-:Y:S02]  /*19210*/  LOP3.LUT R20, R20, R35, RZ, 0x3c, !PT ;  /* 0x0000002314147212 */ /* 0x000fe400078e3cff */
[----:B------:R-:W-:Y:S02]  /*19220*/  SHF.L.W.U32.HI R51, R35, 0xa, R35 ;  /* 0x0000000a23337819 */ /* 0x000fe40000010e23 */
[----:B------:R-:W-:-:S02]  /*19230*/  LOP3.LUT R53, R36, R45, RZ, 0x3c, !PT ;  /* 0x0000002d24357212 */ /* 0x000fc400078e3cff */
[----:B------:R-:W-:Y:S02]  /*19240*/  SHF.L.W.U32.HI R15, R15, 0x1, R15 ;  /* 0x000000010f0f7819 */ /* 0x000fe40000010e0f */
[----:B------:R-:W-:Y:S02]  /*19250*/  LOP3.LUT R35, R34, R17, RZ, 0x3c, !PT ;  /* 0x0000001122237212 */ /* 0x000fe400078e3cff */
[--C-:B------:R-:W-:Y:S02]  /*19260*/  LOP3.LUT R51, R53, R51, R20.reuse, 0x96, !PT ;  /* 0x0000003335337212 */ /* 0x100fe400078e9614 */
[----:B------:R-:W-:Y:S02]  /*19270*/  LOP3.LUT R54, R15, UR65, RZ, 0x3c, !PT ;  /* 0x000000410f367c12 */ /* 0x000fe4000f8e3cff */
[----:B------:R-:W-:Y:S02]  /*19280*/  SHF.L.W.U32.HI R17, R17, 0x1, R17 ;  /* 0x0000000111117819 */ /* 0x000fe40000010e11 */
[----:B------:R-:W-:-:S02]  /*19290*/  SHF.L.W.U32.HI R20, R20, 0x1, R20 ;  /* 0x0000000114147819 */ /* 0x000fc40000010e14 */
[----:B------:R-:W-:Y:S02]  /*192a0*/  SHF.L.W.U32.HI R45, R45, 0x1, R45 ;  /* 0x000000012d2d7819 */ /* 0x000fe40000010e2d */
[--C-:B------:R-:W-:Y:S02]  /*192b0*/  LOP3.LUT R56, R54, R20, R17.reuse, 0x1e, !PT ;  /* 0x0000001436387212 */ /* 0x100fe400078e1e11 */
[-C--:B------:R-:W-:Y:S02]  /*192c0*/  LOP3.LUT R45, R45, R54.reuse, RZ, 0x3c, !PT ;  /* 0x000000362d2d7212 */ /* 0x080fe400078e3cff */
[----:B------:R-:W-:Y:S02]  /*192d0*/  LOP3.LUT R20, R20, R54, R17, 0x78, !PT ;  /* 0x0000003614147212 */ /* 0x000fe400078e7811 */
[--C-:B------:R-:W-:Y:S02]  /*192e0*/  LOP3.LUT R36, R53, R35, R18.reuse, 0x1e, !PT ;  /* 0x0000002335247212 */ /* 0x100fe400078e1e12 */
[----:B------:R-:W-:-:S02]  /*192f0*/  LOP3.LUT R35, R35, R53, R18, 0x78, !PT ;  /* 0x0000003523237212 */ /* 0x000fc400078e7812 */
[----:B------:R-:W-:Y:S02]  /*19300*/  LOP3.LUT R34, R51, R53, R18, 0x78, !PT ;  /* 0x0000003533227212 */ /* 0x000fe400078e7812 */
[----:B------:R-:W-:Y:S02]  /*19310*/  LOP3.LUT R15, R45, R54, R17, 0x78, !PT ;  /* 0x000000362d0f7212 */ /* 0x000fe400078e7811 */
[----:B------:R-:W-:Y:S02]  /*19320*/  LOP3.LUT R53, R20, R56, R45, 0x87, !PT ;  /* 0x0000003814357212 */ /* 0x000fe400078e872d */
[----:B------:R-:W-:Y:S02]  /*19330*/  SHF.L.W.U32.HI R54, R14, 0x2, R14 ;  /* 0x000000020e367819 */ /* 0x000fe40000010e0e */
[----:B------:R-:W-:Y:S02]  /*19340*/  LOP3.LUT R14, R18, R34, R35, 0x2d, !PT ;  /* 0x00000022120e7212 */ /* 0x000fe400078e2d23 */
[----:B------:R-:W-:-:S02]  /*19350*/  LOP3.LUT R12, R12, R31, RZ, 0xc3, !PT ;  /* 0x0000001f0c0c7212 */ /* 0x000fc400078ec3ff */
[-CC-:B------:R-:W-:Y:S02]  /*19360*/  LOP3.LUT R17, R17, R15.reuse, R20.reuse, 0x2d, !PT ;  /* 0x0000000f11117212 */ /* 0x180fe400078e2d14 */
[-CC-:B------:R-:W-:Y:S02]  /*19370*/  LOP3.LUT R18, R56, R15.reuse, R20.reuse, 0x2d, !PT ;  /* 0x0000000f38127212 */ /* 0x180fe400078e2d14 */
[----:B------:R-:W-:Y:S02]  /*19380*/  LOP3.LUT R45, R53, R15, R20, 0xd0, !PT ;  /* 0x0000000f352d7212 */ /* 0x000fe400078ed014 */
[----:B------:R-:W-:Y:S02]  /*19390*/  LOP3.LUT R31, RZ, R31, RZ, 0x33, !PT ;  /* 0x0000001fff1f7212 */ /* 0x000fe400078e33ff */
        /* <DEDUP_REMOVED lines=8> */
[C---:B------:R-:W-:Y:S02]  /*19420*/  LOP3.LUT R53, R40.reuse, R53, RZ, 0x3c, !PT ;  /* 0x0000003528357212 */ /* 0x040fe400078e3cff */
[----:B------:R-:W-:Y:S02]  /*19430*/  LOP3.LUT R20, RZ, R20, RZ, 0x33, !PT ;  /* 0x00000014ff147212 */ /* 0x000fe400078e33ff */
[----:B------:R-:W-:Y:S02]  /*19440*/  SHF.L.W.U32.HI R40, R40, 0xe, R40 ;  /* 0x0000000e28287819 */ /* 0x000fe40000010e28 */
[----:B------:R-:W-:Y:S02]  /*19450*/  LOP3.LUT R31, R12, R31, RZ, 0x3c, !PT ;  /* 0x0000001f0c1f7212 */ /* 0x000fe400078e3cff */
[----:B------:R-:W-:Y:S02]  /*19460*/  LOP3.LUT R13, R13, R54, RZ, 0x3c, !PT ;  /* 0x000000360d0d7212 */ /* 0x000fe400078e3cff */
[----:B------:R-:W-:-:S02]  /*19470*/  SHF.L.W.U32.HI R0, R54, 0xa, R54 ;  /* 0x0000000a36007819 */ /* 0x000fc40000010e36 */
[----:B------:R-:W-:Y:S02]  /*19480*/  SHF.L.W.U32.HI R12, R12, 0xe, R12 ;  /* 0x0000000e0c0c7819 */ /* 0x000fe40000010e0c */
[----:B------:R-:W-:Y:S02]  /*19490*/  SHF.L.W.U32.HI R20, R20, 0xe, R20 ;  /* 0x0000000e14147819 */ /* 0x000fe40000010e14 */
        /* <DEDUP_REMOVED lines=9> */
[----:B------:R-:W-:-:S02]  /*19530*/  LOP3.LUT R31, R31, R12, RZ, 0x3c, !PT ;  /* 0x0000000c1f1f7212 */ /* 0x000fc400078e3cff */
[----:B------:R-:W-:Y:S02]  /*19540*/  LOP3.LUT R57, R13, UR69, RZ, 0x3c, !PT ;  /* 0x000000450d397c12 */ /* 0x000fe4000f8e3cff */
[----:B------:R-:W-:Y:S02]  /*19550*/  SHF.L.W.U32.HI R12, R12, 0x1, R12 ;  /* 0x000000010c0c7819 */ /* 0x000fe40000010e0c */
[----:B------:R-:W-:Y:S02]  /*19560*/  SHF.L.W.U32.HI R13, R20, 0x1, R20 ;  /* 0x00000001140d7819 */ /* 0x000fe40000010e14 */
[----:B------:R-:W-:Y:S02]  /*19570*/  SHF.L.W.U32.HI R40, R40, 0x1, R40 ;  /* 0x0000000128287819 */ /* 0x000fe40000010e28 */
[----:B------:R-:W-:Y:S02]  /*19580*/  LOP3.LUT R55, R53, R55, R20, 0x96, !PT ;  /* 0x0000003735377212 */ /* 0x000fe400078e9614 */
[----:B------:R-:W-:-:S02]  /*19590*/  LOP3.LUT R59, R57, R13, R12, 0x1e, !PT ;  /* 0x0000000d393b7212 */ /* 0x000fc400078e1e0c */
[----:B------:R-:W-:Y:S02]  /*195a0*/  LOP3.LUT R40, R40, R57, RZ, 0x3c, !PT ;  /* 0x0000003928287212 */ /* 0x000fe400078e3cff */
[--C-:B------:R-:W-:Y:S02]  /*195b0*/  LOP3.LUT R33, R53, R31, R0.reuse, 0x1e, !PT ;  /* 0x0000001f35217212 */ /* 0x100fe400078e1e00 */
[----:B------:R-:W-:Y:S02]  /*195c0*/  LOP3.LUT R54, R31, R53, R0, 0x78, !PT ;  /* 0x000000351f367212 */ /* 0x000fe400078e7800 */
[----:B------:R-:W-:Y:S02]  /*195d0*/  LOP3.LUT R13, R13, R57, R12, 0x78, !PT ;  /* 0x000000390d0d7212 */ /* 0x000fe400078e780c */
[----:B------:R-:W-:Y:S02]  /*195e0*/  LOP3.LUT R31, R55, R53, R0, 0x78, !PT ;  /* 0x00000035371f7212 */ /* 0x000fe400078e7800 */
[----:B------:R-:W-:-:S02]  /*195f0*/  LOP3.LUT R32, R40, R57, R12, 0x78, !PT ;  /* 0x0000003928207212 */ /* 0x000fc400078e780c */
[----:B------:R-:W-:Y:S02]  /*19600*/  LOP3.LUT R53, R13, R59, R40, 0x87, !PT ;  /* 0x0000003b0d357212 */ /* 0x000fe400078e8728 */
[----:B------:R-:W-:Y:S02]  /*19610*/  LOP3.LUT R0, R0, R31, R54, 0x2d, !PT ;  /* 0x0000001f00007212 */ /* 0x000fe400078e2d36 */
[----:B------:R-:W-:Y:S02]  /*19620*/  SHF.L.W.U32.HI R57, R30, 0x2, R30 ;  /* 0x000000021e397819 */ /* 0x000fe40000010e1e */
[-CC-:B------:R-:W-:Y:S02]  /*19630*/  LOP3.LUT R12, R12, R32.reuse, R13.reuse, 0x2d, !PT ;  /* 0x000000200c0c7212 */ /* 0x180fe400078e2d0d */
[-CC-:B------:R-:W-:Y:S02]  /*19640*/  LOP3.LUT R20, R59, R32.reuse, R13.reuse, 0x2d, !PT ;  /* 0x000000203b147212 */ /* 0x180fe400078e2d0d */
[----:B------:R-:W-:-:S02]  /*19650*/  LOP3.LUT R30, R53, R32, R13, 0xd0, !PT ;  /* 0x00000020351e7212 */ /* 0x000fc400078ed00d */
[----:B------:R-:W-:Y:S02]  /*19660*/  LOP3.LUT R13, R0, R32, R53, 0x96, !PT ;  /* 0x00000020000d7212 */ /* 0x000fe400078e9635 */
[-C--:B------:R-:W-:Y:S02]  /*19670*/  LOP3.LUT R32, R19, R48.reuse, RZ, 0xc3, !PT ;  /* 0x0000003013207212 */ /* 0x080fe400078ec3ff */
[----:B------:R-:W-:Y:S02]  /*19680*/  LOP3.LUT R48, RZ, R48, RZ, 0x33, !PT ;  /* 0x00000030ff307212 */ /* 0x000fe400078e33ff */
[----:B------:R-:W-:Y:S02]  /*19690*/  LOP3.LUT R40, R21, R46, RZ, 0x3c, !PT ;  /* 0x0000002e15287212 */ /* 0x000fe400078e3cff */
[----:B------:R-:W-:Y:S02]  /*196a0*/  SHF.L.W.U32.HI R53, R46, 0x2, R46 ;  /* 0x000000022e357819 */ /* 0x000fe40000010e2e */
[----:B------:R-:W-:-:S02]  /*196b0*/  SHF.L.W.U32.HI R46, R23, 0x2, R23 ;  /* 0x00000002172e7819 */ /* 0x000fc40000010e17 */
[C---:B------:R-:W-:Y:S02]  /*196c0*/  LOP3.LUT R57, R22.reuse, R57, RZ, 0x3c, !PT ;  /* 0x0000003916397212 */ /* 0x040fe400078e3cff */
[----:B------:R-:W-:Y:S02]  /*196d0*/  SHF.L.W.U32.HI R22, R22, 0xe, R22 ;  /* 0x0000000e16167819 */ /* 0x000fe40000010e16 */
[----:B------:R-:W-:Y:S02]  /*196e0*/  SHF.L.W.U32.HI R21, R48, 0x2, R48 ;  /* 0x0000000230157819 */ /* 0x000fe40000010e30 */
[C---:B------:R-:W-:Y:S02]  /*196f0*/  LOP3.LUT R46, R27.reuse, R46, RZ, 0x3c, !PT ;  /* 0x0000002e1b2e7212 */ /* 0x040fe400078e3cff */
[----:B------:R-:W-:Y:S02]  /*19700*/  SHF.L.W.U32.HI R27, R27, 0xe, R27 ;  /* 0x0000000e1b1b7819 */ /* 0x000fe40000010e1b */
[----:B------:R-:W-:-:S02]  /*19710*/  LOP3.LUT R53, R53, R40, RZ, 0xc3, !PT ;  /* 0x0000002835357212 */ /* 0x000fc400078ec3ff */
[----:B------:R-:W-:Y:S02]  /*19720*/  LOP3.LUT R22, R22, R57, RZ, 0x3c, !PT ;  /* 0x0000003916167212 */ /* 0x000fe400078e3cff */
[----:B------:R-:W-:Y:S02]  /*19730*/  SHF.L.W.U32.HI R19, R57, 0xa, R57 ;  /* 0x0000000a39137819 */ /* 0x000fe40000010e39 */
[----:B------:R-:W-:Y:S02]  /*19740*/  LOP3.LUT R40, RZ, R40, RZ, 0x33, !PT ;  /* 0x00000028ff287212 */ /* 0x000fe400078e33ff */
        /* <DEDUP_REMOVED lines=14> */
[----:B------:R-:W-:-:S02]  /*19830*/  LOP3.LUT R40, R21, R32, RZ, 0x3c, !PT ;  /* 0x0000002015287212 */ /* 0x000fc400078e3cff */
[----:B------:R-:W-:Y:S02]  /*19840*/  SHF.L.W.U32.HI R21, R32, 0x1, R32 ;  /* 0x0000000120157819 */ /* 0x000fe40000010e20 */
[C-C-:B------:R-:W-:Y:S02]  /*19850*/  LOP3.LUT R58, R46.reuse, R58, R23.reuse, 0x96, !PT ;  /* 0x0000003a2e3a7212 */ /* 0x140fe400078e9617 */
[----:B------:R-:W-:Y:S02]  /*19860*/  SHF.L.W.U32.HI R22, R23, 0x1, R23 ;  /* 0x0000000117167819 */ /* 0x000fe40000010e17 */
        /* <DEDUP_REMOVED lines=15> */
[----:B------:R-:W-:Y:S02]  /*19960*/  LOP3.LUT R52, R54, R33, R55, 0x87, !PT ;  /* 0x0000002136347212 */ /* 0x000fe400078e8737 */
[-C--:B------:R-:W-:Y:S02]  /*19970*/  LOP3.LUT R57, R27, R46.reuse, R57, 0xd0, !PT ;  /* 0x0000002e1b397212 */ /* 0x080fe400078ed039 */
[----:B------:R-:W-:Y:S02]  /*19980*/  LOP3.LUT R21, R32, R46, R27, 0x96, !PT ;  /* 0x0000002e20157212 */ /* 0x000fe400078e961b */
[----:B------:R-:W-:Y:S02]  /*19990*/  LOP3.LUT R47, R53, R56, R58, 0x87, !PT ;  /* 0x00000038352f7212 */ /* 0x000fe400078e873a */
[-CC-:B------:R-:W-:Y:S02]  /*199a0*/  LOP3.LUT R36, R36, R34.reuse, R35.reuse, 0x2d, !PT ;  /* 0x0000002224247212 */ /* 0x180fe400078e2d23 */
[----:B------:R-:W-:-:S02]  /*199b0*/  LOP3.LUT R27, R51, R34, R35, 0xd0, !PT ;  /* 0x00000022331b7212 */ /* 0x000fc400078ed023 */
[----:B------:R-:W-:Y:S02]  /*199c0*/  LOP3.LUT R49, R34, R51, RZ, 0x3c, !PT ;  /* 0x0000003322317212 */ /* 0x000fe400078e3cff */
[----:B------:R-:W-:Y:S02]  /*199d0*/  LOP3.LUT R46, R29, R60, RZ, 0x3c, !PT ;  /* 0x0000003c1d2e7212 */ /* 0x000fe400078e3cff */
        /* <DEDUP_REMOVED lines=17> */
[C---:B------:R-:W-:Y:S02]  /*19af0*/  LOP3.LUT R38, R39.reuse, R38, RZ, 0x3c, !PT ;  /* 0x0000002627267212 */ /* 0x040fe400078e3cff */
[-C--:B------:R-:W-:Y:S02]  /*19b00*/  LOP3.LUT R28, R28, R47.reuse, RZ, 0xc3, !PT ;  /* 0x0000002f1c1c7212 */ /* 0x080fe400078ec3ff */
[----:B------:R-:W-:Y:S02]  /*19b10*/  SHF.L.W.U32.HI R26, R26, 0xe, R26 ;  /* 0x0000000e1a1a7819 */ /* 0x000fe40000010e1a */
        /* <DEDUP_REMOVED lines=17> */
[----:B------:R-:W-:Y:S02]  /*19c30*/  LOP3.LUT R41, R25, R41, R8, 0x96, !PT ;  /* 0x0000002919297212 */ /* 0x000fe400078e9608 */
[----:B------:R-:W-:Y:S02]  /*19c40*/  LOP3.LUT R37, R37, R26, RZ, 0x3c, !PT ;  /* 0x0000001a25257212 */ /* 0x000fe400078e3cff */
[----:B------:R-:W-:-:S02]  /*19c50*/  LOP3.LUT R28, R38, R28, R47, 0x96, !PT ;  /* 0x0000001c261c7212 */ /* 0x000fc400078e962f */
[----:B------:R-:W-:Y:S02]  /*19c60*/  SHF.L.W.U32.HI R26, R26, 0x1, R26 ;  /* 0x000000011a1a7819 */ /* 0x000fe40000010e1a */
[----:B------:R-:W-:Y:S02]  /*19c70*/  SHF.L.W.U32.HI R47, R47, 0x1, R47 ;  /* 0x000000012f2f7819 */ /* 0x000fe40000010e2f */
[----:B------:R-:W-:Y:S02]  /*19c80*/  LOP3.LUT R52, R56, R48, R53, 0x2d, !PT ;  /* 0x0000003038347212 */ /* 0x000fe400078e2d35 */
[----:B------:R-:W-:Y:S02]  /*19c90*/  LOP3.LUT R39, R39, R24, RZ, 0x3c, !PT ;  /* 0x0000001827277212 */ /* 0x000fe400078e3cff */
[--C-:B------:R-:W-:Y:S02]  /*19ca0*/  LOP3.LUT R53, R38, R37, R41.reuse, 0x1e, !PT ;  /* 0x0000002526357212 */ /* 0x100fe400078e1e29 */
[----:B------:R-:W-:-:S02]  /*19cb0*/  LOP3.LUT R48, R37, R38, R41, 0x78, !PT ;  /* 0x0000002625307212 */ /* 0x000fc400078e7829 */
[--C-:B------:R-:W-:Y:S02]  /*19cc0*/  LOP3.LUT R54, R24, R47, R26.reuse, 0x1e, !PT ;  /* 0x0000002f18367212 */ /* 0x100fe400078e1e1a */
[--C-:B------:R-:W-:Y:S02]  /*19cd0*/  LOP3.LUT R25, R47, R24, R26.reuse, 0x78, !PT ;  /* 0x000000182f197212 */ /* 0x100fe400078e781a */
[----:B------:R-:W-:Y:S02]  /*19ce0*/  LOP3.LUT R55, R28, R38, R41, 0x78, !PT ;  /* 0x000000261c377212 */ /* 0x000fe400078e7829 */
[----:B------:R-:W-:Y:S02]  /*19cf0*/  LOP3.LUT R38, R39, R24, R26, 0x78, !PT ;  /* 0x0000001827267212 */ /* 0x000fe400078e781a */
[----:B------:R-:W-:Y:S02]  /*19d00*/  LOP3.LUT R24, R48, R53, R28, 0x87, !PT ;  /* 0x0000003530187212 */ /* 0x000fe400078e871c */
[----:B------:R-:W-:-:S02]  /*19d10*/  LOP3.LUT R28, R25, R54, R39, 0x87, !PT ;  /* 0x00000036191c7212 */ /* 0x000fc400078e8727 */
[-C--:B------:R-:W-:Y:S02]  /*19d20*/  LOP3.LUT R39, R41, R55.reuse, R48, 0x2d, !PT ;  /* 0x0000003729277212 */ /* 0x080fe400078e2d30 */
[-CC-:B------:R-:W-:Y:S02]  /*19d30*/  LOP3.LUT R47, R26, R38.reuse, R25.reuse, 0x2d, !PT ;  /* 0x000000261a2f7212 */ /* 0x180fe400078e2d19 */
[-CC-:B------:R-:W-:Y:S02]  /*19d40*/  LOP3.LUT R26, R54, R38.reuse, R25.reuse, 0x2d, !PT ;  /* 0x00000026361a7212 */ /* 0x180fe400078e2d19 */
[-C--:B------:R-:W-:Y:S02]  /*19d50*/  LOP3.LUT R41, R28, R38.reuse, R25, 0xd0, !PT ;  /* 0x000000261c297212 */ /* 0x080fe400078ed019 */
[----:B------:R-:W-:Y:S02]  /*19d60*/  LOP3.LUT R25, R39, R38, R28, 0x96, !PT ;  /* 0x0000002627197212 */ /* 0x000fe400078e961c */
[----:B------:R-:W-:-:S02]  /*19d70*/  LOP3.LUT R28, R53, R55, R48, 0x2d, !PT ;  /* 0x00000037351c7212 */ /* 0x000fc400078e2d30 */
[----:B------:R-:W-:Y:S02]  /*19d80*/  SHF.L.W.U32.HI R53, R42, 0x2, R42 ;  /* 0x000000022a357819 */ /* 0x000fe40000010e2a */
[----:B------:R-:W-:Y:S02]  /*19d90*/  SHF.L.W.U32.HI R42, R14, 0x2, R14 ;  /* 0x000000020e2a7819 */ /* 0x000fe40000010e0e */
[----:B------:R-:W-:Y:S02]  /*19da0*/  SHF.L.W.U32.HI R56, R0, 0x2, R0 ;  /* 0x0000000200387819 */ /* 0x000fe40000010e00 */
[----:B------:R-:W-:Y:S02]  /*19db0*/  SHF.L.W.U32.HI R0, R51, 0x2, R51 ;  /* 0x0000000233007819 */ /* 0x000fe40000010e33 */
[-C--:B------:R-:W-:Y:S02]  /*19dc0*/  LOP3.LUT R14, R17, R36.reuse, RZ, 0xc3, !PT ;  /* 0x00000024110e7212 */ /* 0x080fe400078ec3ff */
[----:B------:R-:W-:-:S02]  /*19dd0*/  LOP3.LUT R54, RZ, R36, RZ, 0x33, !PT ;  /* 0x00000024ff367212 */ /* 0x000fc400078e33ff */
[-C--:B------:R-:W-:Y:S02]  /*19de0*/  LOP3.LUT R12, R12, R35.reuse, RZ, 0xc3, !PT ;  /* 0x000000230c0c7212 */ /* 0x080fe400078ec3ff */
[-C--:B------:R-:W-:Y:S02]  /*19df0*/  LOP3.LUT R43, R43, R40.reuse, RZ, 0xc3, !PT ;  /* 0x000000282b2b7212 */ /* 0x080fe400078ec3ff */
[----:B------:R-:W-:Y:S02]  /*19e00*/  LOP3.LUT R51, RZ, R40, RZ, 0x33, !PT ;  /* 0x00000028ff337212 */ /* 0x000fe400078e33ff */
[----:B------:R-:W-:Y:S02]  /*19e10*/  LOP3.LUT R35, RZ, R35, RZ, 0x33, !PT ;  /* 0x00000023ff237212 */ /* 0x000fe400078e33ff */
[----:B------:R-:W-:Y:S02]  /*19e20*/  LOP3.LUT R17, R44, R53, RZ, 0x3c, !PT ;  /* 0x000000352c117212 */ /* 0x000fe400078e3cff */
[----:B------:R-:W-:-:S02]  /*19e30*/  SHF.L.W.U32.HI R58, R32, 0x2, R32 ;  /* 0x00000002203a7819 */ /* 0x000fc40000010e20 */
[----:B------:R-:W-:Y:S02]  /*19e40*/  LOP3.LUT R19, R19, R52, RZ, 0xc3, !PT ;  /* 0x0000003413137212 */ /* 0x000fe400078ec3ff */
[C---:B------:R-:W-:Y:S02]  /*19e50*/  LOP3.LUT R53, R15.reuse, R42, RZ, 0x3c, !PT ;  /* 0x0000002a0f357212 */ /* 0x040fe400078e3cff */
[----:B------:R-:W-:Y:S02]  /*19e60*/  SHF.L.W.U32.HI R40, R15, 0xe, R15 ;  /* 0x0000000e0f287819 */ /* 0x000fe40000010e0f */
[----:B------:R-:W-:Y:S02]  /*19e70*/  LOP3.LUT R37, R24, R55, R48, 0xd0, !PT ;  /* 0x0000003718257212 */ /* 0x000fe400078ed030 */
[----:B------:R-:W-:Y:S02]  /*19e80*/  LOP3.LUT R38, R55, R24, RZ, 0x3c, !PT ;  /* 0x0000001837267212 */ /* 0x000fe400078e3cff */
[----:B------:R-:W-:-:S02]  /*19e90*/  LOP3.LUT R52, RZ, R52, RZ, 0x33, !PT ;  /* 0x00000034ff347212 */ /* 0x000fc400078e33ff */
[C---:B------:R-:W-:Y:S02]  /*19ea0*/  LOP3.LUT R15, R13.reuse, R56, RZ, 0x3c, !PT ;  /* 0x000000380d0f7212 */ /* 0x040fe400078e3cff */
[----:B------:R-:W-:Y:S02]  /*19eb0*/  SHF.L.W.U32.HI R32, R13, 0xe, R13 ;  /* 0x0000000e0d207819 */ /* 0x000fe40000010e0d */
[----:B------:R-:W-:Y:S02]  /*19ec0*/  LOP3.LUT R24, R41, R55, R24, 0x96, !PT ;  /* 0x0000003729187212 */ /* 0x000fe400078e9618 */
[----:B------:R-:W-:Y:S02]  /*19ed0*/  SHF.L.W.U32.HI R13, R54, 0x2, R54 ;  /* 0x00000002360d7819 */ /* 0x000fe40000010e36 */
[----:B------:R-:W-:Y:S02]  /*19ee0*/  SHF.L.W.U32.HI R41, R49, 0x2, R49 ;  /* 0x0000000231297819 */ /* 0x000fe40000010e31 */
[----:B------:R-:W-:-:S02]  /*19ef0*/  SHF.L.W.U32.HI R35, R35, 0x2, R35 ;  /* 0x0000000223237819 */ /* 0x000fc40000010e23 */
[C---:B------:R-:W-:Y:S02]  /*19f00*/  LOP3.LUT R55, R21.reuse, R58, RZ, 0x3c, !PT ;  /* 0x0000003a15377212 */ /* 0x040fe400078e3cff */
[----:B------:R-:W-:Y:S02]  /*19f10*/  SHF.L.W.U32.HI R42, R21, 0xe, R21 ;  /* 0x0000000e152a7819 */ /* 0x000fe40000010e15 */
[----:B------:R-:W-:Y:S02]  /*19f20*/  SHF.L.W.U32.HI R45, R45, 0x2, R45 ;  /* 0x000000022d2d7819 */ /* 0x000fe40000010e2d */
[----:B------:R-:W-:Y:S02]  /*19f30*/  SHF.L.W.U32.HI R48, R44, 0xe, R44 ;  /* 0x0000000e2c307819 */ /* 0x000fe40000010e2c */
[----:B------:R-:W-:Y:S02]  /*19f40*/  SHF.L.W.U32.HI R36, R39, 0x2, R39 ;  /* 0x0000000227247819 */ /* 0x000fe40000010e27 */
[----:B------:R-:W-:-:S02]  /*19f50*/  SHF.L.W.U32.HI R21, R38, 0x2, R38 ;  /* 0x0000000226157819 */ /* 0x000fc40000010e26 */
[----:B------:R-:W-:Y:S02]  /*19f60*/  SHF.L.W.U32.HI R52, R52, 0x2, R52 ;  /* 0x0000000234347819 */ /* 0x000fe40000010e34 */
[----:B------:R-:W-:Y:S02]  /*19f70*/  SHF.L.W.U32.HI R49, R46, 0x2, R46 ;  /* 0x000000022e317819 */ /* 0x000fe40000010e2e */
[----:B------:R-:W-:Y:S02]  /*19f80*/  SHF.L.W.U32.HI R44, R51, 0x2, R51 ;  /* 0x00000002332c7819 */ /* 0x000fe40000010e33 */
[C---:B------:R-:W-:Y:S02]  /*19f90*/  LOP3.LUT R38, R14.reuse, R13, RZ, 0x3c, !PT ;  /* 0x0000000d0e267212 */ /* 0x040fe400078e3cff */
[----:B------:R-:W-:Y:S02]  /*19fa0*/  SHF.L.W.U32.HI R39, R14, 0xe, R14 ;  /* 0x0000000e0e277819 */ /* 0x000fe40000010e0e */
[----:B------:R-:W-:-:S02]  /*19fb0*/  LOP3.LUT R14, R12, R35, RZ, 0x3c, !PT ;  /* 0x000000230c0e7212 */ /* 0x000fc400078e3cff */
[----:B------:R-:W-:Y:S02]  /*19fc0*/  LOP3.LUT R54, RZ, R28, RZ, 0x33, !PT ;  /* 0x0000001cff367212 */ /* 0x000fe400078e33ff */
[----:B------:R-:W-:Y:S02]  /*19fd0*/  LOP3.LUT R51, R34, R41, RZ, 0x3c, !PT ;  /* 0x0000002922337212 */ /* 0x000fe400078e3cff */
[----:B------:R-:W-:Y:S02]  /*19fe0*/  SHF.L.W.U32.HI R35, R12, 0xe, R12 ;  /* 0x0000000e0c237819 */ /* 0x000fe40000010e0c */
[----:B------:R-:W-:Y:S02]  /*19ff0*/  SHF.L.W.U32.HI R56, R34, 0xe, R34 ;  /* 0x0000000e22387819 */ /* 0x000fe40000010e22 */
[----:B------:R-:W-:Y:S02]  /*1a000*/  LOP3.LUT R32, R32, R15, RZ, 0x3c, !PT ;  /* 0x0000000f20207212 */ /* 0x000fe400078e3cff */
[----:B------:R-:W-:-:S02]  /*1a010*/  SHF.L.W.U32.HI R41, R15, 0xa, R15 ;  /* 0x0000000a0f297819 */ /* 0x000fc40000010e0f */
[----:B------:R-:W-:Y:S02]  /*1a020*/  LOP3.LUT R12, R19, R52, RZ, 0x3c, !PT ;  /* 0x00000034130c7212 */ /* 0x000fe400078e3cff */
[----:B------:R-:W-:Y:S02]  /*1a030*/  LOP3.LUT R13, R47, R28, RZ, 0xc3, !PT ;  /* 0x0000001c2f0d7212 */ /* 0x000fe400078ec3ff */
[C---:B------:R-:W-:Y:S02]  /*1a040*/  LOP3.LUT R45, R30.reuse, R45, RZ, 0x3c, !PT ;  /* 0x0000002d1e2d7212 */ /* 0x040fe400078e3cff */
[----:B------:R-:W-:Y:S02]  /*1a050*/  SHF.L.W.U32.HI R34, R30, 0xe, R30 ;  /* 0x0000000e1e227819 */ /* 0x000fe40000010e1e */
[C---:B------:R-:W-:Y:S02]  /*1a060*/  LOP3.LUT R15, R31.reuse, R0, RZ, 0x3c, !PT ;  /* 0x000000001f0f7212 */ /* 0x040fe400078e3cff */
[----:B------:R-:W-:-:S02]  /*1a070*/  SHF.L.W.U32.HI R46, R31, 0xe, R31 ;  /* 0x0000000e1f2e7819 */ /* 0x000fc40000010e1f */
[----:B------:R-:W-:Y:S02]  /*1a080*/  LOP3.LUT R47, R48, R17, RZ, 0x3c, !PT ;  /* 0x00000011302f7212 */ /* 0x000fe400078e3cff */
[C---:B------:R-:W-:Y:S02]  /*1a090*/  LOP3.LUT R49, R50.reuse, R49, RZ, 0x3c, !PT ;  /* 0x0000003132317212 */ /* 0x040fe400078e3cff */
[----:B------:R-:W-:Y:S02]  /*1a0a0*/  SHF.L.W.U32.HI R52, R50, 0xe, R50 ;  /* 0x0000000e32347819 */ /* 0x000fe40000010e32 */
[----:B------:R-:W-:Y:S02]  /*1a0b0*/  SHF.L.W.U32.HI R28, R17, 0xa, R17 ;  /* 0x0000000a111c7819 */ /* 0x000fe40000010e11 */
[----:B------:R-:W-:Y:S02]  /*1a0c0*/  LOP3.LUT R48, R25, R36, RZ, 0x3c, !PT ;  /* 0x0000002419307212 */ /* 0x000fe400078e3cff */
[----:B------:R-:W-:-:S02]  /*1a0d0*/  SHF.L.W.U32.HI R0, R54, 0x2, R54 ;  /* 0x0000000236007819 */ /* 0x000fc40000010e36 */
[----:B------:R-:W-:Y:S02]  /*1a0e0*/  LOP3.LUT R30, R42, R55, RZ, 0x3c, !PT ;  /* 0x000000372a1e7212 */ /* 0x000fe400078e3cff */
        /* <DEDUP_REMOVED lines=13> */
[----:B------:R-:W-:Y:S02]  /*1a1c0*/  SHF.L.W.U32.HI R25, R43, 0xe, R43 ;  /* 0x0000000e2b197819 */ /* 0x000fe40000010e2b */
[C---:B------:R-:W-:Y:S02]  /*1a1d0*/  LOP3.LUT R0, R13.reuse, R0, RZ, 0x3c, !PT ;  /* 0x000000000d007212 */ /* 0x040fe400078e3cff */
[----:B------:R-:W-:Y:S02]  /*1a1e0*/  SHF.L.W.U32.HI R17, R13, 0xe, R13 ;  /* 0x0000000e0d117819 */ /* 0x000fe40000010e0d */
[----:B------:R-:W-:-:S02]  /*1a1f0*/  SHF.L.W.U32.HI R45, R45, 0xa, R45 ;  /* 0x0000000a2d2d7819 */ /* 0x000fc40000010e2d */
[----:B------:R-:W-:Y:S02]  /*1a200*/  LOP3.LUT R49, R47, UR62, R28, 0x96, !PT ;  /* 0x0000003e2f317c12 */ /* 0x000fe4000f8e961c */
[----:B------:R-:W-:Y:S02]  /*1a210*/  LOP3.LUT R54, R32, UR70, R41, 0x96, !PT ;  /* 0x0000004620367c12 */ /* 0x000fe4000f8e9629 */
[----:B------:R-:W-:Y:S02]  /*1a220*/  LOP3.LUT R40, R40, R53, RZ, 0x3c, !PT ;  /* 0x0000003528287212 */ /* 0x000fe400078e3cff */
[----:B------:R-:W-:Y:S02]  /*1a230*/  LOP3.LUT R13, R59, R48, RZ, 0x3c, !PT ;  /* 0x000000303b0d7212 */ /* 0x000fe400078e3cff */
[----:B------:R-:W-:Y:S02]  /*1a240*/  SHF.L.W.U32.HI R15, R48, 0xa, R48 ;  /* 0x0000000a300f7819 */ /* 0x000fe40000010e30 */
[----:B------:R-:W-:-:S02]  /*1a250*/  LOP3.LUT R28, R39, R38, RZ, 0x3c, !PT ;  /* 0x00000026271c7212 */ /* 0x000fc400078e3cff */
        /* <DEDUP_REMOVED lines=8> */
[----:B------:R-:W-:Y:S02]  /*1a2e0*/  LOP3.LUT R38, R31, R44, RZ, 0x3c, !PT ;  /* 0x0000002c1f267212 */ /* 0x000fe400078e3cff */
[----:B------:R-:W-:Y:S02]  /*1a2f0*/  LOP3.LUT R14, R57, R52, RZ, 0x3c, !PT ;  /* 0x00000034390e7212 */ /* 0x000fe400078e3cff */
[----:B------:R-:W-:Y:S02]  /*1a300*/  LOP3.LUT R12, R51, R56, RZ, 0x3c, !PT ;  /* 0x00000038330c7212 */ /* 0x000fe400078e3cff */
        /* <DEDUP_REMOVED lines=8> */
[----:B------:R-:W-:Y:S02]  /*1a390*/  SHF.L.W.U32.HI R36, R36, 0xa, R36 ;  /* 0x0000000a24247819 */ /* 0x000fe40000010e24 */
[----:B------:R-:W-:Y:S02]  /*1a3a0*/  LOP3.LUT R30, R43, R28, RZ, 0x3c, !PT ;  /* 0x0000001c2b1e7212 */ /* 0x000fe400078e3cff */
[----:B------:R-:W-:Y:S02]  /*1a3b0*/  LOP3.LUT R53, R40, UR66, R53, 0x96, !PT ;  /* 0x0000004228357c12 */ /* 0x000fe4000f8e9635 */
[----:B------:R-:W-:Y:S02]  /*1a3c0*/  LOP3.LUT R19, R46, R35, RZ, 0x3c, !PT ;  /* 0x000000232e137212 */ /* 0x000fe400078e3cff */
[----:B------:R-:W-:-:S02]  /*1a3d0*/  LOP3.LUT R43, R48, UR75, RZ, 0x3c, !PT ;  /* 0x0000004b302b7c12 */ /* 0x000fc4000f8e3cff */
[----:B------:R-:W-:Y:S02]  /*1a3e0*/  SHF.L.W.U32.HI R40, R40, 0x1, R40 ;  /* 0x0000000128287819 */ /* 0x000fe40000010e28 */
[----:B------:R-:W-:Y:S02]  /*1a3f0*/  SHF.L.W.U32.HI R42, R35, 0x1, R35 ;  /* 0x00000001232a7819 */ /* 0x000fe40000010e23 */
[----:B------:R-:W-:Y:S02]  /*1a400*/  LOP3.LUT R46, R58, R31, RZ, 0x3c, !PT ;  /* 0x0000001f3a2e7212 */ /* 0x000fe400078e3cff */
[----:B------:R-:W-:Y:S02]  /*1a410*/  SHF.L.W.U32.HI R48, R31, 0x1, R31 ;  /* 0x000000011f307819 */ /* 0x000fe40000010e1f */
[----:B------:R-:W-:Y:S02]  /*1a420*/  SHF.L.W.U32.HI R47, R47, 0x1, R47 ;  /* 0x000000012f2f7819 */ /* 0x000fe40000010e2f */
[----:B------:R-:W-:-:S02]  /*1a430*/  SHF.L.W.U32.HI R44, R44, 0x1, R44 ;  /* 0x000000012c2c7819 */ /* 0x000fc40000010e2c */
[----:B------:R-:W-:Y:S02]  /*1a440*/  LOP3.LUT R31, R50, R14, R12, 0x96, !PT ;  /* 0x0000000e321f7212 */ /* 0x000fe400078e960c */
[----:B------:R-:W-:Y:S02]  /*1a450*/  LOP3.LUT R35, R24, R52, R56, 0x96, !PT ;  /* 0x0000003418237212 */ /* 0x000fe400078e9638 */
[----:B------:R-:W-:Y:S02]  /*1a460*/  LOP3.LUT R39, R36, R25, RZ, 0x3c, !PT ;  /* 0x0000001924277212 */ /* 0x000fe400078e3cff */
[----:B------:R-:W-:Y:S02]  /*1a470*/  SHF.L.W.U32.HI R36, R28, 0x1, R28 ;  /* 0x000000011c247819 */ /* 0x000fe40000010e1c */
[----:B------:R-:W-:Y:S02]  /*1a480*/  SHF.L.W.U32.HI R21, R25, 0x1, R25 ;  /* 0x0000000119157819 */ /* 0x000fe40000010e19 */
[----:B------:R-:W-:-:S02]  /*1a490*/  LOP3.LUT R34, R40, UR67, RZ, 0x3c, !PT ;  /* 0x0000004328227c12 */ /* 0x000fc4000f8e3cff */
[C---:B------:R-:W-:Y:S02]  /*1a4a0*/  LOP3.LUT R15, R13.reuse, R15, R4, 0x96, !PT ;  /* 0x0000000f0d0f7212 */ /* 0x040fe400078e9604 */
[----:B------:R-:W-:Y:S02]  /*1a4b0*/  SHF.L.W.U32.HI R28, R13, 0x1, R13 ;  /* 0x000000010d1c7819 */ /* 0x000fe40000010e0d */
[----:B------:R-:W-:Y:S02]  /*1a4c0*/  LOP3.LUT R47, R47, UR63, RZ, 0x3c, !PT ;  /* 0x0000003f2f2f7c12 */ /* 0x000fe4000f8e3cff */
[----:B------:R-:W-:Y:S02]  /*1a4d0*/  LOP3.LUT R25, R41, UR71, RZ, 0x3c, !PT ;  /* 0x0000004729197c12 */ /* 0x000fe4000f8e3cff */
[----:B------:R-:W-:Y:S02]  /*1a4e0*/  LOP3.LUT R13, R46, R31, R38, 0x96, !PT ;  /* 0x0000001f2e0d7212 */ /* 0x000fe400078e9626 */
[----:B------:R-:W-:-:S02]  /*1a4f0*/  LOP3.LUT R40, R48, R35, R44, 0x96, !PT ;  /* 0x0000002330287212 */ /* 0x000fc400078e962c */
[----:B------:R-:W-:Y:S02]  /*1a500*/  LOP3.LUT R31, R28, R5, RZ, 0x3c, !PT ;  /* 0x000000051c1f7212 */ /* 0x000fe400078e3cff */
[----:B------:R-:W-:Y:S02]  /*1a510*/  LOP3.LUT R60, R25, R47, R34, 0x96, !PT ;  /* 0x0000002f193c7212 */ /* 0x000fe400078e9622 */
[----:B------:R-:W-:Y:S02]  /*1a520*/  LOP3.LUT R28, R13, R40, RZ, 0x3c, !PT ;  /* 0x000000280d1c7212 */ /* 0x000fe400078e3cff */
[----:B------:R-:W-:Y:S02]  /*1a530*/  LOP3.LUT R17, R17, R0, RZ, 0x3c, !PT ;  /* 0x0000000011117212 */ /* 0x000fe400078e3cff */
[----:B------:R-:W-:Y:S02]  /*1a540*/  SHF.L.W.U32.HI R58, R0, 0xa, R0 ;  /* 0x0000000a003a7819 */ /* 0x000fe40000010e00 */
[----:B------:R-:W-:-:S02]  /*1a550*/  LOP3.LUT R63, R31, R60, R43, 0x96, !PT ;  /* 0x0000003c1f3f7212 */ /* 0x000fc400078e962b */
[----:B------:R-:W-:Y:S02]  /*1a560*/  LOP3.LUT R41, R34, R28, RZ, 0x3c, !PT ;  /* 0x0000001c22297212 */ /* 0x000fe400078e3cff */
[----:B------:R-:W-:Y:S02]  /*1a570*/  LOP3.LUT R51, R59, R32, RZ, 0x3c, !PT ;  /* 0x000000203b337212 */ /* 0x000fe400078e3cff */
[----:B------:R-:W-:Y:S02]  /*1a580*/  SHF.L.W.U32.HI R0, R17, 0x1, R17 ;  /* 0x0000000111007819 */ /* 0x000fe40000010e11 */
[----:B------:R-:W-:Y:S02]  /*1a590*/  LOP3.LUT R13, R58, R17, RZ, 0x3c, !PT ;  /* 0x000000113a0d7212 */ /* 0x000fe400078e3cff */
[----:B------:R-:W-:Y:S02]  /*1a5a0*/  SHF.L.W.U32.HI R32, R32, 0x1, R32 ;  /* 0x0000000120207819 */ /* 0x000fe40000010e20 */
[----:B------:R-:W-:-:S02]  /*1a5b0*/  LOP3.LUT R57, R42, R21, R36, 0x96, !PT ;  /* 0x000000152a397212 */ /* 0x000fc400078e9624 */
[----:B------:R-:W-:Y:S02]  /*1a5c0*/  LOP3.LUT R45, R25, R28, RZ, 0x3c, !PT ;  /* 0x0000001c192d7212 */ /* 0x000fe400078e3cff */
[----:B------:R-:W-:Y:S02]  /*1a5d0*/  LOP3.LUT R41, R41, R42, R63, 0x96, !PT ;  /* 0x0000002a29297212 */ /* 0x000fe400078e963f */
[----:B------:R-:W-:Y:S02]  /*1a5e0*/  LOP3.LUT R17, R42, R63, RZ, 0x3c, !PT ;  /* 0x0000003f2a117212 */ /* 0x000fe400078e3cff */
[-C--:B------:R-:W-:Y:S02]  /*1a5f0*/  LOP3.LUT R42, R43, R28.reuse, RZ, 0x3c, !PT ;  /* 0x0000001c2b2a7212 */ /* 0x080fe400078e3cff */
[----:B------:R-:W-:Y:S02]  /*1a600*/  LOP3.LUT R58, R31, R28, RZ, 0x3c, !PT ;  /* 0x0000001c1f3a7212 */ /* 0x000fe400078e3cff */
[----:B------:R-:W-:-:S02]  /*1a610*/  LOP3.LUT R18, R18, R27, RZ, 0x3c, !PT ;  /* 0x0000001b12127212 */ /* 0x000fc400078e3cff */
[----:B------:R-:W-:Y:S02]  /*1a620*/  LOP3.LUT R57, R0, R57, R32, 0x96, !PT ;  /* 0x0000003900397212 */ /* 0x000fe400078e9620 */
[--C-:B------:R-:W-:Y:S02]  /*1a630*/  LOP3.LUT R45, R45, R32, R63.reuse, 0x96, !PT ;  /* 0x000000202d2d7212 */ /* 0x100fe400078e963f */
[-C--:B------:R-:W-:Y:S02]  /*1a640*/  LOP3.LUT R61, R32, R63.reuse, RZ, 0x3c, !PT ;  /* 0x0000003f203d7212 */ /* 0x080fe400078e3cff */
[----:B------:R-:W-:Y:S02]  /*1a650*/  LOP3.LUT R32, R42, R0, R63, 0x96, !PT ;  /* 0x000000002a207212 */ /* 0x000fe400078e963f */
[-C--:B------:R-:W-:Y:S02]  /*1a660*/  LOP3.LUT R59, R0, R63.reuse, RZ, 0x3c, !PT ;  /* 0x0000003f003b7212 */ /* 0x080fe400078e3cff */
[----:B------:R-:W-:-:S02]  /*1a670*/  LOP3.LUT R0, R21, R63, RZ, 0x3c, !PT ;  /* 0x0000003f15007212 */ /* 0x000fc400078e3cff */
[----:B------:R-:W-:Y:S02]  /*1a680*/  SHF.L.W.U32.HI R27, R27, 0x2, R27 ;  /* 0x000000021b1b7819 */ /* 0x000fe40000010e1b */
[----:B------:R-:W-:Y:S02]  /*1a690*/  LOP3.LUT R42, R20, R29, RZ, 0x3c, !PT ;  /* 0x0000001d142a7212 */ /* 0x000fe400078e3cff */
[----:B------:R-:W-:Y:S02]  /*1a6a0*/  LOP3.LUT R21, R58, R21, R63, 0x96, !PT ;  /* 0x000000153a157212 */ /* 0x000fe400078e963f */
[----:B------:R-:W-:Y:S02]  /*1a6b0*/  SHF.L.W.U32.HI R29, R29, 0x2, R29 ;  /* 0x000000021d1d7819 */ /* 0x000fe40000010e1d */
[----:B------:R-:W-:Y:S02]  /*1a6c0*/  LOP3.LUT R20, RZ, R18, RZ, 0x33, !PT ;  /* 0x00000012ff147212 */ /* 0x000fe400078e33ff */
[----:B------:R-:W-:-:S02]  /*1a6d0*/  LOP3.LUT R58, R22, R33, RZ, 0x3c, !PT ;  /* 0x00000021163a7212 */ /* 0x000fc400078e3cff */
[----:B------:R-:W-:Y:S02]  /*1a6e0*/  LOP3.LUT R22, R16, R23, RZ, 0x3c, !PT ;  /* 0x0000001710167212 */ /* 0x000fe400078e3cff */
[----:B------:R-:W-:Y:S02]  /*1a6f0*/  SHF.L.W.U32.HI R23, R23, 0x2, R23 ;  /* 0x0000000217177819 */ /* 0x000fe40000010e17 */
[----:B------:R-:W-:Y:S02]  /*1a700*/  LOP3.LUT R27, R27, R18, RZ, 0xc3, !PT ;  /* 0x000000121b1b7212 */ /* 0x000fe400078ec3ff */
[-C--:B------:R-:W-:Y:S02]  /*1a710*/  LOP3.LUT R18, R29, R42.reuse, RZ, 0xc3, !PT ;  /* 0x0000002a1d127212 */ /* 0x080fe400078ec3ff */
[----:B------:R-:W-:Y:S02]  /*1a720*/  SHF.L.W.U32.HI R64, R20, 0xe, R20 ;  /* 0x0000000e14407819 */ /* 0x000fe40000010e14 */
[----:B------:R-:W-:-:S02]  /*1a730*/  LOP3.LUT R42, RZ, R42, RZ, 0x33, !PT ;  /* 0x0000002aff2a7212 */ /* 0x000fc400078e33ff */
[----:B------:R-:W-:Y:S02]  /*1a740*/  LOP3.LUT R20, R23, R22, RZ, 0xc3, !PT ;  /* 0x0000001617147212 */ /* 0x000fe400078ec3ff */
[----:B------:R-:W-:Y:S02]  /*1a750*/  SHF.L.W.U32.HI R33, R33, 0x2, R33 ;  /* 0x0000000221217819 */ /* 0x000fe40000010e21 */
[----:B------:R-:W-:Y:S02]  /*1a760*/  LOP3.LUT R64, R64, R27, RZ, 0x3c, !PT ;  /* 0x0000001b40407212 */ /* 0x000fe400078e3cff */
[----:B------:R-:W-:Y:S02]  /*1a770*/  SHF.L.W.U32.HI R23, R27, 0xa, R27 ;  /* 0x0000000a1b177819 */ /* 0x000fe40000010e1b */
[----:B------:R-:W-:Y:S02]  /*1a780*/  LOP3.LUT R26, R26, R37, RZ, 0x3c, !PT ;  /* 0x000000251a1a7212 */ /* 0x000fe400078e3cff */
[----:B------:R-:W-:-:S02]  /*1a790*/  SHF.L.W.U32.HI R27, R42, 0xe, R42 ;  /* 0x0000000e2a1b7819 */ /* 0x000fc40000010e2a */
[----:B------:R-:W-:Y:S02]  /*1a7a0*/  SHF.L.W.U32.HI R37, R37, 0x2, R37 ;  /* 0x0000000225257819 */ /* 0x000fe40000010e25 */
[----:B------:R-:W-:Y:S02]  /*1a7b0*/  LOP3.LUT R22, RZ, R22, RZ, 0x33, !PT ;  /* 0x00000016ff167212 */ /* 0x000fe400078e33ff */
[-C--:B------:R-:W-:Y:S02]  /*1a7c0*/  LOP3.LUT R16, R33, R58.reuse, RZ, 0xc3, !PT ;  /* 0x0000003a21107212 */ /* 0x080fe400078ec3ff */
[----:B------:R-:W-:Y:S02]  /*1a7d0*/  LOP3.LUT R58, RZ, R58, RZ, 0x33, !PT ;  /* 0x0000003aff3a7212 */ /* 0x000fe400078e33ff */
[----:B------:R-:W-:Y:S02]  /*1a7e0*/  LOP3.LUT R42, R27, R18, RZ, 0x3c, !PT ;  /* 0x000000121b2a7212 */ /* 0x000fe400078e3cff */
[----:B------:R-:W-:-:S02]  /*1a7f0*/  LOP3.LUT R33, R37, R26, RZ, 0xc3, !PT ;  /* 0x0000001a25217212 */ /* 0x000fc400078ec3ff */
[----:B------:R-:W-:Y:S02]  /*1a800*/  SHF.L.W.U32.HI R27, R22, 0xe, R22 ;  /* 0x0000000e161b7819 */ /* 0x000fe40000010e16 */
[----:B------:R-:W-:Y:S02]  /*1a810*/  LOP3.LUT R26, RZ, R26, RZ, 0x33, !PT ;  /* 0x0000001aff1a7212 */ /* 0x000fe400078e33ff */
[----:B------:R-:W-:Y:S02]  /*1a820*/  LOP3.LUT R35, R47, R28, RZ, 0x3c, !PT ;  /* 0x0000001c2f237212 */ /* 0x000fe400078e3cff */
[----:B------:R-:W-:Y:S02]  /*1a830*/  SHF.L.W.U32.HI R29, R58, 0xe, R58 ;  /* 0x0000000e3a1d7819 */ /* 0x000fe40000010e3a */
[----:B------:R-:W-:Y:S02]  /*1a840*/  LOP3.LUT R27, R27, R20, RZ, 0x3c, !PT ;  /* 0x000000141b1b7212 */ /* 0x000fe400078e3cff */
[----:B------:R-:W-:-:S02]  /*1a850*/  SHF.L.W.U32.HI R37, R18, 0xa, R18 ;  /* 0x0000000a12257819 */ /* 0x000fc40000010e12 */
[----:B------:R-:W-:Y:S02]  /*1a860*/  SHF.L.W.U32.HI R60, R26, 0xe, R26 ;  /* 0x0000000e1a3c7819 */ /* 0x000fe40000010e1a */
[----:B------:R-:W-:Y:S02]  /*1a870*/  SHF.L.W.U32.HI R20, R20, 0xa, R20 ;  /* 0x0000000a14147819 */ /* 0x000fe40000010e14 */
[----:B------:R-:W-:Y:S02]  /*1a880*/  LOP3.LUT R35, R35, R36, R63, 0x96, !PT ;  /* 0x0000002423237212 */ /* 0x000fe400078e963f */
[----:B------:R-:W-:Y:S02]  /*1a890*/  LOP3.LUT R62, R29, R16, RZ, 0x3c, !PT ;  /* 0x000000101d3e7212 */ /* 0x000fe400078e3cff */
[----:B------:R-:W-:Y:S02]  /*1a8a0*/  SHF.L.W.U32.HI R65, R16, 0xa, R16 ;  /* 0x0000000a10417819 */ /* 0x000fe40000010e10 */
[----:B------:R-:W-:-:S02]  /*1a8b0*/  LOP3.LUT R36, R36, R63, RZ, 0x3c, !PT ;  /* 0x0000003f24247212 */ /* 0x000fc400078e3cff */
[----:B------:R-:W-:Y:S02]  /*1a8c0*/  LOP3.LUT R16, R23, R64, RZ, 0x3c, !PT ;  /* 0x0000004017107212 */ /* 0x000fe400078e3cff */
[----:B------:R-:W-:Y:S02]  /*1a8d0*/  LOP3.LUT R60, R60, R33, RZ, 0x3c, !PT ;  /* 0x000000213c3c7212 */ /* 0x000fe400078e3cff */
[----:B------:R-:W-:Y:S02]  /*1a8e0*/  SHF.L.W.U32.HI R63, R33, 0xa, R33 ;  /* 0x0000000a213f7819 */ /* 0x000fe40000010e21 */
[----:B------:R-:W-:Y:S02]  /*1a8f0*/  LOP3.LUT R37, R37, R42, RZ, 0x3c, !PT ;  /* 0x0000002a25257212 */ /* 0x000fe400078e3cff */
[----:B------:R-:W-:Y:S02]  /*1a900*/  LOP3.LUT R23, R20, R27, RZ, 0x3c, !PT ;  /* 0x0000001b14177212 */ /* 0x000fe400078e3cff */
[----:B------:R-:W-:-:S02]  /*1a910*/  SHF.L.W.U32.HI R64, R64, 0x1, R64 ;  /* 0x0000000140407819 */ /* 0x000fc40000010e40 */
[----:B------:R-:W-:Y:S02]  /*1a920*/  SHF.L.W.U32.HI R42, R42, 0x1, R42 ;  /* 0x000000012a2a7819 */ /* 0x000fe40000010e2a */
[----:B------:R-:W-:Y:S02]  /*1a930*/  SHF.L.W.U32.HI R58, R27, 0x1, R27 ;  /* 0x000000011b3a7819 */ /* 0x000fe40000010e1b */
[----:B------:R-:W-:Y:S02]  /*1a940*/  LOP3.LUT R26, R19, R39, R30, 0x96, !PT ;  /* 0x00000027131a7212 */ /* 0x000fe400078e961e */
[----:B------:R-:W-:Y:S02]  /*1a950*/  LOP3.LUT R65, R65, R62, RZ, 0x3c, !PT ;  /* 0x0000003e41417212 */ /* 0x000fe400078e3cff */
[----:B------:R-:W-:Y:S02]  /*1a960*/  LOP3.LUT R63, R63, R60, RZ, 0x3c, !PT ;  /* 0x0000003c3f3f7212 */ /* 0x000fe400078e3cff */
[----:B------:R-:W-:-:S02]  /*1a970*/  LOP3.LUT R18, R37, R23, R16, 0x96, !PT ;  /* 0x0000001725127212 */ /* 0x000fc400078e9610 */
[----:B------:R-:W-:Y:S02]  /*1a980*/  SHF.L.W.U32.HI R62, R62, 0x1, R62 ;  /* 0x000000013e3e7819 */ /* 0x000fe40000010e3e */
[----:B------:R-:W-:Y:S02]  /*1a990*/  SHF.L.W.U32.HI R60, R60, 0x1, R60 ;  /* 0x000000013c3c7819 */ /* 0x000fe40000010e3c */
[----:B------:R-:W-:Y:S02]  /*1a9a0*/  LOP3.LUT R29, R42, R58, R64, 0x96, !PT ;  /* 0x0000003a2a1d7212 */ /* 0x000fe400078e9640 */
[----:B------:R-:W-:Y:S02]  /*1a9b0*/  LOP3.LUT R26, R13, R26, R51, 0x96, !PT ;  /* 0x0000001a0d1a7212 */ /* 0x000fe400078e9633 */
[----:B------:R-:W-:Y:S02]  /*1a9c0*/  LOP3.LUT R67, R63, R18, R65, 0x96, !PT ;  /* 0x000000123f437212 */ /* 0x000fe400078e9641 */
[----:B------:R-:W-:-:S02]  /*1a9d0*/  LOP3.LUT R29, R60, R29, R62, 0x96, !PT ;  /* 0x0000001d3c1d7212 */ /* 0x000fc400078e963e */
[-C--:B------:R-:W-:Y:S02]  /*1a9e0*/  LOP3.LUT R18, R23, R26.reuse, RZ, 0x3c, !PT ;  /* 0x0000001a17127212 */ /* 0x080fe400078e3cff */
[----:B------:R-:W-:Y:S02]  /*1a9f0*/  LOP3.LUT R20, R63, R26, RZ, 0x3c, !PT ;  /* 0x0000001a3f147212 */ /* 0x000fe400078e3cff */
[----:B------:R-:W-:Y:S02]  /*1aa00*/  LOP3.LUT R67, R67, R40, RZ, 0x3c, !PT ;  /* 0x0000002843437212 */ /* 0x000fe400078e3cff */
[--C-:B------:R-:W-:Y:S02]  /*1aa10*/  LOP3.LUT R18, R18, R52, R29.reuse, 0x96, !PT ;  /* 0x0000003412127212 */ /* 0x100fe400078e961d */
[----:B------:R-:W-:Y:S02]  /*1aa20*/  LOP3.LUT R20, R20, R48, R29, 0x96, !PT ;  /* 0x0000003014147212 */ /* 0x000fe400078e961d */
[----:B------:R-:W-:-:S02]  /*1aa30*/  LOP3.LUT R18, R18, R12, R67, 0x96, !PT ;  /* 0x0000000c12127212 */ /* 0x000fc400078e9643 */
[-C--:B------:R-:W-:Y:S02]  /*1aa40*/  LOP3.LUT R12, R12, R67.reuse, RZ, 0x3c, !PT ;  /* 0x000000430c0c7212 */ /* 0x080fe400078e3cff */
[----:B------:R-:W-:Y:S02]  /*1aa50*/  LOP3.LUT R33, R20, R14, R67, 0x96, !PT ;  /* 0x0000000e14217212 */ /* 0x000fe400078e9643 */
[----:B------:R-:W-:Y:S02]  /*1aa60*/  LOP3.LUT R14, R14, R67, RZ, 0x3c, !PT ;  /* 0x000000430e0e7212 */ /* 0x000fe400078e3cff */
[--C-:B------:R-:W-:Y:S02]  /*1aa70*/  LOP3.LUT R12, R12, R56, R29.reuse, 0x96, !PT ;  /* 0x000000380c0c7212 */ /* 0x100fe400078e961d */
[----:B------:R-:W-:Y:S02]  /*1aa80*/  LOP3.LUT R27, R14, R52, R29, 0x96, !PT ;  /* 0x000000340e1b7212 */ /* 0x000fe400078e961d */
[----:B------:R-:W-:-:S02]  /*1aa90*/  LOP3.LUT R14, R12, R25, R28, 0x96, !PT ;  /* 0x000000190c0e7212 */ /* 0x000fc400078e961c */
[----:B------:R-:W-:Y:S02]  /*1aaa0*/  LOP3.LUT R12, R16, R26, RZ, 0x3c, !PT ;  /* 0x0000001a100c7212 */ /* 0x000fe400078e3cff */
[----:B------:R-:W-:Y:S02]  /*1aab0*/  LOP3.LUT R15, R15, R40, RZ, 0x3c, !PT ;  /* 0x000000280f0f7212 */ /* 0x000fe400078e3cff */
[----:B------:R-:W-:Y:S02]  /*1aac0*/  LOP3.LUT R25, R12, R56, R29, 0x96, !PT ;  /* 0x000000380c197212 */ /* 0x000fe400078e961d */
[----:B------:R-:W-:Y:S02]  /*1aad0*/  LOP3.LUT R12, R37, R26, RZ, 0x3c, !PT ;  /* 0x0000001a250c7212 */ /* 0x000fe400078e3cff */
[----:B------:R-:W-:Y:S02]  /*1aae0*/  LOP3.LUT R66, R54, R49, R53, 0x96, !PT ;  /* 0x0000003136427212 */ /* 0x000fe400078e9635 */
[----:B------:R-:W-:-:S02]  /*1aaf0*/  LOP3.LUT R12, R12, R24, R29, 0x96, !PT ;  /* 0x000000180c0c7212 */ /* 0x000fc400078e961d */
[----:B------:R-:W-:Y:S02]  /*1ab00*/  LOP3.LUT R66, R15, R66, R55, 0x96, !PT ;  /* 0x000000420f427212 */ /* 0x000fe400078e9637 */
[----:B------:R-:W-:Y:S02]  /*1ab10*/  LOP3.LUT R34, R27, R34, R28, 0x96, !PT ;  /* 0x000000221b227212 */ /* 0x000fe400078e961c */
[----:B------:R-:W-:Y:S02]  /*1ab20*/  LOP3.LUT R27, R12, R38, R67, 0x96, !PT ;  /* 0x000000260c1b7212 */ /* 0x000fe400078e9643 */
[----:B------:R-:W-:Y:S02]  /*1ab30*/  LOP3.LUT R20, R65, R26, RZ, 0x3c, !PT ;  /* 0x0000001a41147212 */ /* 0x000fe400078e3cff */
[----:B------:R-:W-:Y:S02]  /*1ab40*/  LOP3.LUT R12, R30, R66, RZ, 0x3c, !PT ;  /* 0x000000421e0c7212 */ /* 0x000fe400078e3cff */
[----:B------:R-:W-:-:S02]  /*1ab50*/  LOP3.LUT R20, R20, R44, R29, 0x96, !PT ;  /* 0x0000002c14147212 */ /* 0x000fc400078e961d */
[----:B------:R-:W-:Y:S02]  /*1ab60*/  LOP3.LUT R37, R12, R37, R26, 0x96, !PT ;  /* 0x000000250c257212 */ /* 0x000fe400078e961a */
[----:B------:R-:W-:Y:S02]  /*1ab70*/  LOP3.LUT R12, R51, R66, RZ, 0x3c, !PT ;  /* 0x00000042330c7212 */ /* 0x000fe400078e3cff */
[--C-:B------:R-:W-:Y:S02]  /*1ab80*/  LOP3.LUT R25, R25, R50, R67.reuse, 0x96, !PT ;  /* 0x0000003219197212 */ /* 0x100fe400078e9643 */
[----:B------:R-:W-:Y:S02]  /*1ab90*/  LOP3.LUT R20, R20, R46, R67, 0x96, !PT ;  /* 0x0000002e14147212 */ /* 0x000fe400078e9643 */
[-C--:B------:R-:W-:Y:S02]  /*1aba0*/  LOP3.LUT R50, R50, R67.reuse, RZ, 0x3c, !PT ;  /* 0x0000004332327212 */ /* 0x080fe400078e3cff */
[----:B------:R-:W-:-:S02]  /*1abb0*/  LOP3.LUT R38, R38, R67, RZ, 0x3c, !PT ;  /* 0x0000004326267212 */ /* 0x000fc400078e3cff */
[----:B------:R-:W-:Y:S02]  /*1abc0*/  LOP3.LUT R46, R46, R67, RZ, 0x3c, !PT ;  /* 0x000000432e2e7212 */ /* 0x000fe400078e3cff */
[--C-:B------:R-:W-:Y:S02]  /*1abd0*/  LOP3.LUT R12, R12, R63, R26.reuse, 0x96, !PT ;  /* 0x0000003f0c0c7212 */ /* 0x100fe400078e961a */
[-C--:B------:R-:W-:Y:S02]  /*1abe0*/  LOP3.LUT R67, R39, R66.reuse, RZ, 0x3c, !PT ;  /* 0x0000004227437212 */ /* 0x080fe400078e3cff */
[-C--:B------:R-:W-:Y:S02]  /*1abf0*/  LOP3.LUT R22, R19, R66.reuse, RZ, 0x3c, !PT ;  /* 0x0000004213167212 */ /* 0x080fe400078e3cff */
[----:B------:R-:W-:Y:S02]  /*1ac00*/  LOP3.LUT R63, R13, R66, RZ, 0x3c, !PT ;  /* 0x000000420d3f7212 */ /* 0x000fe400078e3cff */
[----:B------:R-:W-:-:S02]  /*1ac10*/  LOP3.LUT R16, R67, R16, R26, 0x96, !PT ;  /* 0x0000001043107212 */ /* 0x000fc400078e961a */
[--C-:B------:R-:W-:Y:S02]  /*1ac20*/  LOP3.LUT R22, R22, R65, R26.reuse, 0x96, !PT ;  /* 0x0000004116167212 */ /* 0x100fe400078e961a */
[----:B------:R-:W-:Y:S02]  /*1ac30*/  LOP3.LUT R23, R63, R23, R26, 0x96, !PT ;  /* 0x000000173f177212 */ /* 0x000fe400078e961a */
[-C--:B------:R-:W-:Y:S02]  /*1ac40*/  LOP3.LUT R26, R49, R40.reuse, RZ, 0x3c, !PT ;  /* 0x00000028311a7212 */ /* 0x080fe400078e3cff */
[----:B------:R-:W-:Y:S02]  /*1ac50*/  LOP3.LUT R63, R53, R40, RZ, 0x3c, !PT ;  /* 0x00000028353f7212 */ /* 0x000fe400078e3cff */
[----:B------:R-:W-:Y:S02]  /*1ac60*/  LOP3.LUT R65, R26, R52, R29, 0x96, !PT ;  /* 0x000000341a417212 */ /* 0x000fe400078e961d */
[----:B------:R-:W-:-:S02]  /*1ac70*/  LOP3.LUT R26, R54, R40, RZ, 0x3c, !PT ;  /* 0x00000028361a7212 */ /* 0x000fc400078e3cff */
[----:B------:R-:W-:Y:S02]  /*1ac80*/  LOP3.LUT R0, R0, R64, R57, 0x96, !PT ;  /* 0x0000004000007212 */ /* 0x000fe400078e9639 */
[--C-:B------:R-:W-:Y:S02]  /*1ac90*/  LOP3.LUT R26, R26, R24, R29.reuse, 0x96, !PT ;  /* 0x000000181a1a7212 */ /* 0x100fe400078e961d */
[--C-:B------:R-:W-:Y:S02]  /*1aca0*/  LOP3.LUT R63, R63, R56, R29.reuse, 0x96, !PT ;  /* 0x000000383f3f7212 */ /* 0x100fe400078e961d */
[----:B------:R-:W-:Y:S02]  /*1acb0*/  LOP3.LUT R26, R26, R51, R66, 0x96, !PT ;  /* 0x000000331a1a7212 */ /* 0x000fe400078e9642 */
[----:B------:R-:W-:Y:S02]  /*1acc0*/  LOP3.LUT R51, R15, R48, R29, 0x96, !PT ;  /* 0x000000300f337212 */ /* 0x000fe400078e961d */
[----:B------:R-:W-:-:S02]  /*1acd0*/  LOP3.LUT R36, R36, R42, R57, 0x96, !PT ;  /* 0x0000002a24247212 */ /* 0x000fc400078e9639 */
[----:B------:R-:W-:Y:S02]  /*1ace0*/  LOP3.LUT R39, R51, R39, R66, 0x96, !PT ;  /* 0x0000002733277212 */ /* 0x000fe400078e9642 */
[-C--:B------:R-:W-:Y:S02]  /*1acf0*/  LOP3.LUT R51, R64, R57.reuse, RZ, 0x3c, !PT ;  /* 0x0000003940337212 */ /* 0x080fe400078e3cff */
[--C-:B------:R-:W-:Y:S02]  /*1ad00*/  LOP3.LUT R64, R61, R60, R57.reuse, 0x96, !PT ;  /* 0x0000003c3d407212 */ /* 0x100fe400078e9639 */
[----:B------:R-:W-:Y:S02]  /*1ad10*/  LOP3.LUT R17, R17, R62, R57, 0x96, !PT ;  /* 0x0000003e11117212 */ /* 0x000fe400078e9639 */
[-C--:B------:R-:W-:Y:S02]  /*1ad20*/  LOP3.LUT R61, R60, R57.reuse, RZ, 0x3c, !PT ;  /* 0x000000393c3d7212 */ /* 0x080fe400078e3cff */
[----:B------:R-:W-:-:S02]  /*1ad30*/  LOP3.LUT R42, R42, R57, RZ, 0x3c, !PT ;  /* 0x000000392a2a7212 */ /* 0x000fc400078e3cff */
[-C--:B------:R-:W-:Y:S02]  /*1ad40*/  LOP3.LUT R62, R62, R57.reuse, RZ, 0x3c, !PT ;  /* 0x000000393e3e7212 */ /* 0x080fe400078e3cff */
[----:B------:R-:W-:Y:S02]  /*1ad50*/  LOP3.LUT R60, R59, R58, R57, 0x96, !PT ;  /* 0x0000003a3b3c7212 */ /* 0x000fe400078e9639 */
[----:B------:R-:W-:Y:S02]  /*1ad60*/  LOP3.LUT R57, R58, R57, RZ, 0x3c, !PT ;  /* 0x000000393a397212 */ /* 0x000fe400078e3cff */
[----:B------:R-:W-:Y:S02]  /*1ad70*/  LOP3.LUT R19, R63, R19, R66, 0x96, !PT ;  /* 0x000000133f137212 */ /* 0x000fe400078e9642 */
[----:B------:R-:W-:Y:S02]  /*1ad80*/  LOP3.LUT R63, R55, R40, RZ, 0x3c, !PT ;  /* 0x00000028373f7212 */ /* 0x000fe400078e3cff */
[----:B------:R-:W-:-:S02]  /*1ad90*/  LOP3.LUT R59, R56, R29, RZ, 0x3c, !PT ;  /* 0x0000001d383b7212 */ /* 0x000fc400078e3cff */
[--C-:B------:R-:W-:Y:S02]  /*1ada0*/  LOP3.LUT R57, R57, R56, R29.reuse, 0x96, !PT ;  /* 0x0000003839397212 */ /* 0x100fe400078e961d */
[-C--:B------:R-:W-:Y:S02]  /*1adb0*/  LOP3.LUT R56, R52, R29.reuse, RZ, 0x3c, !PT ;  /* 0x0000001d34387212 */ /* 0x080fe400078e3cff */
[--C-:B------:R-:W-:Y:S02]  /*1adc0*/  LOP3.LUT R63, R63, R44, R29.reuse, 0x96, !PT ;  /* 0x0000002c3f3f7212 */ /* 0x100fe400078e961d */
[----:B------:R-:W-:Y:S02]  /*1add0*/  LOP3.LUT R58, R24, R29, RZ, 0x3c, !PT ;  /* 0x0000001d183a7212 */ /* 0x000fe400078e3cff */
[-CC-:B------:R-:W-:Y:S02]  /*1ade0*/  LOP3.LUT R51, R51, R24.reuse, R29.reuse, 0x96, !PT ;  /* 0x0000001833337212 */ /* 0x180fe400078e961d */
[----:B------:R-:W-:-:S02]  /*1adf0*/  LOP3.LUT R50, R50, R24, R29, 0x96, !PT ;  /* 0x0000001832327212 */ /* 0x000fc400078e961d */
[-CC-:B------:R-:W-:Y:S02]  /*1ae00*/  LOP3.LUT R42, R42, R44.reuse, R29.reuse, 0x96, !PT ;  /* 0x0000002c2a2a7212 */ /* 0x180fe400078e961d */
[-CC-:B------:R-:W-:Y:S02]  /*1ae10*/  LOP3.LUT R15, R15, R44.reuse, R29.reuse, 0x96, !PT ;  /* 0x0000002c0f0f7212 */ /* 0x180fe400078e961d */
[----:B------:R-:W-:Y:S02]  /*1ae20*/  LOP3.LUT R24, R48, R29, RZ, 0x3c, !PT ;  /* 0x0000001d30187212 */ /* 0x000fe400078e3cff */
[--C-:B------:R-:W-:Y:S02]  /*1ae30*/  LOP3.LUT R44, R38, R44, R29.reuse, 0x96, !PT ;  /* 0x0000002c262c7212 */ /* 0x100fe400078e961d */
[----:B------:R-:W-:Y:S02]  /*1ae40*/  LOP3.LUT R46, R46, R48, R29, 0x96, !PT ;  /* 0x000000302e2e7212 */ /* 0x000fe400078e961d */
[----:B------:R-:W-:-:S02]  /*1ae50*/  LOP3.LUT R59, R59, R54, R40, 0x96, !PT ;  /* 0x000000363b3b7212 */ /* 0x000fc400078e9628 */
[--C-:B------:R-:W-:Y:S02]  /*1ae60*/  LOP3.LUT R56, R56, R53, R40.reuse, 0x96, !PT ;  /* 0x0000003538387212 */ /* 0x100fe400078e9628 */
[----:B------:R-:W-:Y:S02]  /*1ae70*/  LOP3.LUT R54, R61, R52, R29, 0x96, !PT ;  /* 0x000000343d367212 */ /* 0x000fe400078e961d */
[--C-:B------:R-:W-:Y:S02]  /*1ae80*/  LOP3.LUT R52, R58, R55, R40.reuse, 0x96, !PT ;  /* 0x000000373a347212 */ /* 0x100fe400078e9628 */
[----:B------:R-:W-:Y:S02]  /*1ae90*/  LOP3.LUT R38, R24, R49, R40, 0x96, !PT ;  /* 0x0000003118267212 */ /* 0x000fe400078e9628 */
[--C-:B------:R-:W-:Y:S02]  /*1aea0*/  LOP3.LUT R44, R44, R31, R28.reuse, 0x96, !PT ;  /* 0x0000001f2c2c7212 */ /* 0x100fe400078e961c */
[----:B------:R-:W-:-:S02]  /*1aeb0*/  LOP3.LUT R24, R50, R43, R28, 0x96, !PT ;  /* 0x0000002b32187212 */ /* 0x000fc400078e961c */
[----:B------:R-:W-:Y:S02]  /*1aec0*/  LOP3.LUT R55, R46, R47, R28, 0x96, !PT ;  /* 0x0000002f2e377212 */ /* 0x000fe400078e961c */
[----:B------:R-:W-:Y:S02]  /*1aed0*/  LOP3.LUT R28, R36, R57, RZ, 0x3c, !PT ;  /* 0x00000039241c7212 */ /* 0x000fe400078e3cff */
[----:B------:R-:W-:Y:S02]  /*1aee0*/  LOP3.LUT R43, R39, R56, R57, 0x96, !PT ;  /* 0x00000038272b7212 */ /* 0x000fe400078e9639 */
[----:B------:R-:W-:Y:S02]  /*1aef0*/  LOP3.LUT R36, R45, R36, RZ, 0x3c, !PT ;  /* 0x000000242d247212 */ /* 0x000fe400078e3cff */
[C---:B------:R-:W-:Y:S02]  /*1af00*/  LOP3.LUT R45, R44.reuse, R45, RZ, 0x3c, !PT ;  /* 0x0000002d2c2d7212 */ /* 0x040fe400078e3cff */
[----:B------:R-:W-:-:S02]  /*1af10*/  LOP3.LUT R31, R44, R33, R54, 0x96, !PT ;  /* 0x000000212c1f7212 */ /* 0x000fc400078e9636 */
[----:B------:R-:W-:Y:S02]  /*1af20*/  LOP3.LUT R30, R65, R30, R66, 0x96, !PT ;  /* 0x0000001e411e7212 */ /* 0x000fe400078e9642 */
[----:B------:R-:W-:Y:S02]  /*1af30*/  LOP3.LUT R44, R33, R16, R57, 0x96, !PT ;  /* 0x00000010212c7212 */ /* 0x000fe400078e9639 */
[----:B------:R-:W-:Y:S02]  /*1af40*/  LOP3.LUT R61, R43, R57, R38, 0xf6, !PT ;  /* 0x000000392b3d7212 */ /* 0x000fe400078ef626 */
[----:B------:R-:W-:Y:S02]  /*1af50*/  LOP3.LUT R47, R30, R59, R51, 0x96, !PT ;  /* 0x0000003b1e2f7212 */ /* 0x000fe400078e9633 */
[----:B------:R-:W-:Y:S02]  /*1af60*/  LOP3.LUT R49, R44, R30, R23, 0x96, !PT ;  /* 0x0000001e2c317212 */ /* 0x000fe400078e9617 */
[----:B------:R-:W-:-:S02]  /*1af70*/  LOP3.LUT R30, R61, R44, RZ, 0x3c, !PT ;  /* 0x0000002c3d1e7212 */ /* 0x000fc400078e3cff */
[----:B------:R-:W-:Y:S02]  /*1af80*/  LOP3.LUT R33, R55, R18, R57, 0x96, !PT ;  /* 0x0000001237217212 */ /* 0x000fe400078e9639 */
[----:B------:R-:W-:Y:S02]  /*1af90*/  LOP3.LUT R53, R62, R48, R29, 0x96, !PT ;  /* 0x000000303e357212 */ /* 0x000fe400078e961d */
[----:B------:R-:W-:Y:S02]  /*1afa0*/  LOP3.LUT R18, R18, R37, R51, 0x96, !PT ;  /* 0x0000002512127212 */ /* 0x000fe400078e9633 */
[-C--:B------:R-:W-:Y:S02]  /*1afb0*/  LOP3.LUT R29, R17, R51.reuse, RZ, 0x3c, !PT ;  /* 0x00000033111d7212 */ /* 0x080fe400078e3cff */
[----:B------:R-:W-:Y:S02]  /*1afc0*/  LOP3.LUT R61, R47, R51, R56, 0xf6, !PT ;  /* 0x000000332f3d7212 */ /* 0x000fe400078ef638 */
[----:B------:R-:W-:-:S02]  /*1afd0*/  LOP3.LUT R17, R32, R17, RZ, 0x3c, !PT ;  /* 0x0000001120117212 */ /* 0x000fc400078e3cff */
[----:B------:R-:W-:Y:S02]  /*1afe0*/  LOP3.LUT R44, R44, R57, R38, 0x60, !PT ;  /* 0x000000392c2c7212 */ /* 0x000fe400078e6026 */
[----:B------:R-:W-:Y:S02]  /*1aff0*/  LOP3.LUT R40, R30, R49, RZ, 0xc0, !PT ;  /* 0x000000311e287212 */ /* 0x000fe400078ec0ff */
[----:B------:R-:W-:Y:S02]  /*1b000*/  LOP3.LUT R32, R55, R32, RZ, 0x3c, !PT ;  /* 0x0000002037207212 */ /* 0x000fe400078e3cff */
[----:B------:R-:W-:Y:S02]  /*1b010*/  LOP3.LUT R23, R20, R23, R54, 0x96, !PT ;  /* 0x0000001714177212 */ /* 0x000fe400078e9636 */
        /* <DEDUP_REMOVED lines=28> */
[-C--:B------:R-:W-:Y:S02]  /*1b1e0*/  LOP3.LUT R41, R41, R0.reuse, RZ, 0x3c, !PT ;  /* 0x0000000029297212 */ /* 0x080fe400078e3cff */
[----:B------:R-:W-:Y:S02]  /*1b1f0*/  LOP3.LUT R19, R33, R0, R54, 0x96, !PT ;  /* 0x0000000021137212 */ /* 0x000fe400078e9636 */
[----:B------:R-:W-:Y:S02]  /*1b200*/  LOP3.LUT R12, R12, R53, R52, 0x60, !PT ;  /* 0x000000350c0c7212 */ /* 0x000fe400078e6034 */
[----:B------:R-:W-:-:S02]  /*1b210*/  LOP3.LUT R0, R50, R33, RZ, 0x3c, !PT ;  /* 0x0000002132007212 */ /* 0x000fc400078e3cff */
[----:B------:R-:W-:Y:S02]  /*1b220*/  LOP3.LUT R58, R38, R54, R15, 0xf6, !PT ;  /* 0x00000036263a7212 */ /* 0x000fe400078ef60f */
[----:B------:R-:W-:Y:S02]  /*1b230*/  LOP3.LUT R50, R33, R34, R21, 0x60, !PT ;  /* 0x0000002221327212 */ /* 0x000fe400078e6015 */
[----:B------:R-:W-:Y:S02]  /*1b240*/  LOP3.LUT R27, R14, R27, R42, 0x96, !PT ;  /* 0x0000001b0e1b7212 */ /* 0x000fe400078e962a */
[----:B------:R-:W-:Y:S02]  /*1b250*/  LOP3.LUT R33, R26, R12, R13, 0xe7, !PT ;  /* 0x0000000c1a217212 */ /* 0x000fe400078ee70d */
[----:B------:R-:W-:Y:S02]  /*1b260*/  LOP3.LUT R14, R14, R35, RZ, 0x3c, !PT ;  /* 0x000000230e0e7212 */ /* 0x000fe400078e3cff */
[----:B------:R-:W-:-:S02]  /*1b270*/  LOP3.LUT R49, R48, R42, R59, 0xf6, !PT ;  /* 0x0000002a30317212 */ /* 0x000fc400078ef63b */
[----:B------:R-:W-:Y:S02]  /*1b280*/  LOP3.LUT R35, R50, R35, R60, 0x96, !PT ;  /* 0x0000002332237212 */ /* 0x000fe400078e963c */
[----:B------:R-:W-:Y:S02]  /*1b290*/  LOP3.LUT R58, R58, R23, RZ, 0x3c, !PT ;  /* 0x000000173a3a7212 */ /* 0x000fe400078e3cff */
[----:B------:R-:W-:Y:S02]  /*1b2a0*/  LOP3.LUT R60, R60, R53, RZ, 0x3c, !PT ;  /* 0x000000353c3c7212 */ /* 0x000fe400078e3cff */
[----:B------:R-:W-:Y:S02]  /*1b2b0*/  LOP3.LUT R61, R56, R13, RZ, 0xc0, !PT ;  /* 0x0000000d383d7212 */ /* 0x000fe400078ec0ff */
[----:B------:R-:W-:Y:S02]  /*1b2c0*/  LOP3.LUT R53, R33, R53, R52, 0x96, !PT ;  /* 0x0000003521357212 */ /* 0x000fe400078e9634 */
[----:B------:R-:W-:-:S02]  /*1b2d0*/  LOP3.LUT R55, R23, R54, R15, 0x60, !PT ;  /* 0x0000003617377212 */ /* 0x000fc400078e600f */
[----:B------:R-:W-:Y:S02]  /*1b2e0*/  LOP3.LUT R52, R49, R22, RZ, 0x3c, !PT ;  /* 0x0000001631347212 */ /* 0x000fe400078e3cff */
[----:B------:R-:W-:Y:S02]  /*1b2f0*/  LOP3.LUT R49, R58, R39, RZ, 0xc0, !PT ;  /* 0x000000273a317212 */ /* 0x000fe400078ec0ff */
[----:B------:R-:W-:Y:S02]  /*1b300*/  LOP3.LUT R26, R61, R26, R12, 0x69, !PT ;  /* 0x0000001a3d1a7212 */ /* 0x000fe400078e690c */
        /* <DEDUP_REMOVED lines=16> */
[-C--:B------:R-:W-:Y:S02]  /*1b410*/  LOP3.LUT R59, R49, R42.reuse, R59, 0x96, !PT ;  /* 0x0000002a313b7212 */ /* 0x080fe400078e963b */
[----:B------:R-:W-:Y:S02]  /*1b420*/  LOP3.LUT R13, R64, R42, RZ, 0x3c, !PT ;  /* 0x0000002a400d7212 */ /* 0x000fe400078e3cff */
[----:B------:R-:W-:Y:S02]  /*1b430*/  LOP3.LUT R34, R0, R55, RZ, 0x3c, !PT ;  /* 0x0000003700227212 */ /* 0x000fe400078e3cff */
        /* <DEDUP_REMOVED lines=8> */
[-C--:B------:R-:W-:Y:S02]  /*1b4c0*/  LOP3.LUT R0, R0, R27.reuse, RZ, 0x3c, !PT ;  /* 0x0000001b00007212 */ /* 0x080fe400078e3cff */
[--C-:B------:R-:W-:Y:S02]  /*1b4d0*/  LOP3.LUT R29, R27, R36, R42.reuse, 0x1e, !PT ;  /* 0x000000241b1d7212 */ /* 0x100fe400078e1e2a */
[----:B------:R-:W-:Y:S02]  /*1b4e0*/  LOP3.LUT R36, R36, R27, R42, 0x78, !PT ;  /* 0x0000001b24247212 */ /* 0x000fe400078e782a */
[----:B------:R-:W-:Y:S02]  /*1b4f0*/  LOP3.LUT R24, R28, R25, R14, 0x78, !PT ;  /* 0x000000191c187212 */ /* 0x000fe400078e780e */
[----:B------:R-:W-:Y:S02]  /*1b500*/  LOP3.LUT R28, R41, R21, R28, 0x87, !PT ;  /* 0x00000015291c7212 */ /* 0x000fe400078e871c */
[----:B------:R-:W-:-:S02]  /*1b510*/  LOP3.LUT R25, R0, R27, R42, 0x78, !PT ;  /* 0x0000001b00197212 */ /* 0x000fc400078e782a */
[----:B------:R-:W-:Y:S02]  /*1b520*/  LOP3.LUT R0, R36, R29, R0, 0x87, !PT ;  /* 0x0000001d24007212 */ /* 0x000fe400078e8700 */
[-C--:B------:R-:W-:Y:S02]  /*1b530*/  LOP3.LUT R48, R21, R24.reuse, R41, 0x2d, !PT ;  /* 0x0000001815307212 */ /* 0x080fe400078e2d29 */
[----:B------:R-:W-:Y:S02]  /*1b540*/  SHF.L.W.U32.HI R13, R13, 0x3, R13 ;  /* 0x000000030d0d7819 */ /* 0x000fe40000010e0d */
[----:B------:R-:W-:Y:S02]  /*1b550*/  SHF.L.W.U32.HI R20, R20, 0x3, R20 ;  /* 0x0000000314147819 */ /* 0x000fe40000010e14 */
[-CC-:B------:R-:W-:Y:S02]  /*1b560*/  LOP3.LUT R27, R14, R24.reuse, R41.reuse, 0x2d, !PT ;  /* 0x000000180e1b7212 */ /* 0x180fe400078e2d29 */
[----:B------:R-:W-:-:S02]  /*1b570*/  LOP3.LUT R21, R28, R24, R41, 0xd0, !PT ;  /* 0x000000181c157212 */ /* 0x000fc400078ed029 */
[----:B------:R-:W-:Y:S02]  /*1b580*/  SHF.L.W.U32.HI R17, R17, 0x3, R17 ;  /* 0x0000000311117819 */ /* 0x000fe40000010e11 */
[----:B------:R-:W-:Y:S02]  /*1b590*/  SHF.L.W.U32.HI R45, R45, 0x3, R45 ;  /* 0x000000032d2d7819 */ /* 0x000fe40000010e2d */
[----:B------:R-:W-:Y:S02]  /*1b5a0*/  LOP3.LUT R24, R51, R24, R28, 0x96, !PT ;  /* 0x0000001833187212 */ /* 0x000fe400078e961c */
[-CC-:B------:R-:W-:Y:S02]  /*1b5b0*/  LOP3.LUT R42, R42, R25.reuse, R36.reuse, 0x2d, !PT ;  /* 0x000000192a2a7212 */ /* 0x180fe400078e2d24 */
[-CC-:B------:R-:W-:Y:S02]  /*1b5c0*/  LOP3.LUT R41, R29, R25.reuse, R36.reuse, 0x2d, !PT ;  /* 0x000000191d297212 */ /* 0x180fe400078e2d24 */
[----:B------:R-:W-:-:S02]  /*1b5d0*/  LOP3.LUT R28, R0, R25, R36, 0xd0, !PT ;  /* 0x00000019001c7212 */ /* 0x000fc400078ed024 */
[----:B------:R-:W-:Y:S02]  /*1b5e0*/  SHF.L.W.U32.HI R60, R60, 0x4, R60 ;  /* 0x000000043c3c7819 */ /* 0x000fe40000010e3c */
[----:B------:R-:W-:Y:S02]  /*1b5f0*/  SHF.L.W.U32.HI R31, R31, 0x4, R31 ;  /* 0x000000041f1f7819 */ /* 0x000fe40000010e1f */
[----:B------:R-:W-:Y:S02]  /*1b600*/  LOP3.LUT R25, R59, R25, R0, 0x96, !PT ;  /* 0x000000193b197212 */ /* 0x000fe400078e9600 */
[----:B------:R-:W-:Y:S02]  /*1b610*/  LOP3.LUT R13, R13, R20, RZ, 0x3c, !PT ;  /* 0x000000140d0d7212 */ /* 0x000fe400078e3cff */
[----:B------:R-:W-:Y:S02]  /*1b620*/  LOP3.LUT R0, R20, R17, R45, 0x1e, !PT ;  /* 0x0000001114007212 */ /* 0x000fe400078e1e2d */
[----:B------:R-:W-:-:S02]  /*1b630*/  SHF.L.W.U32.HI R64, R64, 0x4, R64 ;  /* 0x0000000440407819 */ /* 0x000fc40000010e40 */
[----:B------:R-:W-:Y:S02]  /*1b640*/  SHF.L.W.U32.HI R32, R32, 0x4, R32 ;  /* 0x0000000420207819 */ /* 0x000fe40000010e20 */
[-CC-:B------:R-:W-:Y:S02]  /*1b650*/  LOP3.LUT R17, R17, R20.reuse, R45.reuse, 0x78, !PT ;  /* 0x0000001411117212 */ /* 0x180fe400078e782d */
[----:B------:R-:W-:Y:S02]  /*1b660*/  LOP3.LUT R60, R60, R31, RZ, 0x3c, !PT ;  /* 0x0000001f3c3c7212 */ /* 0x000fe400078e3cff */
[----:B------:R-:W-:Y:S02]  /*1b670*/  LOP3.LUT R20, R13, R20, R45, 0x78, !PT ;  /* 0x000000140d147212 */ /* 0x000fe400078e782d */
[----:B------:R-:W-:Y:S02]  /*1b680*/  LOP3.LUT R50, R61, R19, R50, 0x96, !PT ;  /* 0x000000133d327212 */ /* 0x000fe400078e9632 */
[----:B------:R-:W-:-:S02]  /*1b690*/  LOP3.LUT R19, R44, R61, R55, 0x78, !PT ;  /* 0x0000003d2c137212 */ /* 0x000fc400078e7837 */
[--C-:B------:R-:W-:Y:S02]  /*1b6a0*/  LOP3.LUT R29, R31, R64, R32.reuse, 0x1e, !PT ;  /* 0x000000401f1d7212 */ /* 0x100fe400078e1e20 */
[----:B------:R-:W-:Y:S02]  /*1b6b0*/  LOP3.LUT R14, R17, R0, R13, 0x87, !PT ;  /* 0x00000000110e7212 */ /* 0x000fe400078e870d */
[----:B------:R-:W-:Y:S02]  /*1b6c0*/  LOP3.LUT R15, R23, R54, R15, 0x96, !PT ;  /* 0x00000036170f7212 */ /* 0x000fe400078e960f */
[-CC-:B------:R-:W-:Y:S02]  /*1b6d0*/  LOP3.LUT R64, R64, R31.reuse, R32.reuse, 0x78, !PT ;  /* 0x0000001f40407212 */ /* 0x180fe400078e7820 */
[----:B------:R-:W-:Y:S02]  /*1b6e0*/  LOP3.LUT R55, R60, R31, R32, 0x78, !PT ;  /* 0x0000001f3c377212 */ /* 0x000fe400078e7820 */
[----:B------:R-:W-:-:S02]  /*1b6f0*/  LOP3.LUT R54, R45, R20, R17, 0x2d, !PT ;  /* 0x000000142d367212 */ /* 0x000fc400078e2d11 */
[-CC-:B------:R-:W-:Y:S02]  /*1b700*/  LOP3.LUT R45, R0, R20.reuse, R17.reuse, 0x2d, !PT ;  /* 0x00000014002d7212 */ /* 0x180fe400078e2d11 */
[-C--:B------:R-:W-:Y:S02]  /*1b710*/  LOP3.LUT R13, R14, R20.reuse, R17, 0xd0, !PT ;  /* 0x000000140e0d7212 */ /* 0x080fe400078ed011 */
[----:B------:R-:W-:Y:S02]  /*1b720*/  LOP3.LUT R0, R53, R20, R14, 0x96, !PT ;  /* 0x0000001435007212 */ /* 0x000fe400078e960e */
[----:B------:R-:W-:Y:S02]  /*1b730*/  LOP3.LUT R20, R32, R55, R64, 0x2d, !PT ;  /* 0x0000003720147212 */ /* 0x000fe400078e2d40 */
[----:B------:R-:W-:Y:S02]  /*1b740*/  LOP3.LUT R32, R35, R30, R43, 0x69, !PT ;  /* 0x0000001e23207212 */ /* 0x000fe400078e692b */
[----:B------:R-:W-:-:S02]  /*1b750*/  LOP3.LUT R35, R30, R43, RZ, 0x3c, !PT ;  /* 0x0000002b1e237212 */ /* 0x000fc400078e3cff */
[----:B------:R-:W-:Y:S02]  /*1b760*/  LOP3.LUT R36, R18, R43, RZ, 0xc0, !PT ;  /* 0x0000002b12247212 */ /* 0x000fe400078ec0ff */
[----:B------:R-:W-:Y:S02]  /*1b770*/  LOP3.LUT R50, R50, R57, RZ, 0x3c, !PT ;  /* 0x0000003932327212 */ /* 0x000fe400078e3cff */
[----:B------:R-:W-:Y:S02]  /*1b780*/  SHF.L.W.U32.HI R57, R57, 0x2, R57 ;  /* 0x0000000239397819 */ /* 0x000fe40000010e39 */
[----:B------:R-:W-:Y:S02]  /*1b790*/  LOP3.LUT R35, RZ, R35, RZ, 0x33, !PT ;  /* 0x00000023ff237212 */ /* 0x000fe400078e33ff */
[----:B------:R-:W-:Y:S02]  /*1b7a0*/  LOP3.LUT R43, R34, R18, R43, 0x78, !PT ;  /* 0x00000012222b7212 */ /* 0x000fe400078e782b */
[----:B------:R-:W-:-:S02]  /*1b7b0*/  SHF.L.W.U32.HI R36, R36, 0x2, R36 ;  /* 0x0000000224247819 */ /* 0x000fc40000010e24 */
[----:B------:R-:W-:Y:S02]  /*1b7c0*/  SHF.L.W.U32.HI R44, R44, 0x2, R44 ;  /* 0x000000022c2c7819 */ /* 0x000fe40000010e2c */
[C---:B------:R-:W-:Y:S02]  /*1b7d0*/  LOP3.LUT R57, R50.reuse, R57, RZ, 0x3c, !PT ;  /* 0x0000003932397212 */ /* 0x040fe400078e3cff */
[----:B------:R-:W-:Y:S02]  /*1b7e0*/  SHF.L.W.U32.HI R35, R35, 0x2, R35 ;  /* 0x0000000223237819 */ /* 0x000fe40000010e23 */
[----:B------:R-:W-:Y:S02]  /*1b7f0*/  SHF.L.W.U32.HI R50, R50, 0xe, R50 ;  /* 0x0000000e32327819 */ /* 0x000fe40000010e32 */
[----:B------:R-:W-:Y:S02]  /*1b800*/  LOP3.LUT R36, R36, R43, RZ, 0xc3, !PT ;  /* 0x0000002b24247212 */ /* 0x000fe400078ec3ff */
[----:B------:R-:W-:-:S02]  /*1b810*/  LOP3.LUT R44, R19, R44, RZ, 0x3c, !PT ;  /* 0x0000002c132c7212 */ /* 0x000fc400078e3cff */
[----:B------:R-:W-:Y:S02]  /*1b820*/  LOP3.LUT R43, RZ, R43, RZ, 0x33, !PT ;  /* 0x0000002bff2b7212 */ /* 0x000fe400078e33ff */
[----:B------:R-:W-:Y:S02]  /*1b830*/  SHF.L.W.U32.HI R19, R19, 0xe, R19 ;  /* 0x0000000e13137819 */ /* 0x000fe40000010e13 */
[----:B------:R-:W-:Y:S02]  /*1b840*/  LOP3.LUT R35, R32, R35, RZ, 0x3c, !PT ;  /* 0x0000002320237212 */ /* 0x000fe400078e3cff */
[----:B------:R-:W-:Y:S02]  /*1b850*/  LOP3.LUT R50, R50, R57, RZ, 0x3c, !PT ;  /* 0x0000003932327212 */ /* 0x000fe400078e3cff */
[----:B------:R-:W-:Y:S02]  /*1b860*/  SHF.L.W.U32.HI R32, R32, 0xe, R32 ;  /* 0x0000000e20207819 */ /* 0x000fe40000010e20 */
[----:B------:R-:W-:-:S02]  /*1b870*/  SHF.L.W.U32.HI R57, R57, 0xa, R57 ;  /* 0x0000000a39397819 */ /* 0x000fc40000010e39 */
[----:B------:R-:W-:Y:S02]  /*1b880*/  SHF.L.W.U32.HI R43, R43, 0xe, R43 ;  /* 0x0000000e2b2b7819 */ /* 0x000fe40000010e2b */
[----:B------:R-:W-:Y:S02]  /*1b890*/  LOP3.LUT R31, R29, R55, R64, 0x2d, !PT ;  /* 0x000000371d1f7212 */ /* 0x000fe400078e2d40 */
[----:B------:R-:W-:Y:S02]  /*1b8a0*/  LOP3.LUT R19, R19, R44, RZ, 0x3c, !PT ;  /* 0x0000002c13137212 */ /* 0x000fe400078e3cff */
[----:B------:R-:W-:Y:S02]  /*1b8b0*/  LOP3.LUT R34, R42, R52, R49, 0x69, !PT ;  /* 0x000000342a227212 */ /* 0x000fe400078e6931 */
[----:B------:R-:W-:Y:S02]  /*1b8c0*/  SHF.L.W.U32.HI R44, R44, 0xa, R44 ;  /* 0x0000000a2c2c7819 */ /* 0x000fe40000010e2c */
[----:B------:R-:W-:-:S02]  /*1b8d0*/  LOP3.LUT R32, R32, R35, RZ, 0x3c, !PT ;  /* 0x0000002320207212 */ /* 0x000fc400078e3cff */
[----:B------:R-:W-:Y:S02]  /*1b8e0*/  LOP3.LUT R57, R50, UR4, R57, 0x96, !PT ;  /* 0x0000000432397c12 */ /* 0x000fe4000f8e9639 */
[----:B------:R-:W-:Y:S02]  /*1b8f0*/  LOP3.LUT R60, R64, R29, R60, 0x87, !PT ;  /* 0x0000001d403c7212 */ /* 0x000fe400078e873c */
[----:B------:R-:W-:Y:S02]  /*1b900*/  LOP3.LUT R42, R22, R49, RZ, 0xc0, !PT ;  /* 0x00000031162a7212 */ /* 0x000fe400078ec0ff */
[----:B------:R-:W-:Y:S02]  /*1b910*/  LOP3.LUT R41, R41, R22, R49, 0x78, !PT ;  /* 0x0000001629297212 */ /* 0x000fe400078e7831 */
[----:B------:R-:W-:Y:S02]  /*1b920*/  LOP3.LUT R20, R20, R58, R23, 0x69, !PT ;  /* 0x0000003a14147212 */ /* 0x000fe400078e6917 */
[----:B------:R-:W-:-:S02]  /*1b930*/  SHF.L.W.U32.HI R35, R35, 0xa, R35 ;  /* 0x0000000a23237819 */ /* 0x000fc40000010e23 */
[----:B------:R-:W-:Y:S02]  /*1b940*/  SHF.L.W.U32.HI R50, R50, 0x1, R50 ;  /* 0x0000000132327819 */ /* 0x000fe40000010e32 */
[----:B------:R-:W-:Y:S02]  /*1b950*/  LOP3.LUT R29, R40, R47, RZ, 0xc0, !PT ;  /* 0x0000002f281d7212 */ /* 0x000fe400078ec0ff */
[-C--:B------:R-:W-:Y:S02]  /*1b960*/  LOP3.LUT R58, R58, R23.reuse, RZ, 0x3c, !PT ;  /* 0x000000173a3a7212 */ /* 0x080fe400078e3cff */
[----:B------:R-:W-:Y:S02]  /*1b970*/  LOP3.LUT R22, R38, R23, RZ, 0xc0, !PT ;  /* 0x0000001726167212 */ /* 0x000fe400078ec0ff */
[----:B------:R-:W-:Y:S02]  /*1b980*/  LOP3.LUT R43, R43, R36, RZ, 0x3c, !PT ;  /* 0x000000242b2b7212 */ /* 0x000fe400078e3cff */
[----:B------:R-:W-:-:S02]  /*1b990*/  LOP3.LUT R40, R48, R40, R47, 0x78, !PT ;  /* 0x0000002830287212 */ /* 0x000fc400078e782f */
[----:B------:R-:W-:Y:S02]  /*1b9a0*/  LOP3.LUT R23, R31, R38, R23, 0x78, !PT ;  /* 0x000000261f177212 */ /* 0x000fe400078e7817 */
[----:B------:R-:W-:Y:S02]  /*1b9b0*/  LOP3.LUT R48, R44, R19, RZ, 0x3c, !PT ;  /* 0x000000132c307212 */ /* 0x000fe400078e3cff */
[----:B------:R-:W-:Y:S02]  /*1b9c0*/  SHF.L.W.U32.HI R31, R19, 0x1, R19 ;  /* 0x00000001131f7819 */ /* 0x000fe40000010e13 */
[----:B------:R-:W-:Y:S02]  /*1b9d0*/  LOP3.LUT R35, R35, R32, RZ, 0x3c, !PT ;  /* 0x0000002023237212 */ /* 0x000fe400078e3cff */
[----:B------:R-:W-:Y:S02]  /*1b9e0*/  SHF.L.W.U32.HI R19, R32, 0x1, R32 ;  /* 0x0000000120137819 */ /* 0x000fe40000010e20 */
[----:B------:R-:W-:-:S02]  /*1b9f0*/  LOP3.LUT R50, R50, UR5, RZ, 0x3c, !PT ;  /* 0x0000000532327c12 */ /* 0x000fc4000f8e3cff */
[----:B------:R-:W-:Y:S02]  /*1ba00*/  SHF.L.W.U32.HI R32, R43, 0x1, R43 ;  /* 0x000000012b207819 */ /* 0x000fe40000010e2b */
[----:B------:R-:W-:Y:S02]  /*1ba10*/  LOP3.LUT R18, R26, R33, RZ, 0xc0, !PT ;  /* 0x000000211a127212 */ /* 0x000fe400078ec0ff */
[----:B------:R-:W-:Y:S02]  /*1ba20*/  LOP3.LUT R26, R45, R26, R33, 0x78, !PT ;  /* 0x0000001a2d1a7212 */ /* 0x000fe400078e7821 */
[----:B------:R-:W-:Y:S02]  /*1ba30*/  SHF.L.W.U32.HI R44, R36, 0xa, R36 ;  /* 0x0000000a242c7819 */ /* 0x000fe40000010e24 */
[----:B------:R-:W-:Y:S02]  /*1ba40*/  LOP3.LUT R31, R31, R50, RZ, 0x3c, !PT ;  /* 0x000000321f1f7212 */ /* 0x000fe400078e3cff */
[----:B------:R-:W-:-:S02]  /*1ba50*/  LOP3.LUT R36, R50, R32, R19, 0x1e, !PT ;  /* 0x0000002032247212 */ /* 0x000fc400078e1e13 */
[-CC-:B------:R-:W-:Y:S02]  /*1ba60*/  LOP3.LUT R45, R32, R50.reuse, R19.reuse, 0x78, !PT ;  /* 0x00000032202d7212 */ /* 0x180fe400078e7813 */
[----:B------:R-:W-:Y:S02]  /*1ba70*/  LOP3.LUT R50, R31, R50, R19, 0x78, !PT ;  /* 0x000000321f327212 */ /* 0x000fe400078e7813 */
[----:B------:R-:W-:Y:S02]  /*1ba80*/  LOP3.LUT R31, R45, R36, R31, 0x87, !PT ;  /* 0x000000242d1f7212 */ /* 0x000fe400078e871f */
[----:B------:R-:W-:Y:S02]  /*1ba90*/  LOP3.LUT R30, R16, R47, RZ, 0x3c, !PT ;  /* 0x0000002f101e7212 */ /* 0x000fe400078e3cff */
[-CC-:B------:R-:W-:Y:S02]  /*1baa0*/  LOP3.LUT R32, R36, R50.reuse, R45.reuse, 0x2d, !PT ;  /* 0x0000003224207212 */ /* 0x180fe400078e2d2d */
[----:B------:R-:W-:-:S02]  /*1bab0*/  LOP3.LUT R19, R19, R50, R45, 0x2d, !PT ;  /* 0x0000003213137212 */ /* 0x000fc400078e2d2d */
[----:B------:R-:W-:Y:S02]  /*1bac0*/  LOP3.LUT R36, R31, R50, R45, 0xd0, !PT ;  /* 0x000000321f247212 */ /* 0x000fe400078ed02d */
[----:B------:R-:W-:Y:S02]  /*1bad0*/  LOP3.LUT R45, R21, R46, RZ, 0x3c, !PT ;  /* 0x0000002e152d7212 */ /* 0x000fe400078e3cff */
[----:B------:R-:W-:Y:S02]  /*1bae0*/  SHF.L.W.U32.HI R51, R51, 0x2, R51 ;  /* 0x0000000233337819 */ /* 0x000fe40000010e33 */
[----:B------:R-:W-:Y:S02]  /*1baf0*/  LOP3.LUT R30, RZ, R30, RZ, 0x33, !PT ;  /* 0x0000001eff1e7212 */ /* 0x000fe400078e33ff */
[----:B------:R-:W-:Y:S02]  /*1bb00*/  SHF.L.W.U32.HI R46, R46, 0x2, R46 ;  /* 0x000000022e2e7819 */ /* 0x000fe40000010e2e */
[----:B------:R-:W-:-:S02]  /*1bb10*/  SHF.L.W.U32.HI R29, R29, 0x2, R29 ;  /* 0x000000021d1d7819 */ /* 0x000fc40000010e1d */
[----:B------:R-:W-:Y:S02]  /*1bb20*/  LOP3.LUT R27, R27, R16, R47, 0x69, !PT ;  /* 0x000000101b1b7212 */ /* 0x000fe400078e692f */
[----:B------:R-:W-:Y:S02]  /*1bb30*/  LOP3.LUT R51, R24, R51, RZ, 0x3c, !PT ;  /* 0x0000003318337212 */ /* 0x000fe400078e3cff */
[----:B------:R-:W-:Y:S02]  /*1bb40*/  SHF.L.W.U32.HI R30, R30, 0x2, R30 ;  /* 0x000000021e1e7819 */ /* 0x000fe40000010e1e */
[C---:B------:R-:W-:Y:S02]  /*1bb50*/  LOP3.LUT R46, R45.reuse, R46, RZ, 0x3c, !PT ;  /* 0x0000002e2d2e7212 */ /* 0x040fe400078e3cff */
[----:B------:R-:W-:Y:S02]  /*1bb60*/  SHF.L.W.U32.HI R24, R24, 0xe, R24 ;  /* 0x0000000e18187819 */ /* 0x000fe40000010e18 */
[----:B------:R-:W-:-:S02]  /*1bb70*/  SHF.L.W.U32.HI R45, R45, 0xe, R45 ;  /* 0x0000000e2d2d7819 */ /* 0x000fc40000010e2d */
[-C--:B------:R-:W-:Y:S02]  /*1bb80*/  LOP3.LUT R29, R29, R40.reuse, RZ, 0xc3, !PT ;  /* 0x000000281d1d7212 */ /* 0x080fe400078ec3ff */
[----:B------:R-:W-:Y:S02]  /*1bb90*/  LOP3.LUT R40, RZ, R40, RZ, 0x33, !PT ;  /* 0x00000028ff287212 */ /* 0x000fe400078e33ff */
[C---:B------:R-:W-:Y:S02]  /*1bba0*/  LOP3.LUT R30, R27.reuse, R30, RZ, 0x3c, !PT ;  /* 0x0000001e1b1e7212 */ /* 0x040fe400078e3cff */
[----:B------:R-:W-:Y:S02]  /*1bbb0*/  LOP3.LUT R21, R24, R51, RZ, 0x3c, !PT ;  /* 0x0000003318157212 */ /* 0x000fe400078e3cff */
[----:B------:R-:W-:Y:S02]  /*1bbc0*/  SHF.L.W.U32.HI R27, R27, 0xe, R27 ;  /* 0x0000000e1b1b7819 */ /* 0x000fe40000010e1b */
[----:B------:R-:W-:-:S02]  /*1bbd0*/  LOP3.LUT R47, R45, R46, RZ, 0x3c, !PT ;  /* 0x0000002e2d2f7212 */ /* 0x000fc400078e3cff */
[----:B------:R-:W-:Y:S02]  /*1bbe0*/  LOP3.LUT R44, R48, R44, R43, 0x96, !PT ;  /* 0x0000002c302c7212 */ /* 0x000fe400078e962b */
[----:B------:R-:W-:Y:S02]  /*1bbf0*/  SHF.L.W.U32.HI R24, R51, 0xa, R51 ;  /* 0x0000000a33187819 */ /* 0x000fe40000010e33 */
[----:B------:R-:W-:Y:S02]  /*1bc00*/  SHF.L.W.U32.HI R46, R46, 0xa, R46 ;  /* 0x0000000a2e2e7819 */ /* 0x000fe40000010e2e */
[----:B------:R-:W-:Y:S02]  /*1bc10*/  SHF.L.W.U32.HI R40, R40, 0xe, R40 ;  /* 0x0000000e28287819 */ /* 0x000fe40000010e28 */
[--C-:B------:R-:W-:Y:S02]  /*1bc20*/  LOP3.LUT R43, R48, R35, R57.reuse, 0x1e, !PT ;  /* 0x00000023302b7212 */ /* 0x100fe400078e1e39 */
[----:B------:R-:W-:-:S02]  /*1bc30*/  LOP3.LUT R38, R35, R48, R57, 0x78, !PT ;  /* 0x0000003023267212 */ /* 0x000fc400078e7839 */
[----:B------:R-:W-:Y:S02]  /*1bc40*/  LOP3.LUT R27, R27, R30, RZ, 0x3c, !PT ;  /* 0x0000001e1b1b7212 */ /* 0x000fe400078e3cff */
[----:B------:R-:W-:Y:S02]  /*1bc50*/  LOP3.LUT R35, R44, R48, R57, 0x78, !PT ;  /* 0x000000302c237212 */ /* 0x000fe400078e7839 */
[----:B------:R-:W-:Y:S02]  /*1bc60*/  SHF.L.W.U32.HI R30, R30, 0xa, R30 ;  /* 0x0000000a1e1e7819 */ /* 0x000fe40000010e1e */
[----:B------:R-:W-:Y:S02]  /*1bc70*/  LOP3.LUT R24, R21, UR8, R24, 0x96, !PT ;  /* 0x0000000815187c12 */ /* 0x000fe4000f8e9618 */
[----:B------:R-:W-:Y:S02]  /*1bc80*/  LOP3.LUT R40, R40, R29, RZ, 0x3c, !PT ;  /* 0x0000001d28287212 */ /* 0x000fe400078e3cff */
[----:B------:R-:W-:-:S02]  /*1bc90*/  SHF.L.W.U32.HI R45, R29, 0xa, R29 ;  /* 0x0000000a1d2d7819 */ /* 0x000fc40000010e1d */
[----:B------:R-:W-:Y:S02]  /*1bca0*/  LOP3.LUT R46, R46, R47, RZ, 0x3c, !PT ;  /* 0x0000002f2e2e7212 */ /* 0x000fe400078e3cff */
[----:B------:R-:W-:Y:S02]  /*1bcb0*/  SHF.L.W.U32.HI R21, R21, 0x1, R21 ;  /* 0x0000000115157819 */ /* 0x000fe40000010e15 */
[----:B------:R-:W-:Y:S02]  /*1bcc0*/  LOP3.LUT R16, R54, R56, R33, 0x69, !PT ;  /* 0x0000003836107212 */ /* 0x000fe400078e6921 */
[----:B------:R-:W-:Y:S02]  /*1bcd0*/  LOP3.LUT R56, R56, R33, RZ, 0x3c, !PT ;  /* 0x0000002138387212 */ /* 0x000fe400078e3cff */
[----:B------:R-:W-:Y:S02]  /*1bce0*/  SHF.L.W.U32.HI R29, R47, 0x1, R47 ;  /* 0x000000012f1d7819 */ /* 0x000fe40000010e2f */
[----:B------:R-:W-:-:S02]  /*1bcf0*/  LOP3.LUT R52, R52, R49, RZ, 0x3c, !PT ;  /* 0x0000003134347212 */ /* 0x000fc400078e3cff */
[----:B------:R-:W-:Y:S02]  /*1bd00*/  LOP3.LUT R33, R57, R35, R38, 0x2d, !PT ;  /* 0x0000002339217212 */ /* 0x000fe400078e2d26 */
[----:B------:R-:W-:Y:S02]  /*1bd10*/  LOP3.LUT R47, R30, R27, RZ, 0x3c, !PT ;  /* 0x0000001b1e2f7212 */ /* 0x000fe400078e3cff */
[--C-:B------:R-:W-:Y:S02]  /*1bd20*/  LOP3.LUT R45, R46, R45, R40.reuse, 0x96, !PT ;  /* 0x0000002d2e2d7212 */ /* 0x100fe400078e9628 */
[----:B------:R-:W-:Y:S02]  /*1bd30*/  LOP3.LUT R48, R21, UR9, RZ, 0x3c, !PT ;  /* 0x0000000915307c12 */ /* 0x000fe4000f8e3cff */
[----:B------:R-:W-:Y:S02]  /*1bd40*/  SHF.L.W.U32.HI R27, R27, 0x1, R27 ;  /* 0x000000011b1b7819 */ /* 0x000fe40000010e1b */
[----:B------:R-:W-:-:S02]  /*1bd50*/  SHF.L.W.U32.HI R40, R40, 0x1, R40 ;  /* 0x0000000128287819 */ /* 0x000fc40000010e28 */
[----:B------:R-:W-:Y:S02]  /*1bd60*/  LOP3.LUT R31, R33, R50, R31, 0x96, !PT ;  /* 0x00000032211f7212 */ /* 0x000fe400078e961f */
[----:B------:R-:W-:Y:S02]  /*1bd70*/  SHF.L.W.U32.HI R54, R59, 0x2, R59 ;  /* 0x000000023b367819 */ /* 0x000fe40000010e3b */
[----:B------:R-:W-:Y:S02]  /*1bd80*/  LOP3.LUT R52, RZ, R52, RZ, 0x33, !PT ;  /* 0x00000034ff347212 */ /* 0x000fe400078e33ff */
[----:B------:R-:W-:Y:S02]  /*1bd90*/  LOP3.LUT R29, R29, R48, RZ, 0x3c, !PT ;  /* 0x000000301d1d7212 */ /* 0x000fe400078e3cff */
[--C-:B------:R-:W-:Y:S02]  /*1bda0*/  LOP3.LUT R50, R48, R40, R27.reuse, 0x1e, !PT ;  /* 0x0000002830327212 */ /* 0x100fe400078e1e1b */
[----:B------:R-:W-:-:S02]  /*1bdb0*/  LOP3.LUT R40, R40, R48, R27, 0x78, !PT ;  /* 0x0000003028287212 */ /* 0x000fc400078e781b */
[----:B------:R-:W-:Y:S02]  /*1bdc0*/  LOP3.LUT R28, R28, R37, RZ, 0x3c, !PT ;  /* 0x000000251c1c7212 */ /* 0x000fe400078e3cff */
[----:B------:R-:W-:Y:S02]  /*1bdd0*/  SHF.L.W.U32.HI R51, R37, 0x2, R37 ;  /* 0x0000000225337819 */ /* 0x000fe40000010e25 */
[----:B------:R-:W-:Y:S02]  /*1bde0*/  SHF.L.W.U32.HI R42, R42, 0x2, R42 ;  /* 0x000000022a2a7819 */ /* 0x000fe40000010e2a */
[----:B------:R-:W-:Y:S02]  /*1bdf0*/  LOP3.LUT R54, R25, R54, RZ, 0x3c, !PT ;  /* 0x0000003619367212 */ /* 0x000fe400078e3cff */
        /* <DEDUP_REMOVED lines=11> */
[C---:B------:R-:W-:Y:S02]  /*1beb0*/  LOP3.LUT R37, R34.reuse, R37, RZ, 0x3c, !PT ;  /* 0x0000002522257212 */ /* 0x040fe400078e3cff */
[----:B------:R-:W-:Y:S02]  /*1bec0*/  LOP3.LUT R25, R25, R54, RZ, 0x3c, !PT ;  /* 0x0000003619197212 */ /* 0x000fe400078e3cff */
[----:B------:R-:W-:-:S02]  /*1bed0*/  SHF.L.W.U32.HI R34, R34, 0xe, R34 ;  /* 0x0000000e22227819 */ /* 0x000fc40000010e22 */
[-CC-:B------:R-:W-:Y:S02]  /*1bee0*/  LOP3.LUT R27, R27, R21.reuse, R40.reuse, 0x2d, !PT ;  /* 0x000000151b1b7212 */ /* 0x180fe400078e2d28 */
[-CC-:B------:R-:W-:Y:S02]  /*1bef0*/  LOP3.LUT R29, R50, R21.reuse, R40.reuse, 0x2d, !PT ;  /* 0x00000015321d7212 */ /* 0x180fe400078e2d28 */
[----:B------:R-:W-:Y:S02]  /*1bf00*/  LOP3.LUT R49, R48, R21, R40, 0xd0, !PT ;  /* 0x0000001530317212 */ /* 0x000fe400078ed028 */
[----:B------:R-:W-:Y:S02]  /*1bf10*/  SHF.L.W.U32.HI R54, R54, 0xa, R54 ;  /* 0x0000000a36367819 */ /* 0x000fe40000010e36 */
[----:B------:R-:W-:Y:S02]  /*1bf20*/  LOP3.LUT R24, R24, R46, R47, 0x2d, !PT ;  /* 0x0000002e18187212 */ /* 0x000fe400078e2d2f */
[----:B------:R-:W-:-:S02]  /*1bf30*/  LOP3.LUT R40, R28, R51, RZ, 0x3c, !PT ;  /* 0x000000331c287212 */ /* 0x000fc400078e3cff */
[----:B------:R-:W-:Y:S02]  /*1bf40*/  SHF.L.W.U32.HI R41, R41, 0xe, R41 ;  /* 0x0000000e29297819 */ /* 0x000fe40000010e29 */
[----:B------:R-:W-:Y:S02]  /*1bf50*/  SHF.L.W.U32.HI R51, R51, 0xa, R51 ;  /* 0x0000000a33337819 */ /* 0x000fe40000010e33 */
[----:B------:R-:W-:Y:S02]  /*1bf60*/  LOP3.LUT R28, R34, R37, RZ, 0x3c, !PT ;  /* 0x00000025221c7212 */ /* 0x000fe400078e3cff */
[C---:B------:R-:W-:Y:S02]  /*1bf70*/  LOP3.LUT R34, R25.reuse, UR12, R54, 0x96, !PT ;  /* 0x0000000c19227c12 */ /* 0x040fe4000f8e9636 */
[----:B------:R-:W-:Y:S02]  /*1bf80*/  LOP3.LUT R21, R24, R21, R48, 0x96, !PT ;  /* 0x0000001518157212 */ /* 0x000fe400078e9630 */
[----:B------:R-:W-:-:S02]  /*1bf90*/  SHF.L.W.U32.HI R25, R25, 0x1, R25 ;  /* 0x0000000119197819 */ /* 0x000fc40000010e19 */
[----:B------:R-:W-:Y:S02]  /*1bfa0*/  LOP3.LUT R41, R41, R42, RZ, 0x3c, !PT ;  /* 0x0000002a29297212 */ /* 0x000fe400078e3cff */
[----:B------:R-:W-:Y:S02]  /*1bfb0*/  SHF.L.W.U32.HI R42, R42, 0xa, R42 ;  /* 0x0000000a2a2a7819 */ /* 0x000fe40000010e2a */
[----:B------:R-:W-:Y:S02]  /*1bfc0*/  LOP3.LUT R48, R51, R40, RZ, 0x3c, !PT ;  /* 0x0000002833307212 */ /* 0x000fe400078e3cff */
[-C--:B------:R-:W-:Y:S02]  /*1bfd0*/  LOP3.LUT R14, R60, R55.reuse, R64, 0xd0, !PT ;  /* 0x000000373c0e7212 */ /* 0x080fe400078ed040 */
[----:B------:R-:W-:Y:S02]  /*1bfe0*/  LOP3.LUT R17, R15, R55, R60, 0x96, !PT ;  /* 0x000000370f117212 */ /* 0x000fe400078e963c */
[----:B------:R-:W-:-:S02]  /*1bff0*/  SHF.L.W.U32.HI R37, R37, 0xa, R37 ;  /* 0x0000000a25257819 */ /* 0x000fc40000010e25 */
[----:B------:R-:W-:Y:S02]  /*1c000*/  LOP3.LUT R55, R25, UR13, RZ, 0x3c, !PT ;  /* 0x0000000d19377c12 */ /* 0x000fe4000f8e3cff */
[----:B------:R-:W-:Y:S02]  /*1c010*/  SHF.L.W.U32.HI R50, R40, 0x1, R40 ;  /* 0x0000000128327819 */ /* 0x000fe40000010e28 */
[--C-:B------:R-:W-:Y:S02]  /*1c020*/  LOP3.LUT R25, R48, R42, R41.reuse, 0x96, !PT ;  /* 0x0000002a30197212 */ /* 0x100fe400078e9629 */
[----:B------:R-:W-:Y:S02]  /*1c030*/  SHF.L.W.U32.HI R40, R28, 0x1, R28 ;  /* 0x000000011c287819 */ /* 0x000fe40000010e1c */
[----:B------:R-:W-:Y:S02]  /*1c040*/  SHF.L.W.U32.HI R41, R41, 0x1, R41 ;  /* 0x0000000129297819 */ /* 0x000fe40000010e29 */
[----:B------:R-:W-:-:S02]  /*1c050*/  LOP3.LUT R37, R37, R28, RZ, 0x3c, !PT ;  /* 0x0000001c25257212 */ /* 0x000fc400078e3cff */
[----:B------:R-:W-:Y:S02]  /*1c060*/  LOP3.LUT R50, R50, R55, RZ, 0x3c, !PT ;  /* 0x0000003732327212 */ /* 0x000fe400078e3cff */
[----:B------:R-:W-:Y:S02]  /*1c070*/  LOP3.LUT R57, R55, R41, R40, 0x1e, !PT ;  /* 0x0000002937397212 */ /* 0x000fe400078e1e28 */
[--C-:B------:R-:W-:Y:S02]  /*1c080*/  LOP3.LUT R28, R48, R37, R34.reuse, 0x1e, !PT ;  /* 0x00000025301c7212 */ /* 0x100fe400078e1e22 */
[-C--:B------:R-:W-:Y:S02]  /*1c090*/  LOP3.LUT R51, R37, R48.reuse, R34, 0x78, !PT ;  /* 0x0000003025337212 */ /* 0x080fe400078e7822 */
        /* <DEDUP_REMOVED lines=8> */
[-C--:B------:R-:W-:Y:S02]  /*1c120*/  LOP3.LUT R52, R55, R42.reuse, R41, 0xd0, !PT ;  /* 0x0000002a37347212 */ /* 0x080fe400078ed029 */
[----:B------:R-:W-:Y:S02]  /*1c130*/  LOP3.LUT R41, R34, R42, R55, 0x96, !PT ;  /* 0x0000002a22297212 */ /* 0x000fe400078e9637 */
[----:B------:R-:W-:Y:S02]  /*1c140*/  LOP3.LUT R55, R47, R30, R45, 0x87, !PT ;  /* 0x0000001e2f377212 */ /* 0x000fe400078e872d */
[-CC-:B------:R-:W-:Y:S02]  /*1c150*/  LOP3.LUT R42, R43, R35.reuse, R38.reuse, 0x2d, !PT ;  /* 0x000000232b2a7212 */ /* 0x180fe400078e2d26 */
[-C--:B------:R-:W-:Y:S02]  /*1c160*/  LOP3.LUT R45, R44, R35.reuse, R38, 0xd0, !PT ;  /* 0x000000232c2d7212 */ /* 0x080fe400078ed026 */
[----:B------:R-:W-:-:S02]  /*1c170*/  LOP3.LUT R38, R36, R35, R44, 0x96, !PT ;  /* 0x0000002324267212 */ /* 0x000fc400078e962c */
[-CC-:B------:R-:W-:Y:S02]  /*1c180*/  LOP3.LUT R36, R55, R46.reuse, R47.reuse, 0xd0, !PT ;  /* 0x0000002e37247212 */ /* 0x180fe400078ed02f */
[----:B------:R-:W-:Y:S02]  /*1c190*/  LOP3.LUT R50, R30, R46, R47, 0x2d, !PT ;  /* 0x0000002e1e327212 */ /* 0x000fe400078e2d2f */
[----:B------:R-:W-:Y:S02]  /*1c1a0*/  LOP3.LUT R29, R29, R36, RZ, 0x3c, !PT ;  /* 0x000000241d1d7212 */ /* 0x000fe400078e3cff */
[----:B------:R-:W-:Y:S02]  /*1c1b0*/  SHF.L.W.U32.HI R24, R24, 0x2, R24 ;  /* 0x0000000218187819 */ /* 0x000fe40000010e18 */
[----:B------:R-:W-:Y:S02]  /*1c1c0*/  SHF.L.W.U32.HI R36, R36, 0x2, R36 ;  /* 0x0000000224247819 */ /* 0x000fe40000010e24 */
[----:B------:R-:W-:-:S02]  /*1c1d0*/  LOP3.LUT R30, R46, R55, RZ, 0x3c, !PT ;  /* 0x000000372e1e7212 */ /* 0x000fc400078e3cff */
[----:B------:R-:W-:Y:S02]  /*1c1e0*/  LOP3.LUT R43, R35, R44, RZ, 0x3c, !PT ;  /* 0x0000002c232b7212 */ /* 0x000fe400078e3cff */
[----:B------:R-:W-:Y:S02]  /*1c1f0*/  LOP3.LUT R27, R27, R50, RZ, 0xc3, !PT ;  /* 0x000000321b1b7212 */ /* 0x000fe400078ec3ff */
[----:B------:R-:W-:Y:S02]  /*1c200*/  LOP3.LUT R35, R51, R28, R25, 0x87, !PT ;  /* 0x0000001c33237212 */ /* 0x000fe400078e8719 */
[----:B------:R-:W-:Y:S02]  /*1c210*/  LOP3.LUT R50, RZ, R50, RZ, 0x33, !PT ;  /* 0x00000032ff327212 */ /* 0x000fe400078e33ff */
[----:B------:R-:W-:Y:S02]  /*1c220*/  LOP3.LUT R24, R21, R24, RZ, 0x3c, !PT ;  /* 0x0000001815187212 */ /* 0x000fe400078e3cff */
[----:B------:R-:W-:-:S02]  /*1c230*/  LOP3.LUT R36, R36, R29, RZ, 0xc3, !PT ;  /* 0x0000001d24247212 */ /* 0x000fc400078ec3ff */
[----:B------:R-:W-:Y:S02]  /*1c240*/  LOP3.LUT R25, R49, R46, R55, 0x96, !PT ;  /* 0x0000002e31197212 */ /* 0x000fe400078e9637 */
[----:B------:R-:W-:Y:S02]  /*1c250*/  SHF.L.W.U32.HI R30, R30, 0x2, R30 ;  /* 0x000000021e1e7819 */ /* 0x000fe40000010e1e */
[----:B------:R-:W-:Y:S02]  /*1c260*/  SHF.L.W.U32.HI R21, R21, 0xe, R21 ;  /* 0x0000000e15157819 */ /* 0x000fe40000010e15 */
[----:B------:R-:W-:Y:S02]  /*1c270*/  LOP3.LUT R29, RZ, R29, RZ, 0x33, !PT ;  /* 0x0000001dff1d7212 */ /* 0x000fe400078e33ff */
[----:B------:R-:W-:Y:S02]  /*1c280*/  LOP3.LUT R49, R35, R48, R51, 0xd0, !PT ;  /* 0x0000003023317212 */ /* 0x000fe400078ed033 */
[----:B------:R-:W-:-:S02]  /*1c290*/  LOP3.LUT R47, R48, R35, RZ, 0x3c, !PT ;  /* 0x00000023302f7212 */ /* 0x000fc400078e3cff */
[----:B------:R-:W-:Y:S02]  /*1c2a0*/  LOP3.LUT R44, R52, R48, R35, 0x96, !PT ;  /* 0x00000030342c7212 */ /* 0x000fe400078e9623 */
[----:B------:R-:W-:Y:S02]  /*1c2b0*/  SHF.L.W.U32.HI R50, R50, 0x2, R50 ;  /* 0x0000000232327819 */ /* 0x000fe40000010e32 */
[----:B------:R-:W-:Y:S02]  /*1c2c0*/  LOP3.LUT R21, R21, R24, RZ, 0x3c, !PT ;  /* 0x0000001815157212 */ /* 0x000fe400078e3cff */
[----:B------:R-:W-:Y:S02]  /*1c2d0*/  SHF.L.W.U32.HI R29, R29, 0xe, R29 ;  /* 0x0000000e1d1d7819 */ /* 0x000fe40000010e1d */
[C---:B------:R-:W-:Y:S02]  /*1c2e0*/  LOP3.LUT R30, R25.reuse, R30, RZ, 0x3c, !PT ;  /* 0x0000001e191e7212 */ /* 0x040fe400078e3cff */
[----:B------:R-:W-:-:S02]  /*1c2f0*/  SHF.L.W.U32.HI R35, R25, 0xe, R25 ;  /* 0x0000000e19237819 */ /* 0x000fc40000010e19 */
[----:B------:R-:W-:Y:S02]  /*1c300*/  SHF.L.W.U32.HI R24, R24, 0xa, R24 ;  /* 0x0000000a18187819 */ /* 0x000fe40000010e18 */
[C---:B------:R-:W-:Y:S02]  /*1c310*/  LOP3.LUT R50, R27.reuse, R50, RZ, 0x3c, !PT ;  /* 0x000000321b327212 */ /* 0x040fe400078e3cff */
[----:B------:R-:W-:Y:S02]  /*1c320*/  SHF.L.W.U32.HI R27, R27, 0xe, R27 ;  /* 0x0000000e1b1b7819 */ /* 0x000fe40000010e1b */
[----:B------:R-:W-:Y:S02]  /*1c330*/  LOP3.LUT R25, R29, R36, RZ, 0x3c, !PT ;  /* 0x000000241d197212 */ /* 0x000fe400078e3cff */
[----:B------:R-:W-:Y:S02]  /*1c340*/  LOP3.LUT R35, R35, R30, RZ, 0x3c, !PT ;  /* 0x0000001e23237212 */ /* 0x000fe400078e3cff */
[----:B------:R-:W-:-:S02]  /*1c350*/  SHF.L.W.U32.HI R30, R30, 0xa, R30 ;  /* 0x0000000a1e1e7819 */ /* 0x000fc40000010e1e */
[C---:B------:R-:W-:Y:S02]  /*1c360*/  LOP3.LUT R29, R21.reuse, UR10, R24, 0x96, !PT ;  /* 0x0000000a151d7c12 */ /* 0x040fe4000f8e9618 */
[----:B------:R-:W-:Y:S02]  /*1c370*/  SHF.L.W.U32.HI R21, R21, 0x1, R21 ;  /* 0x0000000115157819 */ /* 0x000fe40000010e15 */
[----:B------:R-:W-:Y:S02]  /*1c380*/  LOP3.LUT R27, R27, R50, RZ, 0x3c, !PT ;  /* 0x000000321b1b7212 */ /* 0x000fe400078e3cff */
[----:B------:R-:W-:Y:S02]  /*1c390*/  LOP3.LUT R46, R28, R48, R51, 0x2d, !PT ;  /* 0x000000301c2e7212 */ /* 0x000fe400078e2d33 */
[----:B------:R-:W-:Y:S02]  /*1c3a0*/  LOP3.LUT R30, R30, R35, RZ, 0x3c, !PT ;  /* 0x000000231e1e7212 */ /* 0x000fe400078e3cff */
[----:B------:R-:W-:-:S02]  /*1c3b0*/  SHF.L.W.U32.HI R50, R50, 0xa, R50 ;  /* 0x0000000a32327819 */ /* 0x000fc40000010e32 */
[----:B------:R-:W-:Y:S02]  /*1c3c0*/  SHF.L.W.U32.HI R35, R35, 0x1, R35 ;  /* 0x0000000123237819 */ /* 0x000fe40000010e23 */
[----:B------:R-:W-:Y:S02]  /*1c3d0*/  LOP3.LUT R28, R21, UR11, RZ, 0x3c, !PT ;  /* 0x0000000b151c7c12 */ /* 0x000fe4000f8e3cff */
[----:B------:R-:W-:Y:S02]  /*1c3e0*/  SHF.L.W.U32.HI R21, R27, 0x1, R27 ;  /* 0x000000011b157819 */ /* 0x000fe40000010e1b */
[----:B------:R-:W-:Y:S02]  /*1c3f0*/  SHF.L.W.U32.HI R24, R25, 0x1, R25 ;  /* 0x0000000119187819 */ /* 0x000fe40000010e19 */
[----:B------:R-:W-:Y:S02]  /*1c400*/  SHF.L.W.U32.HI R36, R36, 0xa, R36 ;  /* 0x0000000a24247819 */ /* 0x000fe40000010e24 */
[----:B------:R-:W-:-:S02]  /*1c410*/  LOP3.LUT R50, R50, R27, RZ, 0x3c, !PT ;  /* 0x0000001b32327212 */ /* 0x000fc400078e3cff */
[----:B------:R-:W-:Y:S02]  /*1c420*/  LOP3.LUT R35, R35, R28, RZ, 0x3c, !PT ;  /* 0x0000001c23237212 */ /* 0x000fe400078e3cff */
[--C-:B------:R-:W-:Y:S02]  /*1c430*/  LOP3.LUT R51, R28, R24, R21.reuse, 0x1e, !PT ;  /* 0x000000181c337212 */ /* 0x100fe400078e1e15 */
[----:B------:R-:W-:Y:S02]  /*1c440*/  LOP3.LUT R54, R24, R28, R21, 0x78, !PT ;  /* 0x0000001c18367212 */ /* 0x000fe400078e7815 */
[C---:B------:R-:W-:Y:S02]  /*1c450*/  LOP3.LUT R25, R30.reuse, R36, R25, 0x96, !PT ;  /* 0x000000241e197212 */ /* 0x040fe400078e9619 */
[----:B------:R-:W-:Y:S02]  /*1c460*/  LOP3.LUT R48, R30, R50, R29, 0x1e, !PT ;  /* 0x000000321e307212 */ /* 0x000fe400078e1e1d */
[----:B------:R-:W-:-:S02]  /*1c470*/  LOP3.LUT R36, R35, R28, R21, 0x78, !PT ;  /* 0x0000001c23247212 */ /* 0x000fc400078e7815 */
[----:B------:R-:W-:Y:S02]  /*1c480*/  LOP3.LUT R50, R50, R30, R29, 0x78, !PT ;  /* 0x0000001e32327212 */ /* 0x000fe400078e781d */
[----:B------:R-:W-:Y:S02]  /*1c490*/  LOP3.LUT R35, R54, R51, R35, 0x87, !PT ;  /* 0x0000003336237212 */ /* 0x000fe400078e8723 */
[--C-:B------:R-:W-:Y:S02]  /*1c4a0*/  LOP3.LUT R24, R21, R36, R54.reuse, 0x2d, !PT ;  /* 0x0000002415187212 */ /* 0x100fe400078e2d36 */
        /* <DEDUP_REMOVED lines=9> */
[----:B------:R-:W-:Y:S02]  /*1c540*/  LOP3.LUT R51, R40, R49, RZ, 0x3c, !PT ;  /* 0x0000003128337212 */ /* 0x000fe400078e3cff */
[----:B------:R-:W-:Y:S02]  /*1c550*/  SHF.L.W.U32.HI R52, R49, 0x2, R49 ;  /* 0x0000000231347819 */ /* 0x000fe40000010e31 */
[-C--:B------:R-:W-:Y:S02]  /*1c560*/  LOP3.LUT R49, R37, R46.reuse, RZ, 0xc3, !PT ;  /* 0x0000002e25317212 */ /* 0x080fe400078ec3ff */
[----:B------:R-:W-:Y:S02]  /*1c570*/  LOP3.LUT R46, RZ, R46, RZ, 0x33, !PT ;  /* 0x0000002eff2e7212 */ /* 0x000fe400078e33ff */
[----:B------:R-:W-:Y:S02]  /*1c580*/  SHF.L.W.U32.HI R48, R33, 0x2, R33 ;  /* 0x0000000221307819 */ /* 0x000fe40000010e21 */
[----:B------:R-:W-:-:S02]  /*1c590*/  LOP3.LUT R33, R19, R42, RZ, 0xc3, !PT ;  /* 0x0000002a13217212 */ /* 0x000fc400078ec3ff */
[----:B------:R-:W-:Y:S02]  /*1c5a0*/  LOP3.LUT R42, RZ, R42, RZ, 0x33, !PT ;  /* 0x0000002aff2a7212 */ /* 0x000fe400078e33ff */
[----:B------:R-:W-:Y:S02]  /*1c5b0*/  SHF.L.W.U32.HI R46, R46, 0x2, R46 ;  /* 0x000000022e2e7819 */ /* 0x000fe40000010e2e */
[----:B------:R-:W-:Y:S02]  /*1c5c0*/  SHF.L.W.U32.HI R43, R43, 0x2, R43 ;  /* 0x000000022b2b7819 */ /* 0x000fe40000010e2b */
[----:B------:R-:W-:Y:S02]  /*1c5d0*/  LOP3.LUT R32, R32, R45, RZ, 0x3c, !PT ;  /* 0x0000002d20207212 */ /* 0x000fe400078e3cff */
[----:B------:R-:W-:Y:S02]  /*1c5e0*/  SHF.L.W.U32.HI R34, R34, 0x2, R34 ;  /* 0x0000000222227819 */ /* 0x000fe40000010e22 */
[----:B------:R-:W-:-:S02]  /*1c5f0*/  SHF.L.W.U32.HI R40, R42, 0x2, R42 ;  /* 0x000000022a287819 */ /* 0x000fc40000010e2a */
[----:B------:R-:W-:Y:S02]  /*1c600*/  LOP3.LUT R19, R49, R46, RZ, 0x3c, !PT ;  /* 0x0000002e31137212 */ /* 0x000fe400078e3cff */
[C---:B------:R-:W-:Y:S02]  /*1c610*/  LOP3.LUT R48, R31.reuse, R48, RZ, 0x3c, !PT ;  /* 0x000000301f307212 */ /* 0x040fe400078e3cff */
[----:B------:R-:W-:Y:S02]  /*1c620*/  SHF.L.W.U32.HI R37, R31, 0xe, R31 ;  /* 0x0000000e1f257819 */ /* 0x000fe40000010e1f */
[C---:B------:R-:W-:Y:S02]  /*1c630*/  LOP3.LUT R43, R38.reuse, R43, RZ, 0x3c, !PT ;  /* 0x0000002b262b7212 */ /* 0x040fe400078e3cff */
        /* <DEDUP_REMOVED lines=8> */
[C---:B------:R-:W-:Y:S02]  /*1c6c0*/  LOP3.LUT R40, R33.reuse, R40, RZ, 0x3c, !PT ;  /* 0x0000002821287212 */ /* 0x040fe400078e3cff */
[----:B------:R-:W-:Y:S02]  /*1c6d0*/  SHF.L.W.U32.HI R41, R33, 0xe, R33 ;  /* 0x0000000e21297819 */ /* 0x000fe40000010e21 */
[----:B------:R-:W-:Y:S02]  /*1c6e0*/  LOP3.LUT R37, R37, R48, RZ, 0x3c, !PT ;  /* 0x0000003025257212 */ /* 0x000fe400078e3cff */
[----:B------:R-:W-:Y:S02]  /*1c6f0*/  SHF.L.W.U32.HI R42, R48, 0xa, R48 ;  /* 0x0000000a302a7819 */ /* 0x000fe40000010e30 */
[----:B------:R-:W-:Y:S02]  /*1c700*/  LOP3.LUT R45, R45, R32, RZ, 0xc3, !PT ;  /* 0x000000202d2d7212 */ /* 0x000fe400078ec3ff */
[----:B------:R-:W-:-:S02]  /*1c710*/  LOP3.LUT R33, R50, R31, RZ, 0x3c, !PT ;  /* 0x0000001f32217212 */ /* 0x000fc400078e3cff */
[----:B------:R-:W-:Y:S02]  /*1c720*/  SHF.L.W.U32.HI R38, R38, 0xe, R38 ;  /* 0x0000000e26267819 */ /* 0x000fe40000010e26 */
[C---:B------:R-:W-:Y:S02]  /*1c730*/  LOP3.LUT R47, R44.reuse, R47, RZ, 0x3c, !PT ;  /* 0x0000002f2c2f7212 */ /* 0x040fe400078e3cff */
[----:B------:R-:W-:Y:S02]  /*1c740*/  SHF.L.W.U32.HI R50, R44, 0xe, R44 ;  /* 0x0000000e2c327819 */ /* 0x000fe40000010e2c */
[----:B------:R-:W-:Y:S02]  /*1c750*/  SHF.L.W.U32.HI R34, R49, 0xe, R49 ;  /* 0x0000000e31227819 */ /* 0x000fe40000010e31 */
[----:B------:R-:W-:Y:S02]  /*1c760*/  SHF.L.W.U32.HI R51, R51, 0xe, R51 ;  /* 0x0000000e33337819 */ /* 0x000fe40000010e33 */
[----:B------:R-:W-:-:S02]  /*1c770*/  LOP3.LUT R41, R41, R40, RZ, 0x3c, !PT ;  /* 0x0000002829297212 */ /* 0x000fc400078e3cff */
[----:B------:R-:W-:Y:S02]  /*1c780*/  SHF.L.W.U32.HI R44, R40, 0xa, R40 ;  /* 0x0000000a282c7819 */ /* 0x000fe40000010e28 */
[----:B------:R-:W-:Y:S02]  /*1c790*/  SHF.L.W.U32.HI R48, R31, 0xa, R31 ;  /* 0x0000000a1f307819 */ /* 0x000fe40000010e1f */
[C---:B------:R-:W-:Y:S02]  /*1c7a0*/  LOP3.LUT R42, R37.reuse, UR6, R42, 0x96, !PT ;  /* 0x00000006252a7c12 */ /* 0x040fe4000f8e962a */
        /* <DEDUP_REMOVED lines=8> */
[----:B------:R-:W-:-:S02]  /*1c830*/  LOP3.LUT R49, R50, R47, RZ, 0x3c, !PT ;  /* 0x0000002f32317212 */ /* 0x000fc400078e3cff */
[----:B------:R-:W-:Y:S02]  /*1c840*/  SHF.L.W.U32.HI R52, R47, 0xa, R47 ;  /* 0x0000000a2f347819 */ /* 0x000fe40000010e2f */
[C---:B------:R-:W-:Y:S02]  /*1c850*/  LOP3.LUT R34, R33.reuse, UR14, R48, 0x96, !PT ;  /* 0x0000000e21227c12 */ /* 0x040fe4000f8e9630 */
[----:B------:R-:W-:Y:S02]  /*1c860*/  SHF.L.W.U32.HI R48, R33, 0x1, R33 ;  /* 0x0000000121307819 */ /* 0x000fe40000010e21 */
[----:B------:R-:W-:Y:S02]  /*1c870*/  SHF.L.W.U32.HI R50, R19, 0xa, R19 ;  /* 0x0000000a13327819 */ /* 0x000fe40000010e13 */
[----:B------:R-:W-:Y:S02]  /*1c880*/  LOP3.LUT R33, R43, R46, RZ, 0x3c, !PT ;  /* 0x0000002e2b217212 */ /* 0x000fe400078e3cff */
[----:B------:R-:W-:-:S02]  /*1c890*/  LOP3.LUT R19, R44, R41, RZ, 0x3c, !PT ;  /* 0x000000292c137212 */ /* 0x000fc400078e3cff */
[----:B------:R-:W-:Y:S02]  /*1c8a0*/  SHF.L.W.U32.HI R43, R41, 0x1, R41 ;  /* 0x00000001292b7819 */ /* 0x000fe40000010e29 */
[----:B------:R-:W-:Y:S02]  /*1c8b0*/  SHF.L.W.U32.HI R47, R46, 0x1, R46 ;  /* 0x000000012e2f7819 */ /* 0x000fe40000010e2e */
[----:B------:R-:W-:Y:S02]  /*1c8c0*/  LOP3.LUT R40, R40, UR7, RZ, 0x3c, !PT ;  /* 0x0000000728287c12 */ /* 0x000fe4000f8e3cff */
[----:B------:R-:W-:Y:S02]  /*1c8d0*/  LOP3.LUT R41, R52, R49, RZ, 0x3c, !PT ;  /* 0x0000003134297212 */ /* 0x000fe400078e3cff */
[----:B------:R-:W-:Y:S02]  /*1c8e0*/  SHF.L.W.U32.HI R49, R49, 0x1, R49 ;  /* 0x0000000131317819 */ /* 0x000fe40000010e31 */
[----:B------:R-:W-:-:S02]  /*1c8f0*/  LOP3.LUT R54, R48, UR15, RZ, 0x3c, !PT ;  /* 0x0000000f30367c12 */ /* 0x000fc4000f8e3cff */
[----:B------:R-:W-:Y:S02]  /*1c900*/  LOP3.LUT R50, R50, R45, RZ, 0x3c, !PT ;  /* 0x0000002d32327212 */ /* 0x000fe400078e3cff */
[--C-:B------:R-:W-:Y:S02]  /*1c910*/  LOP3.LUT R55, R41, R31, R32.reuse, 0x96, !PT ;  /* 0x0000001f29377212 */ /* 0x100fe400078e9620 */
[----:B------:R-:W-:Y:S02]  /*1c920*/  LOP3.LUT R46, R47, R40, RZ, 0x3c, !PT ;  /* 0x000000282f2e7212 */ /* 0x000fe400078e3cff */
[----:B------:R-:W-:Y:S02]  /*1c930*/  LOP3.LUT R35, R29, R36, R35, 0x96, !PT ;  /* 0x000000241d237212 */ /* 0x000fe400078e9623 */
[----:B------:R-:W-:Y:S02]  /*1c940*/  SHF.L.W.U32.HI R45, R45, 0x1, R45 ;  /* 0x000000012d2d7819 */ /* 0x000fe40000010e2d */
[----:B------:R-:W-:-:S02]  /*1c950*/  SHF.L.W.U32.HI R32, R32, 0x1, R32 ;  /* 0x0000000120207819 */ /* 0x000fc40000010e20 */
[----:B------:R-:W-:Y:S02]  /*1c960*/  LOP3.LUT R31, R33, R38, R37, 0x96, !PT ;  /* 0x00000026211f7212 */ /* 0x000fe400078e9625 */
[----:B------:R-:W-:Y:S02]  /*1c970*/  LOP3.LUT R47, R49, R54, RZ, 0x3c, !PT ;  /* 0x00000036312f7212 */ /* 0x000fe400078e3cff */
[----:B------:R-:W-:Y:S02]  /*1c980*/  SHF.L.W.U32.HI R36, R29, 0x2, R29 ;  /* 0x000000021d247819 */ /* 0x000fe40000010e1d */
[----:B------:R-:W-:Y:S02]  /*1c990*/  SHF.L.W.U32.HI R37, R37, 0x1, R37 ;  /* 0x0000000125257819 */ /* 0x000fe40000010e25 */
[----:B------:R-:W-:Y:S02]  /*1c9a0*/  LOP3.LUT R21, R21, R28, RZ, 0x3c, !PT ;  /* 0x0000001c15157212 */ /* 0x000fe400078e3cff */
[----:B------:R-:W-:-:S02]  /*1c9b0*/  LOP3.LUT R24, R24, R25, RZ, 0xc3, !PT ;  /* 0x0000001918187212 */ /* 0x000fc400078ec3ff */
[--C-:B------:R-:W-:Y:S02]  /*1c9c0*/  LOP3.LUT R38, R41, R50, R34.reuse, 0x1e, !PT ;  /* 0x0000003229267212 */ /* 0x100fe400078e1e22 */
[----:B------:R-:W-:Y:S02]  /*1c9d0*/  LOP3.LUT R57, R50, R41, R34, 0x78, !PT ;  /* 0x0000002932397212 */ /* 0x000fe400078e7822 */
[----:B------:R-:W-:Y:S02]  /*1c9e0*/  SHF.L.W.U32.HI R28, R28, 0x2, R28 ;  /* 0x000000021c1c7819 */ /* 0x000fe40000010e1c */
[----:B------:R-:W-:Y:S02]  /*1c9f0*/  LOP3.LUT R25, RZ, R25, RZ, 0x33, !PT ;  /* 0x00000019ff197212 */ /* 0x000fe400078e33ff */
[-CC-:B------:R-:W-:Y:S02]  /*1ca00*/  LOP3.LUT R60, R32, R54.reuse, R45.reuse, 0x78, !PT ;  /* 0x00000036203c7212 */ /* 0x180fe400078e782d */
[----:B------:R-:W-:-:S02]  /*1ca10*/  LOP3.LUT R50, R47, R54, R45, 0x78, !PT ;  /* 0x000000362f327212 */ /* 0x000fc400078e782d */
[----:B------:R-:W-:Y:S02]  /*1ca20*/  SHF.L.W.U32.HI R30, R30, 0x2, R30 ;  /* 0x000000021e1e7819 */ /* 0x000fe40000010e1e */
[----:B------:R-:W-:Y:S02]  /*1ca30*/  LOP3.LUT R36, R35, R36, RZ, 0x3c, !PT ;  /* 0x0000002423247212 */ /* 0x000fe400078e3cff */
[--C-:B------:R-:W-:Y:S02]  /*1ca40*/  LOP3.LUT R49, R40, R37, R43.reuse, 0x1e, !PT ;  /* 0x0000002528317212 */ /* 0x100fe400078e1e2b */
[----:B------:R-:W-:Y:S02]  /*1ca50*/  LOP3.LUT R52, R37, R40, R43, 0x78, !PT ;  /* 0x0000002825347212 */ /* 0x000fe400078e782b */
[----:B------:R-:W-:Y:S02]  /*1ca60*/  SHF.L.W.U32.HI R35, R35, 0xe, R35 ;  /* 0x0000000e23237819 */ /* 0x000fe40000010e23 */
[----:B------:R-:W-:-:S02]  /*1ca70*/  LOP3.LUT R44, R33, R19, R42, 0x1e, !PT ;  /* 0x00000013212c7212 */ /* 0x000fc400078e1e2a */
[----:B------:R-:W-:Y:S02]  /*1ca80*/  LOP3.LUT R59, R54, R32, R45, 0x1e, !PT ;  /* 0x00000020363b7212 */ /* 0x000fe400078e1e2d */
[-CC-:B------:R-:W-:Y:S02]  /*1ca90*/  LOP3.LUT R19, R19, R33.reuse, R42.reuse, 0x78, !PT ;  /* 0x0000002113137212 */ /* 0x180fe400078e782a */
[----:B------:R-:W-:Y:S02]  /*1caa0*/  LOP3.LUT R48, R31, R33, R42, 0x78, !PT ;  /* 0x000000211f307212 */ /* 0x000fe400078e782a */
[----:B------:R-:W-:Y:S02]  /*1cab0*/  LOP3.LUT R54, R55, R41, R34, 0x78, !PT ;  /* 0x0000002937367212 */ /* 0x000fe400078e7822 */
[----:B------:R-:W-:Y:S02]  /*1cac0*/  SHF.L.W.U32.HI R25, R25, 0x2, R25 ;  /* 0x0000000219197819 */ /* 0x000fe40000010e19 */
[----:B------:R-:W-:-:S02]  /*1cad0*/  LOP3.LUT R28, R28, R21, RZ, 0xc3, !PT ;  /* 0x000000151c1c7212 */ /* 0x000fc400078ec3ff */
[----:B------:R-:W-:Y:S02]  /*1cae0*/  LOP3.LUT R51, R46, R40, R43, 0x78, !PT ;  /* 0x000000282e337212 */ /* 0x000fe400078e782b */
[----:B------:R-:W-:Y:S02]  /*1caf0*/  LOP3.LUT R32, R45, R50, R60, 0x2d, !PT ;  /* 0x000000322d207212 */ /* 0x000fe400078e2d3c */
[C---:B------:R-:W-:Y:S02]  /*1cb00*/  LOP3.LUT R30, R27.reuse, R30, RZ, 0x3c, !PT ;  /* 0x0000001e1b1e7212 */ /* 0x040fe400078e3cff */
[----:B------:R-:W-:Y:S02]  /*1cb10*/  LOP3.LUT R21, RZ, R21, RZ, 0x33, !PT ;  /* 0x00000015ff157212 */ /* 0x000fe400078e33ff */
[----:B------:R-:W-:Y:S02]  /*1cb20*/  LOP3.LUT R45, R52, R49, R46, 0x87, !PT ;  /* 0x00000031342d7212 */ /* 0x000fe400078e872e */
[----:B------:R-:W-:-:S02]  /*1cb30*/  SHF.L.W.U32.HI R27, R27, 0xe, R27 ;  /* 0x0000000e1b1b7819 */ /* 0x000fc40000010e1b */
[----:B------:R-:W-:Y:S02]  /*1cb40*/  LOP3.LUT R35, R35, R36, RZ, 0x3c, !PT ;  /* 0x0000002423237212 */ /* 0x000fe400078e3cff */
[----:B------:R-:W-:Y:S02]  /*1cb50*/  LOP3.LUT R47, R60, R59, R47, 0x87, !PT ;  /* 0x0000003b3c2f7212 */ /* 0x000fe400078e872f */
[----:B------:R-:W-:Y:S02]  /*1cb60*/  SHF.L.W.U32.HI R36, R36, 0xa, R36 ;  /* 0x0000000a24247819 */ /* 0x000fe40000010e24 */
[----:B------:R-:W-:Y:S02]  /*1cb70*/  LOP3.LUT R34, R34, R54, R57, 0x2d, !PT ;  /* 0x0000003622227212 */ /* 0x000fe400078e2d39 */
[----:B------:R-:W-:Y:S02]  /*1cb80*/  LOP3.LUT R42, R42, R48, R19, 0x2d, !PT ;  /* 0x000000302a2a7212 */ /* 0x000fe400078e2d13 */
[----:B------:R-:W-:-:S02]  /*1cb90*/  LOP3.LUT R25, R24, R25, RZ, 0x3c, !PT ;  /* 0x0000001918197212 */ /* 0x000fc400078e3cff */
[-CC-:B------:R-:W-:Y:S02]  /*1cba0*/  LOP3.LUT R43, R43, R51.reuse, R52.reuse, 0x2d, !PT ;  /* 0x000000332b2b7212 */ /* 0x180fe400078e2d34 */
[----:B------:R-:W-:Y:S02]  /*1cbb0*/  LOP3.LUT R46, R49, R51, R52, 0x2d, !PT ;  /* 0x00000033312e7212 */ /* 0x000fe400078e2d34 */
[----:B------:R-:W-:Y:S02]  /*1cbc0*/  LOP3.LUT R31, R19, R44, R31, 0x87, !PT ;  /* 0x0000002c131f7212 */ /* 0x000fe400078e871f */
[----:B------:R-:W-:Y:S02]  /*1cbd0*/  SHF.L.W.U32.HI R24, R24, 0xe, R24 ;  /* 0x0000000e18187819 */ /* 0x000fe40000010e18 */
[----:B------:R-:W-:Y:S02]  /*1cbe0*/  SHF.L.W.U32.HI R21, R21, 0xe, R21 ;  /* 0x0000000e15157819 */ /* 0x000fe40000010e15 */
[----:B------:R-:W-:-:S02]  /*1cbf0*/  LOP3.LUT R33, R59, R50, R60, 0x2d, !PT ;  /* 0x000000323b217212 */ /* 0x000fc400078e2d3c */
[-C--:B------:R-:W-:Y:S02]  /*1cc00*/  LOP3.LUT R52, R45, R51.reuse, R52, 0xd0, !PT ;  /* 0x000000332d347212 */ /* 0x080fe400078ed034 */
[----:B------:R-:W-:Y:S02]  /*1cc10*/  LOP3.LUT R27, R27, R30, RZ, 0x3c, !PT ;  /* 0x0000001e1b1b7212 */ /* 0x000fe400078e3cff */
[----:B------:R-:W-:Y:S02]  /*1cc20*/  LOP3.LUT R60, R47, R50, R60, 0xd0, !PT ;  /* 0x000000322f3c7212 */ /* 0x000fe400078ed03c */
[----:B------:R-:W-:Y:S02]  /*1cc30*/  SHF.L.W.U32.HI R30, R30, 0xa, R30 ;  /* 0x0000000a1e1e7819 */ /* 0x000fe40000010e1e */
[----:B------:R-:W-:Y:S02]  /*1cc40*/  LOP3.LUT R29, R35, UR28, R36, 0x96, !PT ;  /* 0x0000001c231d7c12 */ /* 0x000fe4000f8e9624 */
[----:B------:R-:W-:-:S02]  /*1cc50*/  LOP3.LUT R45, R42, R51, R45, 0x96, !PT ;  /* 0x000000332a2d7212 */ /* 0x000fc400078e962d */
[----:B------:R-:W-:Y:S02]  /*1cc60*/  LOP3.LUT R47, R34, R50, R47, 0x96, !PT ;  /* 0x00000032222f7212 */ /* 0x000fe400078e962f */
[----:B------:R-:W-:Y:S02]  /*1cc70*/  SHF.L.W.U32.HI R35, R35, 0x1, R35 ;  /* 0x0000000123237819 */ /* 0x000fe40000010e23 */
[-CC-:B------:R-:W-:Y:S02]  /*1cc80*/  LOP3.LUT R50, R44, R48.reuse, R19.reuse, 0x2d, !PT ;  /* 0x000000302c327212 */ /* 0x180fe400078e2d13 */
[----:B------:R-:W-:Y:S02]  /*1cc90*/  LOP3.LUT R51, R31, R48, R19, 0xd0, !PT ;  /* 0x000000301f337212 */ /* 0x000fe400078ed013 */
[----:B------:R-:W-:Y:S02]  /*1cca0*/  LOP3.LUT R49, R48, R31, RZ, 0x3c, !PT ;  /* 0x0000001f30317212 */ /* 0x000fe400078e3cff */
[----:B------:R-:W-:-:S02]  /*1ccb0*/  LOP3.LUT R21, R21, R28, RZ, 0x3c, !PT ;  /* 0x0000001c15157212 */ /* 0x000fc400078e3cff */
[----:B------:R-:W-:Y:S02]  /*1ccc0*/  LOP3.LUT R24, R24, R25, RZ, 0x3c, !PT ;  /* 0x0000001918187212 */ /* 0x000fe400078e3cff */
[----:B------:R-:W-:Y:S02]  /*1ccd0*/  LOP3.LUT R48, R52, R48, R31, 0x96, !PT ;  /* 0x0000003034307212 */ /* 0x000fe400078e961f */
        /* <DEDUP_REMOVED lines=18> */
[----:B------:R-:W-:Y:S02]  /*1ce00*/  LOP3.LUT R46, R46, R51, RZ, 0x3c, !PT ;  /* 0x000000332e2e7212 */ /* 0x000fe400078e3cff */
[----:B------:R-:W-:Y:S02]  /*1ce10*/  LOP3.LUT R38, R41, R54, R57, 0xd0, !PT ;  /* 0x0000003629267212 */ /* 0x000fe400078ed039 */
[----:B------:R-:W-:Y:S02]  /*1ce20*/  LOP3.LUT R52, R28, R24, R27, 0x87, !PT ;  /* 0x000000181c347212 */ /* 0x000fe400078e871b */
[----:B------:R-:W-:-:S02]  /*1ce30*/  SHF.L.W.U32.HI R51, R51, 0x2, R51 ;  /* 0x0000000233337819 */ /* 0x000fc40000010e33 */
[----:B------:R-:W-:Y:S02]  /*1ce40*/  LOP3.LUT R43, R43, R50, RZ, 0xc3, !PT ;  /* 0x000000322b2b7212 */ /* 0x000fe400078ec3ff */
[----:B------:R-:W-:Y:S02]  /*1ce50*/  LOP3.LUT R25, R29, R30, R35, 0x2d, !PT ;  /* 0x0000001e1d197212 */ /* 0x000fe400078e2d23 */
[----:B------:R-:W-:Y:S02]  /*1ce60*/  LOP3.LUT R50, RZ, R50, RZ, 0x33, !PT ;  /* 0x00000032ff327212 */ /* 0x000fe400078e33ff */
[----:B------:R-:W-:Y:S02]  /*1ce70*/  LOP3.LUT R32, R32, R37, RZ, 0xc3, !PT ;  /* 0x0000002520207212 */ /* 0x000fe400078ec3ff */
[----:B------:R-:W-:Y:S02]  /*1ce80*/  LOP3.LUT R40, R54, R41, RZ, 0x3c, !PT ;  /* 0x0000002936287212 */ /* 0x000fe400078e3cff */
[----:B------:R-:W-:-:S02]  /*1ce90*/  SHF.L.W.U32.HI R42, R42, 0x2, R42 ;  /* 0x000000022a2a7819 */ /* 0x000fc40000010e2a */
[----:B------:R-:W-:Y:S02]  /*1cea0*/  LOP3.LUT R37, RZ, R37, RZ, 0x33, !PT ;  /* 0x00000025ff257212 */ /* 0x000fe400078e33ff */
[-CC-:B------:R-:W-:Y:S02]  /*1ceb0*/  LOP3.LUT R19, R19, R55.reuse, R28.reuse, 0x2d, !PT ;  /* 0x0000003713137212 */ /* 0x180fe400078e2d1c */
[-CC-:B------:R-:W-:Y:S02]  /*1cec0*/  LOP3.LUT R21, R24, R55.reuse, R28.reuse, 0x2d, !PT ;  /* 0x0000003718157212 */ /* 0x180fe400078e2d1c */
[----:B------:R-:W-:Y:S02]  /*1ced0*/  LOP3.LUT R31, R52, R55, R28, 0xd0, !PT ;  /* 0x00000037341f7212 */ /* 0x000fe400078ed01c */
[----:B------:R-:W-:Y:S02]  /*1cee0*/  LOP3.LUT R27, R33, R38, RZ, 0x3c, !PT ;  /* 0x00000026211b7212 */ /* 0x000fe400078e3cff */
[----:B------:R-:W-:-:S02]  /*1cef0*/  LOP3.LUT R51, R51, R46, RZ, 0xc3, !PT ;  /* 0x0000002e33337212 */ /* 0x000fc400078ec3ff */
[----:B------:R-:W-:Y:S02]  /*1cf00*/  LOP3.LUT R24, R25, R55, R52, 0x96, !PT ;  /* 0x0000003719187212 */ /* 0x000fe400078e9634 */
[----:B------:R-:W-:Y:S02]  /*1cf10*/  SHF.L.W.U32.HI R34, R34, 0x2, R34 ;  /* 0x0000000222227819 */ /* 0x000fe40000010e22 */
[----:B------:R-:W-:Y:S02]  /*1cf20*/  SHF.L.W.U32.HI R28, R50, 0x2, R50 ;  /* 0x00000002321c7819 */ /* 0x000fe40000010e32 */
[----:B------:R-:W-:Y:S02]  /*1cf30*/  LOP3.LUT R46, RZ, R46, RZ, 0x33, !PT ;  /* 0x0000002eff2e7212 */ /* 0x000fe400078e33ff */
[----:B------:R-:W-:Y:S02]  /*1cf40*/  LOP3.LUT R41, R60, R54, R41, 0x96, !PT ;  /* 0x000000363c297212 */ /* 0x000fe400078e9629 */
[----:B------:R-:W-:-:S02]  /*1cf50*/  SHF.L.W.U32.HI R52, R40, 0x2, R40 ;  /* 0x0000000228347819 */ /* 0x000fc40000010e28 */
[----:B------:R-:W-:Y:S02]  /*1cf60*/  LOP3.LUT R42, R45, R42, RZ, 0x3c, !PT ;  /* 0x0000002a2d2a7212 */ /* 0x000fe400078e3cff */
[----:B------:R-:W-:Y:S02]  /*1cf70*/  SHF.L.W.U32.HI R33, R37, 0x2, R37 ;  /* 0x0000000225217819 */ /* 0x000fe40000010e25 */
[----:B------:R-:W-:Y:S02]  /*1cf80*/  SHF.L.W.U32.HI R45, R45, 0xe, R45 ;  /* 0x0000000e2d2d7819 */ /* 0x000fe40000010e2d */
[----:B------:R-:W-:Y:S02]  /*1cf90*/  SHF.L.W.U32.HI R38, R38, 0x2, R38 ;  /* 0x0000000226267819 */ /* 0x000fe40000010e26 */
[----:B------:R-:W-:Y:S02]  /*1cfa0*/  LOP3.LUT R37, RZ, R27, RZ, 0x33, !PT ;  /* 0x0000001bff257212 */ /* 0x000fe400078e33ff */
[----:B------:R-:W-:-:S02]  /*1cfb0*/  SHF.L.W.U32.HI R49, R49, 0x2, R49 ;  /* 0x0000000231317819 */ /* 0x000fc40000010e31 */
[C---:B------:R-:W-:Y:S02]  /*1cfc0*/  LOP3.LUT R28, R43.reuse, R28, RZ, 0x3c, !PT ;  /* 0x0000001c2b1c7212 */ /* 0x040fe400078e3cff */
[----:B------:R-:W-:Y:S02]  /*1cfd0*/  SHF.L.W.U32.HI R29, R43, 0xe, R43 ;  /* 0x0000000e2b1d7819 */ /* 0x000fe40000010e2b */
[C---:B------:R-:W-:Y:S02]  /*1cfe0*/  LOP3.LUT R40, R47.reuse, R34, RZ, 0x3c, !PT ;  /* 0x000000222f287212 */ /* 0x040fe400078e3cff */
        /* <DEDUP_REMOVED lines=10> */
[----:B------:R-:W-:Y:S02]  /*1d090*/  LOP3.LUT R49, R48, R49, RZ, 0x3c, !PT ;  /* 0x0000003130317212 */ /* 0x000fe400078e3cff */
[----:B------:R-:W-:Y:S02]  /*1d0a0*/  LOP3.LUT R27, R46, R51, RZ, 0x3c, !PT ;  /* 0x000000332e1b7212 */ /* 0x000fe400078e3cff */
[----:B------:R-:W-:Y:S02]  /*1d0b0*/  SHF.L.W.U32.HI R38, R51, 0xa, R51 ;  /* 0x0000000a33267819 */ /* 0x000fe40000010e33 */
[----:B------:R-:W-:Y:S02]  /*1d0c0*/  SHF.L.W.U32.HI R48, R48, 0xe, R48 ;  /* 0x0000000e30307819 */ /* 0x000fe40000010e30 */
[----:B------:R-:W-:-:S02]  /*1d0d0*/  LOP3.LUT R47, R47, R40, RZ, 0x3c, !PT ;  /* 0x000000282f2f7212 */ /* 0x000fc400078e3cff */
[----:B------:R-:W-:Y:S02]  /*1d0e0*/  SHF.L.W.U32.HI R46, R40, 0xa, R40 ;  /* 0x0000000a282e7819 */ /* 0x000fe40000010e28 */
[----:B------:R-:W-:Y:S02]  /*1d0f0*/  LOP3.LUT R50, R43, R52, RZ, 0x3c, !PT ;  /* 0x000000342b327212 */ /* 0x000fe400078e3cff */
[----:B------:R-:W-:Y:S02]  /*1d100*/  SHF.L.W.U32.HI R51, R52, 0xa, R52 ;  /* 0x0000000a34337819 */ /* 0x000fe40000010e34 */
[----:B------:R-:W-:Y:S02]  /*1d110*/  LOP3.LUT R37, R42, R41, RZ, 0x3c, !PT ;  /* 0x000000292a257212 */ /* 0x000fe400078e3cff */
[----:B------:R-:W-:Y:S02]  /*1d120*/  LOP3.LUT R34, R34, R33, RZ, 0x3c, !PT ;  /* 0x0000002122227212 */ /* 0x000fe400078e3cff */
[----:B------:R-:W-:-:S02]  /*1d130*/  SHF.L.W.U32.HI R40, R41, 0xa, R41 ;  /* 0x0000000a29287819 */ /* 0x000fc40000010e29 */
[----:B------:R-:W-:Y:S02]  /*1d140*/  LOP3.LUT R42, R29, R28, RZ, 0x3c, !PT ;  /* 0x0000001c1d2a7212 */ /* 0x000fe400078e3cff */
[----:B------:R-:W-:Y:S02]  /*1d150*/  SHF.L.W.U32.HI R43, R28, 0xa, R28 ;  /* 0x0000000a1c2b7819 */ /* 0x000fe40000010e1c */
[----:B------:R-:W-:Y:S02]  /*1d160*/  SHF.L.W.U32.HI R33, R33, 0xa, R33 ;  /* 0x0000000a21217819 */ /* 0x000fe40000010e21 */
[----:B------:R-:W-:Y:S02]  /*1d170*/  LOP3.LUT R48, R48, R49, RZ, 0x3c, !PT ;  /* 0x0000003130307212 */ /* 0x000fe400078e3cff */
[----:B------:R-:W-:Y:S02]  /*1d180*/  SHF.L.W.U32.HI R41, R49, 0xa, R49 ;  /* 0x0000000a31297819 */ /* 0x000fe40000010e31 */
[----:B------:R-:W-:-:S02]  /*1d190*/  LOP3.LUT R29, R51, R50, RZ, 0x3c, !PT ;  /* 0x00000032331d7212 */ /* 0x000fc400078e3cff */
[C---:B------:R-:W-:Y:S02]  /*1d1a0*/  LOP3.LUT R28, R47.reuse, UR32, R46, 0x96, !PT ;  /* 0x000000202f1c7c12 */ /* 0x040fe4000f8e962e */
[----:B------:R-:W-:Y:S02]  /*1d1b0*/  SHF.L.W.U32.HI R47, R47, 0x1, R47 ;  /* 0x000000012f2f7819 */ /* 0x000fe40000010e2f */
[----:B------:R-:W-:Y:S02]  /*1d1c0*/  SHF.L.W.U32.HI R51, R50, 0x1, R50 ;  /* 0x0000000132337819 */ /* 0x000fe40000010e32 */
[C---:B------:R-:W-:Y:S02]  /*1d1d0*/  LOP3.LUT R32, R45.reuse, UR24, R32, 0x96, !PT ;  /* 0x000000182d207c12 */ /* 0x040fe4000f8e9620 */
[----:B------:R-:W-:Y:S02]  /*1d1e0*/  SHF.L.W.U32.HI R49, R45, 0x1, R45 ;  /* 0x000000012d317819 */ /* 0x000fe40000010e2d */
[----:B------:R-:W-:-:S02]  /*1d1f0*/  LOP3.LUT R33, R33, R34, RZ, 0x3c, !PT ;  /* 0x0000002221217212 */ /* 0x000fc400078e3cff */
[----:B------:R-:W-:Y:S02]  /*1d200*/  SHF.L.W.U32.HI R50, R34, 0x1, R34 ;  /* 0x0000000122327819 */ /* 0x000fe40000010e22 */
[----:B------:R-:W-:Y:S02]  /*1d210*/  LOP3.LUT R45, R41, R48, RZ, 0x3c, !PT ;  /* 0x00000030292d7212 */ /* 0x000fe400078e3cff */
[----:B------:R-:W-:Y:S02]  /*1d220*/  SHF.L.W.U32.HI R46, R48, 0x1, R48 ;  /* 0x00000001302e7819 */ /* 0x000fe40000010e30 */
[--C-:B------:R-:W-:Y:S02]  /*1d230*/  LOP3.LUT R34, R29, R40, R37.reuse, 0x96, !PT ;  /* 0x000000281d227212 */ /* 0x100fe400078e9625 */
[----:B------:R-:W-:Y:S02]  /*1d240*/  LOP3.LUT R48, R47, UR33, RZ, 0x3c, !PT ;  /* 0x000000212f307c12 */ /* 0x000fe4000f8e3cff */
[----:B------:R-:W-:-:S02]  /*1d250*/  SHF.L.W.U32.HI R37, R37, 0x1, R37 ;  /* 0x0000000125257819 */ /* 0x000fc40000010e25 */
        /* <DEDUP_REMOVED lines=8> */
[----:B------:R-:W-:Y:S02]  /*1d2e0*/  LOP3.LUT R43, R43, R42, RZ, 0x3c, !PT ;  /* 0x0000002a2b2b7212 */ /* 0x000fe400078e3cff */
[----:B------:R-:W-:Y:S02]  /*1d2f0*/  LOP3.LUT R49, R49, UR25, RZ, 0x3c, !PT ;  /* 0x0000001931317c12 */ /* 0x000fe4000f8e3cff */
[----:B------:R-:W-:Y:S02]  /*1d300*/  LOP3.LUT R51, R55, R40, R51, 0x87, !PT ;  /* 0x0000002837337212 */ /* 0x000fe400078e8733 */
[----:B------:R-:W-:-:S02]  /*1d310*/  LOP3.LUT R33, R28, R37, R38, 0x2d, !PT ;  /* 0x000000251c217212 */ /* 0x000fc400078e2d26 */
[----:B------:R-:W-:Y:S02]  /*1d320*/  SHF.L.W.U32.HI R42, R42, 0x1, R42 ;  /* 0x000000012a2a7819 */ /* 0x000fe40000010e2a */
[----:B------:R-:W-:Y:S02]  /*1d330*/  SHF.L.W.U32.HI R48, R27, 0x1, R27 ;  /* 0x000000011b307819 */ /* 0x000fe40000010e1b */
[-CC-:B------:R-:W-:Y:S02]  /*1d340*/  LOP3.LUT R27, R40, R52.reuse, R55.reuse, 0x2d, !PT ;  /* 0x00000034281b7212 */ /* 0x180fe400078e2d37 */
[-CC-:B------:R-:W-:Y:S02]  /*1d350*/  LOP3.LUT R29, R50, R52.reuse, R55.reuse, 0x2d, !PT ;  /* 0x00000034321d7212 */ /* 0x180fe400078e2d37 */
[-C--:B------:R-:W-:Y:S02]  /*1d360*/  LOP3.LUT R40, R51, R52.reuse, R55, 0xd0, !PT ;  /* 0x0000003433287212 */ /* 0x080fe400078ed037 */
[----:B------:R-:W-:-:S02]  /*1d370*/  LOP3.LUT R28, R33, R52, R51, 0x96, !PT ;  /* 0x00000034211c7212 */ /* 0x000fc400078e9633 */
[-C--:B------:R-:W-:Y:S02]  /*1d380*/  LOP3.LUT R46, R46, R49.reuse, RZ, 0x3c, !PT ;  /* 0x000000312e2e7212 */ /* 0x080fe400078e3cff */
[--C-:B------:R-:W-:Y:S02]  /*1d390*/  LOP3.LUT R51, R49, R48, R42.reuse, 0x1e, !PT ;  /* 0x0000003031337212 */ /* 0x100fe400078e1e2a */
[----:B------:R-:W-:Y:S02]  /*1d3a0*/  LOP3.LUT R52, R48, R49, R42, 0x78, !PT ;  /* 0x0000003130347212 */ /* 0x000fe400078e782a */
[--C-:B------:R-:W-:Y:S02]  /*1d3b0*/  LOP3.LUT R48, R45, R43, R32.reuse, 0x1e, !PT ;  /* 0x0000002b2d307212 */ /* 0x100fe400078e1e20 */
        /* <DEDUP_REMOVED lines=8> */
[-CC-:B------:R-:W-:Y:S02]  /*1d440*/  LOP3.LUT R52, R32, R50.reuse, R55.reuse, 0x2d, !PT ;  /* 0x0000003220347212 */ /* 0x180fe400078e2d37 */
[-CC-:B------:R-:W-:Y:S02]  /*1d450*/  LOP3.LUT R32, R48, R50.reuse, R55.reuse, 0x2d, !PT ;  /* 0x0000003230207212 */ /* 0x180fe400078e2d37 */
[----:B------:R-:W-:Y:S02]  /*1d460*/  LOP3.LUT R60, R47, R50, R55, 0xd0, !PT ;  /* 0x000000322f3c7212 */ /* 0x000fe400078ed037 */
[----:B------:R-:W-:Y:S02]  /*1d470*/  LOP3.LUT R49, R35, R36, R44, 0x87, !PT ;  /* 0x0000002423317212 */ /* 0x000fe400078e872c */
[----:B------:R-:W-:Y:S02]  /*1d480*/  LOP3.LUT R43, R52, R43, R46, 0x96, !PT ;  /* 0x0000002b342b7212 */ /* 0x000fe400078e962e */
[----:B------:R-:W-:-:S02]  /*1d490*/  LOP3.LUT R54, R50, R47, RZ, 0x3c, !PT ;  /* 0x0000002f32367212 */ /* 0x000fc400078e3cff */
[----:B------:R-:W-:Y:S02]  /*1d4a0*/  SHF.L.W.U32.HI R52, R52, 0x2, R52 ;  /* 0x0000000234347819 */ /* 0x000fe40000010e34 */
[----:B------:R-:W-:Y:S02]  /*1d4b0*/  LOP3.LUT R50, R42, R50, R47, 0x96, !PT ;  /* 0x000000322a327212 */ /* 0x000fe400078e962f */
[----:B------:R-:W-:Y:S02]  /*1d4c0*/  LOP3.LUT R51, R51, R60, RZ, 0x3c, !PT ;  /* 0x0000003c33337212 */ /* 0x000fe400078e3cff */
[----:B------:R-:W-:Y:S02]  /*1d4d0*/  LOP3.LUT R45, R45, R32, RZ, 0xc3, !PT ;  /* 0x000000202d2d7212 */ /* 0x000fe400078ec3ff */
[----:B------:R-:W-:Y:S02]  /*1d4e0*/  LOP3.LUT R48, R49, R30, R35, 0xd0, !PT ;  /* 0x0000001e31307212 */ /* 0x000fe400078ed023 */
[----:B------:R-:W-:-:S02]  /*1d4f0*/  LOP3.LUT R47, R30, R49, RZ, 0x3c, !PT ;  /* 0x000000311e2f7212 */ /* 0x000fc400078e3cff */
[----:B------:R-:W-:Y:S02]  /*1d500*/  SHF.L.W.U32.HI R60, R60, 0x2, R60 ;  /* 0x000000023c3c7819 */ /* 0x000fe40000010e3c */
[----:B------:R-:W-:Y:S02]  /*1d510*/  LOP3.LUT R32, RZ, R32, RZ, 0x33, !PT ;  /* 0x00000020ff207212 */ /* 0x000fe400078e33ff */
[----:B------:R-:W-:Y:S02]  /*1d520*/  LOP3.LUT R49, R31, R30, R49, 0x96, !PT ;  /* 0x0000001e1f317212 */ /* 0x000fe400078e9631 */
[----:B------:R-:W-:Y:S02]  /*1d530*/  SHF.L.W.U32.HI R31, R54, 0x2, R54 ;  /* 0x00000002361f7819 */ /* 0x000fe40000010e36 */
[C---:B------:R-:W-:Y:S02]  /*1d540*/  LOP3.LUT R52, R43.reuse, R52, RZ, 0x3c, !PT ;  /* 0x000000342b347212 */ /* 0x040fe400078e3cff */
[----:B------:R-:W-:-:S02]  /*1d550*/  SHF.L.W.U32.HI R43, R43, 0xe, R43 ;  /* 0x0000000e2b2b7819 */ /* 0x000fc40000010e2b */
[----:B------:R-:W-:Y:S02]  /*1d560*/  SHF.L.W.U32.HI R32, R32, 0x2, R32 ;  /* 0x0000000220207819 */ /* 0x000fe40000010e20 */
[-C--:B------:R-:W-:Y:S02]  /*1d570*/  LOP3.LUT R60, R60, R51.reuse, RZ, 0xc3, !PT ;  /* 0x000000333c3c7212 */ /* 0x080fe400078ec3ff */
[----:B------:R-:W-:Y:S02]  /*1d580*/  LOP3.LUT R51, RZ, R51, RZ, 0x33, !PT ;  /* 0x00000033ff337212 */ /* 0x000fe400078e33ff */
[C---:B------:R-:W-:Y:S02]  /*1d590*/  LOP3.LUT R31, R50.reuse, R31, RZ, 0x3c, !PT ;  /* 0x0000001f321f7212 */ /* 0x040fe400078e3cff */
[----:B------:R-:W-:Y:S02]  /*1d5a0*/  SHF.L.W.U32.HI R50, R50, 0xe, R50 ;  /* 0x0000000e32327819 */ /* 0x000fe40000010e32 */
[----:B------:R-:W-:-:S02]  /*1d5b0*/  LOP3.LUT R43, R43, R52, RZ, 0x3c, !PT ;  /* 0x000000342b2b7212 */ /* 0x000fc400078e3cff */
[C---:B------:R-:W-:Y:S02]  /*1d5c0*/  LOP3.LUT R32, R45.reuse, R32, RZ, 0x3c, !PT ;  /* 0x000000202d207212 */ /* 0x040fe400078e3cff */
[----:B------:R-:W-:Y:S02]  /*1d5d0*/  SHF.L.W.U32.HI R52, R52, 0xa, R52 ;  /* 0x0000000a34347819 */ /* 0x000fe40000010e34 */
[----:B------:R-:W-:Y:S02]  /*1d5e0*/  SHF.L.W.U32.HI R45, R45, 0xe, R45 ;  /* 0x0000000e2d2d7819 */ /* 0x000fe40000010e2d */
[----:B------:R-:W-:Y:S02]  /*1d5f0*/  SHF.L.W.U32.HI R51, R51, 0xe, R51 ;  /* 0x0000000e33337819 */ /* 0x000fe40000010e33 */
[----:B------:R-:W-:Y:S02]  /*1d600*/  LOP3.LUT R44, R36, R30, R35, 0x2d, !PT ;  /* 0x0000001e242c7212 */ /* 0x000fe400078e2d23 */
[----:B------:R-:W-:-:S02]  /*1d610*/  LOP3.LUT R50, R50, R31, RZ, 0x3c, !PT ;  /* 0x0000001f32327212 */ /* 0x000fc400078e3cff */
[----:B------:R-:W-:Y:S02]  /*1d620*/  LOP3.LUT R36, R38, R41, R34, 0x87, !PT ;  /* 0x0000002926247212 */ /* 0x000fe400078e8722 */
[----:B------:R-:W-:Y:S02]  /*1d630*/  SHF.L.W.U32.HI R31, R31, 0xa, R31 ;  /* 0x0000000a1f1f7819 */ /* 0x000fe40000010e1f */
[----:B------:R-:W-:Y:S02]  /*1d640*/  LOP3.LUT R52, R43, UR26, R52, 0x96, !PT ;  /* 0x0000001a2b347c12 */ /* 0x000fe4000f8e9634 */
[----:B------:R-:W-:Y:S02]  /*1d650*/  LOP3.LUT R51, R51, R60, RZ, 0x3c, !PT ;  /* 0x0000003c33337212 */ /* 0x000fe400078e3cff */
[----:B------:R-:W-:Y:S02]  /*1d660*/  SHF.L.W.U32.HI R43, R43, 0x1, R43 ;  /* 0x000000012b2b7819 */ /* 0x000fe40000010e2b */
[----:B------:R-:W-:-:S02]  /*1d670*/  LOP3.LUT R45, R45, R32, RZ, 0x3c, !PT ;  /* 0x000000202d2d7212 */ /* 0x000fc400078e3cff */
[-CC-:B------:R-:W-:Y:S02]  /*1d680*/  LOP3.LUT R34, R41, R37.reuse, R38.reuse, 0x2d, !PT ;  /* 0x0000002529227212 */ /* 0x180fe400078e2d26 */
[-C--:B------:R-:W-:Y:S02]  /*1d690*/  LOP3.LUT R42, R36, R37.reuse, R38, 0xd0, !PT ;  /* 0x00000025242a7212 */ /* 0x080fe400078ed026 */
        /* <DEDUP_REMOVED lines=13> */
[----:B------:R-:W-:Y:S02]  /*1d770*/  LOP3.LUT R37, R35, R60, R51, 0x96, !PT ;  /* 0x0000003c23257212 */ /* 0x000fe400078e9633 */
[----:B------:R-:W-:Y:S02]  /*1d780*/  SHF.L.W.U32.HI R55, R25, 0x2, R25 ;  /* 0x0000000219377819 */ /* 0x000fe40000010e19 */
[----:B------:R-:W-:-:S02]  /*1d790*/  LOP3.LUT R51, R50, R36, R31, 0x78, !PT ;  /* 0x0000002432337212 */ /* 0x000fc400078e781f */
[----:B------:R-:W-:Y:S02]  /*1d7a0*/  LOP3.LUT R25, R46, R45, R50, 0x87, !PT ;  /* 0x0000002d2e197212 */ /* 0x000fe400078e8732 */
[-C--:B------:R-:W-:Y:S02]  /*1d7b0*/  LOP3.LUT R19, R19, R44.reuse, RZ, 0xc3, !PT ;  /* 0x0000002c13137212 */ /* 0x080fe400078ec3ff */
[----:B------:R-:W-:Y:S02]  /*1d7c0*/  LOP3.LUT R44, RZ, R44, RZ, 0x33, !PT ;  /* 0x0000002cff2c7212 */ /* 0x000fe400078e33ff */
[--C-:B------:R-:W-:Y:S02]  /*1d7d0*/  LOP3.LUT R43, R35, R32, R52.reuse, 0x1e, !PT ;  /* 0x00000020232b7212 */ /* 0x100fe400078e1e34 */
[----:B------:R-:W-:Y:S02]  /*1d7e0*/  LOP3.LUT R38, R32, R35, R52, 0x78, !PT ;  /* 0x0000002320267212 */ /* 0x000fe400078e7834 */
[----:B------:R-:W-:-:S02]  /*1d7f0*/  LOP3.LUT R31, R31, R51, R46, 0x2d, !PT ;  /* 0x000000331f1f7212 */ /* 0x000fc400078e2d2e */
[-CC-:B------:R-:W-:Y:S02]  /*1d800*/  LOP3.LUT R32, R45, R51.reuse, R46.reuse, 0x2d, !PT ;  /* 0x000000332d207212 */ /* 0x180fe400078e2d2e */
[----:B------:R-:W-:Y:S02]  /*1d810*/  LOP3.LUT R36, R25, R51, R46, 0xd0, !PT ;  /* 0x0000003319247212 */ /* 0x000fe400078ed02e */
[----:B------:R-:W-:Y:S02]  /*1d820*/  LOP3.LUT R21, R21, R48, RZ, 0x3c, !PT ;  /* 0x0000003015157212 */ /* 0x000fe400078e3cff */
[----:B------:R-:W-:Y:S02]  /*1d830*/  SHF.L.W.U32.HI R48, R48, 0x2, R48 ;  /* 0x0000000230307819 */ /* 0x000fe40000010e30 */
[----:B------:R-:W-:Y:S02]  /*1d840*/  SHF.L.W.U32.HI R46, R47, 0x2, R47 ;  /* 0x000000022f2e7819 */ /* 0x000fe40000010e2f */
[----:B------:R-:W-:-:S02]  /*1d850*/  LOP3.LUT R55, R24, R55, RZ, 0x3c, !PT ;  /* 0x0000003718377212 */ /* 0x000fc400078e3cff */
[----:B------:R-:W-:Y:S02]  /*1d860*/  SHF.L.W.U32.HI R44, R44, 0x2, R44 ;  /* 0x000000022c2c7819 */ /* 0x000fe40000010e2c */
[----:B------:R-:W-:Y:S02]  /*1d870*/  SHF.L.W.U32.HI R24, R24, 0xe, R24 ;  /* 0x0000000e18187819 */ /* 0x000fe40000010e18 */
[C---:B------:R-:W-:Y:S02]  /*1d880*/  LOP3.LUT R46, R49.reuse, R46, RZ, 0x3c, !PT ;  /* 0x0000002e312e7212 */ /* 0x040fe400078e3cff */
[----:B------:R-:W-:Y:S02]  /*1d890*/  LOP3.LUT R48, R48, R21, RZ, 0xc3, !PT ;  /* 0x0000001530307212 */ /* 0x000fe400078ec3ff */
        /* <DEDUP_REMOVED lines=11> */
[----:B------:R-:W-:Y:S02]  /*1d950*/  LOP3.LUT R35, R37, R35, R52, 0x78, !PT ;  /* 0x0000002325237212 */ /* 0x000fe400078e7834 */
[C---:B------:R-:W-:Y:S02]  /*1d960*/  LOP3.LUT R44, R24.reuse, UR30, R55, 0x96, !PT ;  /* 0x0000001e182c7c12 */ /* 0x040fe4000f8e9637 */
[----:B------:R-:W-:-:S02]  /*1d970*/  SHF.L.W.U32.HI R24, R24, 0x1, R24 ;  /* 0x0000000118187819 */ /* 0x000fc40000010e18 */
[----:B------:R-:W-:Y:S02]  /*1d980*/  LOP3.LUT R21, R21, R48, RZ, 0x3c, !PT ;  /* 0x0000003015157212 */ /* 0x000fe400078e3cff */
[----:B------:R-:W-:Y:S02]  /*1d990*/  LOP3.LUT R30, R52, R35, R38, 0x2d, !PT ;  /* 0x00000023341e7212 */ /* 0x000fe400078e2d26 */
[----:B------:R-:W-:Y:S02]  /*1d9a0*/  SHF.L.W.U32.HI R48, R48, 0xa, R48 ;  /* 0x0000000a30307819 */ /* 0x000fe40000010e30 */
[----:B------:R-:W-:Y:S02]  /*1d9b0*/  LOP3.LUT R50, R50, R49, RZ, 0x3c, !PT ;  /* 0x0000003132327212 */ /* 0x000fe400078e3cff */
[----:B------:R-:W-:Y:S02]  /*1d9c0*/  LOP3.LUT R47, R46, R19, RZ, 0x3c, !PT ;  /* 0x000000132e2f7212 */ /* 0x000fe400078e3cff */
[----:B------:R-:W-:-:S02]  /*1d9d0*/  LOP3.LUT R52, R24, UR31, RZ, 0x3c, !PT ;  /* 0x0000001f18347c12 */ /* 0x000fc4000f8e3cff */
[----:B------:R-:W-:Y:S02]  /*1d9e0*/  SHF.L.W.U32.HI R49, R49, 0x1, R49 ;  /* 0x0000000131317819 */ /* 0x000fe40000010e31 */
[----:B------:R-:W-:Y:S02]  /*1d9f0*/  SHF.L.W.U32.HI R19, R19, 0x1, R19 ;  /* 0x0000000113137819 */ /* 0x000fe40000010e13 */
[--C-:B------:R-:W-:Y:S02]  /*1da00*/  SHF.L.W.U32.HI R24, R21, 0x1, R21.reuse ;  /* 0x0000000115187819 */ /* 0x100fe40000010e15 */
[----:B------:R-:W-:Y:S02]  /*1da10*/  LOP3.LUT R45, R50, R48, R21, 0x96, !PT ;  /* 0x00000030322d7212 */ /* 0x000fe400078e9615 */
[----:B------:R-:W-:Y:S02]  /*1da20*/  LOP3.LUT R49, R49, R52, RZ, 0x3c, !PT ;  /* 0x0000003431317212 */ /* 0x000fe400078e3cff */
[----:B------:R-:W-:-:S02]  /*1da30*/  LOP3.LUT R54, R52, R24, R19, 0x1e, !PT ;  /* 0x0000001834367212 */ /* 0x000fc400078e1e13 */
[----:B------:R-:W-:Y:S02]  /*1da40*/  SHF.L.W.U32.HI R55, R33, 0x2, R33 ;  /* 0x0000000221377819 */ /* 0x000fe40000010e21 */
[----:B------:R-:W-:Y:S02]  /*1da50*/  LOP3.LUT R27, R27, R42, RZ, 0x3c, !PT ;  /* 0x0000002a1b1b7212 */ /* 0x000fe400078e3cff */
[----:B------:R-:W-:Y:S02]  /*1da60*/  LOP3.LUT R46, R50, R47, R44, 0x1e, !PT ;  /* 0x0000002f322e7212 */ /* 0x000fe400078e1e2c */
[----:B------:R-:W-:Y:S02]  /*1da70*/  LOP3.LUT R24, R24, R52, R19, 0x78, !PT ;  /* 0x0000003418187212 */ /* 0x000fe400078e7813 */
[----:B------:R-:W-:Y:S02]  /*1da80*/  LOP3.LUT R29, R29, R34, RZ, 0xc3, !PT ;  /* 0x000000221d1d7212 */ /* 0x000fe400078ec3ff */
[----:B------:R-:W-:-:S02]  /*1da90*/  SHF.L.W.U32.HI R42, R42, 0x2, R42 ;  /* 0x000000022a2a7819 */ /* 0x000fc40000010e2a */
[-CC-:B------:R-:W-:Y:S02]  /*1daa0*/  LOP3.LUT R47, R47, R50.reuse, R44.reuse, 0x78, !PT ;  /* 0x000000322f2f7212 */ /* 0x180fe400078e782c */
[----:B------:R-:W-:Y:S02]  /*1dab0*/  LOP3.LUT R48, R45, R50, R44, 0x78, !PT ;  /* 0x000000322d307212 */ /* 0x000fe400078e782c */
[----:B------:R-:W-:Y:S02]  /*1dac0*/  LOP3.LUT R34, RZ, R34, RZ, 0x33, !PT ;  /* 0x00000022ff227212 */ /* 0x000fe400078e33ff */
[----:B------:R-:W-:Y:S02]  /*1dad0*/  SHF.L.W.U32.HI R41, R41, 0x2, R41 ;  /* 0x0000000229297819 */ /* 0x000fe40000010e29 */
[----:B------:R-:W-:Y:S02]  /*1dae0*/  LOP3.LUT R25, R30, R51, R25, 0x96, !PT ;  /* 0x000000331e197212 */ /* 0x000fe400078e9619 */
[----:B------:R-:W-:-:S02]  /*1daf0*/  LOP3.LUT R51, R49, R52, R19, 0x78, !PT ;  /* 0x0000003431337212 */ /* 0x000fc400078e7813 */
[----:B------:R-:W-:Y:S02]  /*1db00*/  LOP3.LUT R55, R28, R55, RZ, 0x3c, !PT ;  /* 0x000000371c377212 */ /* 0x000fe400078e3cff */
[----:B------:R-:W-:Y:S02]  /*1db10*/  LOP3.LUT R33, R24, R54, R49, 0x87, !PT ;  /* 0x0000003618217212 */ /* 0x000fe400078e8731 */
[----:B------:R-:W-:Y:S02]  /*1db20*/  SHF.L.W.U32.HI R28, R28, 0xe, R28 ;  /* 0x0000000e1c1c7819 */ /* 0x000fe40000010e1c */
[----:B------:R-:W-:Y:S02]  /*1db30*/  LOP3.LUT R42, R42, R27, RZ, 0xc3, !PT ;  /* 0x0000001b2a2a7212 */ /* 0x000fe400078ec3ff */
[----:B------:R-:W-:Y:S02]  /*1db40*/  LOP3.LUT R44, R44, R48, R47, 0x2d, !PT ;  /* 0x000000302c2c7212 */ /* 0x000fe400078e2d2f */
[----:B------:R-:W-:-:S02]  /*1db50*/  SHF.L.W.U32.HI R34, R34, 0x2, R34 ;  /* 0x0000000222227819 */ /* 0x000fc40000010e22 */
[C---:B------:R-:W-:Y:S02]  /*1db60*/  LOP3.LUT R41, R40.reuse, R41, RZ, 0x3c, !PT ;  /* 0x0000002928297212 */ /* 0x040fe400078e3cff */
[----:B------:R-:W-:Y:S02]  /*1db70*/  LOP3.LUT R27, RZ, R27, RZ, 0x33, !PT ;  /* 0x0000001bff1b7212 */ /* 0x000fe400078e33ff */
[----:B------:R-:W-:Y:S02]  /*1db80*/  SHF.L.W.U32.HI R40, R40, 0xe, R40 ;  /* 0x0000000e28287819 */ /* 0x000fe40000010e28 */
[-CC-:B------:R-:W-:Y:S02]  /*1db90*/  LOP3.LUT R21, R19, R51.reuse, R24.reuse, 0x2d, !PT ;  /* 0x0000003313157212 */ /* 0x180fe400078e2d18 */
[-CC-:B------:R-:W-:Y:S02]  /*1dba0*/  LOP3.LUT R19, R54, R51.reuse, R24.reuse, 0x2d, !PT ;  /* 0x0000003336137212 */ /* 0x180fe400078e2d18 */
[----:B------:R-:W-:-:S02]  /*1dbb0*/  LOP3.LUT R49, R33, R51, R24, 0xd0, !PT ;  /* 0x0000003321317212 */ /* 0x000fc400078ed018 */
[----:B------:R-:W-:Y:S02]  /*1dbc0*/  LOP3.LUT R28, R28, R55, RZ, 0x3c, !PT ;  /* 0x000000371c1c7212 */ /* 0x000fe400078e3cff */
[----:B------:R-:W-:Y:S02]  /*1dbd0*/  LOP3.LUT R24, R44, R51, R33, 0x96, !PT ;  /* 0x000000332c187212 */ /* 0x000fe400078e9621 */
[----:B------:R-:W-:Y:S02]  /*1dbe0*/  SHF.L.W.U32.HI R55, R55, 0xa, R55 ;  /* 0x0000000a37377819 */ /* 0x000fe40000010e37 */
[----:B------:R-:W-:Y:S02]  /*1dbf0*/  LOP3.LUT R34, R29, R34, RZ, 0x3c, !PT ;  /* 0x000000221d227212 */ /* 0x000fe400078e3cff */
[----:B------:R-:W-:Y:S02]  /*1dc00*/  SHF.L.W.U32.HI R27, R27, 0xe, R27 ;  /* 0x0000000e1b1b7819 */ /* 0x000fe40000010e1b */
[----:B------:R-:W-:-:S02]  /*1dc10*/  SHF.L.W.U32.HI R29, R29, 0xe, R29 ;  /* 0x0000000e1d1d7819 */ /* 0x000fc40000010e1d */
[----:B------:R-:W-:Y:S02]  /*1dc20*/  LOP3.LUT R33, R40, R41, RZ, 0x3c, !PT ;  /* 0x0000002928217212 */ /* 0x000fe400078e3cff */
[----:B------:R-:W-:Y:S02]  /*1dc30*/  SHF.L.W.U32.HI R52, R41, 0xa, R41 ;  /* 0x0000000a29347819 */ /* 0x000fe40000010e29 */
[C---:B------:R-:W-:Y:S02]  /*1dc40*/  LOP3.LUT R40, R28.reuse, UR34, R55, 0x96, !PT ;  /* 0x000000221c287c12 */ /* 0x040fe4000f8e9637 */
[----:B------:R-:W-:Y:S02]  /*1dc50*/  LOP3.LUT R50, R27, R42, RZ, 0x3c, !PT ;  /* 0x0000002a1b327212 */ /* 0x000fe400078e3cff */
[----:B------:R-:W-:Y:S02]  /*1dc60*/  LOP3.LUT R29, R29, R34, RZ, 0x3c, !PT ;  /* 0x000000221d1d7212 */ /* 0x000fe400078e3cff */
[----:B------:R-:W-:-:S02]  /*1dc70*/  SHF.L.W.U32.HI R28, R28, 0x1, R28 ;  /* 0x000000011c1c7819 */ /* 0x000fc40000010e1c */
[----:B------:R-:W-:Y:S02]  /*1dc80*/  SHF.L.W.U32.HI R27, R42, 0xa, R42 ;  /* 0x0000000a2a1b7819 */ /* 0x000fe40000010e2a */
[----:B------:R-:W-:Y:S02]  /*1dc90*/  LOP3.LUT R52, R52, R33, RZ, 0x3c, !PT ;  /* 0x0000002134347212 */ /* 0x000fe400078e3cff */
[----:B------:R-:W-:Y:S02]  /*1dca0*/  SHF.L.W.U32.HI R34, R34, 0xa, R34 ;  /* 0x0000000a22227819 */ /* 0x000fe40000010e22 */
[----:B------:R-:W-:Y:S02]  /*1dcb0*/  SHF.L.W.U32.HI R42, R33, 0x1, R33 ;  /* 0x00000001212a7819 */ /* 0x000fe40000010e21 */
[----:B------:R-:W-:Y:S02]  /*1dcc0*/  LOP3.LUT R51, R28, UR35, RZ, 0x3c, !PT ;  /* 0x000000231c337c12 */ /* 0x000fe4000f8e3cff */
[----:B------:R-:W-:-:S02]  /*1dcd0*/  LOP3.LUT R27, R52, R27, R50, 0x96, !PT ;  /* 0x0000001b341b7212 */ /* 0x000fc400078e9632 */
[----:B------:R-:W-:Y:S02]  /*1dce0*/  LOP3.LUT R33, R34, R29, RZ, 0x3c, !PT ;  /* 0x0000001d22217212 */ /* 0x000fe400078e3cff */
[----:B------:R-:W-:Y:S02]  /*1dcf0*/  SHF.L.W.U32.HI R41, R29, 0x1, R29 ;  /* 0x000000011d297819 */ /* 0x000fe40000010e1d */
[----:B------:R-:W-:Y:S02]  /*1dd00*/  SHF.L.W.U32.HI R50, R50, 0x1, R50 ;  /* 0x0000000132327819 */ /* 0x000fe40000010e32 */
[----:B------:R-:W-:Y:S02]  /*1dd10*/  LOP3.LUT R42, R42, R51, RZ, 0x3c, !PT ;  /* 0x000000332a2a7212 */ /* 0x000fe400078e3cff */
[----:B------:R-:W-:Y:S02]  /*1dd20*/  LOP3.LUT R29, R33, R52, R40, 0x78, !PT ;  /* 0x00000034211d7212 */ /* 0x000fe400078e7828 */
[----:B------:R-:W-:-:S02]  /*1dd30*/  LOP3.LUT R55, R51, R50, R41, 0x1e, !PT ;  /* 0x0000003233377212 */ /* 0x000fc400078e1e29 */
[--C-:B------:R-:W-:Y:S02]  /*1dd40*/  LOP3.LUT R54, R50, R51, R41.reuse, 0x78, !PT ;  /* 0x0000003332367212 */ /* 0x100fe400078e7829 */
        /* <DEDUP_REMOVED lines=10> */
[----:B------:R-:W-:-:S02]  /*1ddf0*/  LOP3.LUT R51, R47, R46, R45, 0x87, !PT ;  /* 0x0000002e2f337212 */ /* 0x000fc400078e872d */
[-CC-:B------:R-:W-:Y:S02]  /*1de00*/  LOP3.LUT R42, R43, R35.reuse, R38.reuse, 0x2d, !PT ;  /* 0x000000232b2a7212 */ /* 0x180fe400078e2d26 */
[----:B------:R-:W-:Y:S02]  /*1de10*/  LOP3.LUT R55, R29, R28, R27, 0x87, !PT ;  /* 0x0000001c1d377212 */ /* 0x000fe400078e871b */
[-C--:B------:R-:W-:Y:S02]  /*1de20*/  LOP3.LUT R43, R50, R35.reuse, R38, 0xd0, !PT ;  /* 0x00000023322b7212 */ /* 0x080fe400078ed026 */
[----:B------:R-:W-:Y:S02]  /*1de30*/  LOP3.LUT R45, R35, R50, RZ, 0x3c, !PT ;  /* 0x00000032232d7212 */ /* 0x000fe400078e3cff */
[----:B------:R-:W-:Y:S02]  /*1de40*/  LOP3.LUT R38, R36, R35, R50, 0x96, !PT ;  /* 0x0000002324267212 */ /* 0x000fe400078e9632 */
[----:B------:R-:W-:-:S02]  /*1de50*/  LOP3.LUT R50, R46, R48, R47, 0x2d, !PT ;  /* 0x000000302e327212 */ /* 0x000fc400078e2d2f */
[-C--:B------:R-:W-:Y:S02]  /*1de60*/  LOP3.LUT R36, R51, R48.reuse, R47, 0xd0, !PT ;  /* 0x0000003033247212 */ /* 0x080fe400078ed02f */
[----:B------:R-:W-:Y:S02]  /*1de70*/  LOP3.LUT R35, R48, R51, RZ, 0x3c, !PT ;  /* 0x0000003330237212 */ /* 0x000fe400078e3cff */
[----:B------:R-:W-:Y:S02]  /*1de80*/  LOP3.LUT R27, R49, R48, R51, 0x96, !PT ;  /* 0x00000030311b7212 */ /* 0x000fe400078e9633 */
[-CC-:B------:R-:W-:Y:S02]  /*1de90*/  LOP3.LUT R48, R28, R34.reuse, R29.reuse, 0x2d, !PT ;  /* 0x000000221c307212 */ /* 0x180fe400078e2d1d */
[----:B------:R-:W-:Y:S02]  /*1dea0*/  LOP3.LUT R47, R55, R34, R29, 0xd0, !PT ;  /* 0x00000022372f7212 */ /* 0x000fe400078ed01d */
[----:B------:R-:W-:-:S02]  /*1deb0*/  SHF.L.W.U32.HI R29, R44, 0x2, R44 ;  /* 0x000000022c1d7819 */ /* 0x000fc40000010e2c */
[----:B------:R-:W-:Y:S02]  /*1dec0*/  LOP3.LUT R21, R21, R50, RZ, 0xc3, !PT ;  /* 0x0000003215157212 */ /* 0x000fe400078ec3ff */
[----:B------:R-:W-:Y:S02]  /*1ded0*/  LOP3.LUT R49, R34, R55, RZ, 0x3c, !PT ;  /* 0x0000003722317212 */ /* 0x000fe400078e3cff */
[----:B------:R-:W-:Y:S02]  /*1dee0*/  LOP3.LUT R46, R54, R34, R55, 0x96, !PT ;  /* 0x00000022362e7212 */ /* 0x000fe400078e9637 */
[----:B------:R-:W-:Y:S02]  /*1def0*/  LOP3.LUT R19, R19, R36, RZ, 0x3c, !PT ;  /* 0x0000002413137212 */ /* 0x000fe400078e3cff */
[----:B------:R-:W-:Y:S02]  /*1df00*/  LOP3.LUT R50, RZ, R50, RZ, 0x33, !PT ;  /* 0x00000032ff327212 */ /* 0x000fe400078e33ff */
[----:B------:R-:W-:-:S02]  /*1df10*/  SHF.L.W.U32.HI R36, R36, 0x2, R36 ;  /* 0x0000000224247819 */ /* 0x000fc40000010e24 */
[----:B------:R-:W-:Y:S02]  /*1df20*/  SHF.L.W.U32.HI R34, R35, 0x2, R35 ;  /* 0x0000000223227819 */ /* 0x000fe40000010e23 */
[C---:B------:R-:W-:Y:S02]  /*1df30*/  LOP3.LUT R29, R24.reuse, R29, RZ, 0x3c, !PT ;  /* 0x0000001d181d7212 */ /* 0x040fe400078e3cff */
[----:B------:R-:W-:Y:S02]  /*1df40*/  SHF.L.W.U32.HI R24, R24, 0xe, R24 ;  /* 0x0000000e18187819 */ /* 0x000fe40000010e18 */
[----:B------:R-:W-:Y:S02]  /*1df50*/  SHF.L.W.U32.HI R50, R50, 0x2, R50 ;  /* 0x0000000232327819 */ /* 0x000fe40000010e32 */
[-C--:B------:R-:W-:Y:S02]  /*1df60*/  LOP3.LUT R36, R36, R19.reuse, RZ, 0xc3, !PT ;  /* 0x0000001324247212 */ /* 0x080fe400078ec3ff */
[----:B------:R-:W-:-:S02]  /*1df70*/  LOP3.LUT R28, RZ, R19, RZ, 0x33, !PT ;  /* 0x00000013ff1c7212 */ /* 0x000fc400078e33ff */
[C---:B------:R-:W-:Y:S02]  /*1df80*/  LOP3.LUT R34, R27.reuse, R34, RZ, 0x3c, !PT ;  /* 0x000000221b227212 */ /* 0x040fe400078e3cff */
[----:B------:R-:W-:Y:S02]  /*1df90*/  LOP3.LUT R19, R24, R29, RZ, 0x3c, !PT ;  /* 0x0000001d18137212 */ /* 0x000fe400078e3cff */
[----:B------:R-:W-:Y:S02]  /*1dfa0*/  SHF.L.W.U32.HI R27, R27, 0xe, R27 ;  /* 0x0000000e1b1b7819 */ /* 0x000fe40000010e1b */
[----:B------:R-:W-:Y:S02]  /*1dfb0*/  SHF.L.W.U32.HI R24, R29, 0xa, R29 ;  /* 0x0000000a1d187819 */ /* 0x000fe40000010e1d */
[C---:B------:R-:W-:Y:S02]  /*1dfc0*/  LOP3.LUT R50, R21.reuse, R50, RZ, 0x3c, !PT ;  /* 0x0000003215327212 */ /* 0x040fe400078e3cff */
[----:B------:R-:W-:-:S02]  /*1dfd0*/  SHF.L.W.U32.HI R21, R21, 0xe, R21 ;  /* 0x0000000e15157819 */ /* 0x000fc40000010e15 */
[----:B------:R-:W-:Y:S02]  /*1dfe0*/  SHF.L.W.U32.HI R35, R28, 0xe, R28 ;  /* 0x0000000e1c237819 */ /* 0x000fe40000010e1c */
[----:B------:R-:W-:Y:S02]  /*1dff0*/  LOP3.LUT R27, R27, R34, RZ, 0x3c, !PT ;  /* 0x000000221b1b7212 */ /* 0x000fe400078e3cff */
[----:B------:R-:W-:Y:S02]  /*1e000*/  SHF.L.W.U32.HI R34, R34, 0xa, R34 ;  /* 0x0000000a22227819 */ /* 0x000fe40000010e22 */
[C---:B------:R-:W-:Y:S02]  /*1e010*/  LOP3.LUT R24, R19.reuse, UR48, R24, 0x96, !PT ;  /* 0x0000003013187c12 */ /* 0x040fe4000f8e9618 */
[----:B------:R-:W-:Y:S02]  /*1e020*/  SHF.L.W.U32.HI R19, R19, 0x1, R19 ;  /* 0x0000000113137819 */ /* 0x000fe40000010e13 */
[----:B------:R-:W-:-:S02]  /*1e030*/  LOP3.LUT R35, R35, R36, RZ, 0x3c, !PT ;  /* 0x0000002423237212 */ /* 0x000fc400078e3cff */
[----:B------:R-:W-:Y:S02]  /*1e040*/  LOP3.LUT R21, R21, R50, RZ, 0x3c, !PT ;  /* 0x0000003215157212 */ /* 0x000fe400078e3cff */
[----:B------:R-:W-:Y:S02]  /*1e050*/  LOP3.LUT R29, R34, R27, RZ, 0x3c, !PT ;  /* 0x0000001b221d7212 */ /* 0x000fe400078e3cff */
[----:B------:R-:W-:Y:S02]  /*1e060*/  SHF.L.W.U32.HI R27, R27, 0x1, R27 ;  /* 0x000000011b1b7819 */ /* 0x000fe40000010e1b */
[----:B------:R-:W-:Y:S02]  /*1e070*/  LOP3.LUT R34, R19, UR49, RZ, 0x3c, !PT ;  /* 0x0000003113227c12 */ /* 0x000fe4000f8e3cff */
[----:B------:R-:W-:Y:S02]  /*1e080*/  SHF.L.W.U32.HI R50, R50, 0xa, R50 ;  /* 0x0000000a32327819 */ /* 0x000fe40000010e32 */
[----:B------:R-:W-:-:S02]  /*1e090*/  SHF.L.W.U32.HI R28, R21, 0x1, R21 ;  /* 0x00000001151c7819 */ /* 0x000fc40000010e15 */
[----:B------:R-:W-:Y:S02]  /*1e0a0*/  SHF.L.W.U32.HI R19, R35, 0x1, R35 ;  /* 0x0000000123137819 */ /* 0x000fe40000010e23 */
[----:B------:R-:W-:Y:S02]  /*1e0b0*/  SHF.L.W.U32.HI R36, R36, 0xa, R36 ;  /* 0x0000000a24247819 */ /* 0x000fe40000010e24 */
[-C--:B------:R-:W-:Y:S02]  /*1e0c0*/  LOP3.LUT R51, R27, R34.reuse, RZ, 0x3c, !PT ;  /* 0x000000221b337212 */ /* 0x080fe400078e3cff */
        /* <DEDUP_REMOVED lines=10> */
[----:B------:R-:W-:Y:S02]  /*1e170*/  LOP3.LUT R21, R52, R35, R54, 0x2d, !PT ;  /* 0x0000002334157212 */ /* 0x000fe400078e2d36 */
[----:B------:R-:W-:Y:S02]  /*1e180*/  LOP3.LUT R44, R50, R27, R44, 0x87, !PT ;  /* 0x0000001b322c7212 */ /* 0x000fe400078e872c */
[----:B------:R-:W-:Y:S02]  /*1e190*/  LOP3.LUT R54, R36, R35, R54, 0xd0, !PT ;  /* 0x0000002324367212 */ /* 0x000fe400078ed036 */
[-CC-:B------:R-:W-:Y:S02]  /*1e1a0*/  LOP3.LUT R28, R27, R51.reuse, R50.reuse, 0x2d, !PT ;  /* 0x000000331b1c7212 */ /* 0x180fe400078e2d32 */
        /* <DEDUP_REMOVED lines=8> */
[----:B------:R-:W-:Y:S02]  /*1e230*/  LOP3.LUT R31, R31, R42, RZ, 0xc3, !PT ;  /* 0x0000002a1f1f7212 */ /* 0x000fe400078ec3ff */
[----:B------:R-:W-:Y:S02]  /*1e240*/  LOP3.LUT R48, RZ, R48, RZ, 0x33, !PT ;  /* 0x00000030ff307212 */ /* 0x000fe400078e33ff */
[----:B------:R-:W-:Y:S02]  /*1e250*/  LOP3.LUT R42, RZ, R42, RZ, 0x33, !PT ;  /* 0x0000002aff2a7212 */ /* 0x000fe400078e33ff */
[----:B------:R-:W-:Y:S02]  /*1e260*/  SHF.L.W.U32.HI R50, R33, 0x2, R33 ;  /* 0x0000000221327819 */ /* 0x000fe40000010e21 */
[----:B------:R-:W-:-:S02]  /*1e270*/  LOP3.LUT R52, R52, R51, RZ, 0xc3, !PT ;  /* 0x0000003334347212 */ /* 0x000fc400078ec3ff */
[C---:B------:R-:W-:Y:S02]  /*1e280*/  LOP3.LUT R33, R25.reuse, R30, RZ, 0x3c, !PT ;  /* 0x0000001e19217212 */ /* 0x040fe400078e3cff */
[----:B------:R-:W-:Y:S02]  /*1e290*/  SHF.L.W.U32.HI R40, R25, 0xe, R25 ;  /* 0x0000000e19287819 */ /* 0x000fe40000010e19 */
[----:B------:R-:W-:Y:S02]  /*1e2a0*/  LOP3.LUT R51, RZ, R51, RZ, 0x33, !PT ;  /* 0x00000033ff337212 */ /* 0x000fe400078e33ff */
[----:B------:R-:W-:Y:S02]  /*1e2b0*/  SHF.L.W.U32.HI R49, R49, 0x2, R49 ;  /* 0x0000000231317819 */ /* 0x000fe40000010e31 */
        /* <DEDUP_REMOVED lines=16> */
[C---:B------:R-:W-:Y:S02]  /*1e3c0*/  LOP3.LUT R42, R31.reuse, R42, RZ, 0x3c, !PT ;  /* 0x0000002a1f2a7212 */ /* 0x040fe400078e3cff */
[----:B------:R-:W-:Y:S02]  /*1e3d0*/  SHF.L.W.U32.HI R37, R31, 0xe, R31 ;  /* 0x0000000e1f257819 */ /* 0x000fe40000010e1f */
[-C--:B------:R-:W-:Y:S02]  /*1e3e0*/  LOP3.LUT R48, R43, R44.reuse, RZ, 0xc3, !PT ;  /* 0x0000002c2b307212 */ /* 0x080fe400078ec3ff */
[----:B------:R-:W-:-:S02]  /*1e3f0*/  LOP3.LUT R44, RZ, R44, RZ, 0x33, !PT ;  /* 0x0000002cff2c7212 */ /* 0x000fc400078e33ff */
[----:B------:R-:W-:Y:S02]  /*1e400*/  LOP3.LUT R33, R47, R50, RZ, 0x3c, !PT ;  /* 0x000000322f217212 */ /* 0x000fe400078e3cff */
[----:B------:R-:W-:Y:S02]  /*1e410*/  SHF.L.W.U32.HI R50, R50, 0xa, R50 ;  /* 0x0000000a32327819 */ /* 0x000fe40000010e32 */
[----:B------:R-:W-:Y:S02]  /*1e420*/  LOP3.LUT R38, R51, R52, RZ, 0x3c, !PT ;  /* 0x0000003433267212 */ /* 0x000fe400078e3cff */
[----:B------:R-:W-:Y:S02]  /*1e430*/  LOP3.LUT R46, R40, R45, RZ, 0x3c, !PT ;  /* 0x0000002d282e7212 */ /* 0x000fe400078e3cff */
[----:B------:R-:W-:Y:S02]  /*1e440*/  LOP3.LUT R54, R54, R49, RZ, 0x3c, !PT ;  /* 0x0000003136367212 */ /* 0x000fe400078e3cff */
[----:B------:R-:W-:-:S02]  /*1e450*/  SHF.L.W.U32.HI R51, R49, 0xa, R49 ;  /* 0x0000000a31337819 */ /* 0x000fc40000010e31 */
        /* <DEDUP_REMOVED lines=16> */
[----:B------:R-:W-:Y:S02]  /*1e560*/  LOP3.LUT R45, R45, UR45, RZ, 0x3c, !PT ;  /* 0x0000002d2d2d7c12 */ /* 0x000fe4000f8e3cff */
[----:B------:R-:W-:-:S02]  /*1e570*/  SHF.L.W.U32.HI R54, R54, 0x1, R54 ;  /* 0x0000000136367819 */ /* 0x000fc40000010e36 */
[----:B------:R-:W-:Y:S02]  /*1e580*/  LOP3.LUT R50, R25, UR53, RZ, 0x3c, !PT ;  /* 0x0000003519327c12 */ /* 0x000fe4000f8e3cff */
[--C-:B------:R-:W-:Y:S02]  /*1e590*/  LOP3.LUT R31, R33, R31, R38.reuse, 0x96, !PT ;  /* 0x0000001f211f7212 */ /* 0x100fe400078e9626 */
[----:B------:R-:W-:Y:S02]  /*1e5a0*/  SHF.L.W.U32.HI R47, R49, 0x1, R49 ;  /* 0x00000001312f7819 */ /* 0x000fe40000010e31 */
[----:B------:R-:W-:Y:S02]  /*1e5b0*/  SHF.L.W.U32.HI R38, R38, 0x1, R38 ;  /* 0x0000000126267819 */ /* 0x000fe40000010e26 */
[----:B------:R-:W-:Y:S02]  /*1e5c0*/  LOP3.LUT R35, R24, R35, R36, 0x96, !PT ;  /* 0x0000002318237212 */ /* 0x000fe400078e9624 */
[----:B------:R-:W-:-:S02]  /*1e5d0*/  LOP3.LUT R52, R52, R49, RZ, 0x3c, !PT ;  /* 0x0000003134347212 */ /* 0x000fc400078e3cff */
[----:B------:R-:W-:Y:S02]  /*1e5e0*/  SHF.L.W.U32.HI R24, R24, 0x2, R24 ;  /* 0x0000000218187819 */ /* 0x000fe40000010e18 */
[----:B------:R-:W-:Y:S02]  /*1e5f0*/  LOP3.LUT R46, R43, R40, RZ, 0x3c, !PT ;  /* 0x000000282b2e7212 */ /* 0x000fe400078e3cff */
[--C-:B------:R-:W-:Y:S02]  /*1e600*/  LOP3.LUT R48, R30, R48, R37.reuse, 0x96, !PT ;  /* 0x000000301e307212 */ /* 0x100fe400078e9625 */
[----:B------:R-:W-:Y:S02]  /*1e610*/  SHF.L.W.U32.HI R42, R40, 0x1, R40 ;  /* 0x00000001282a7819 */ /* 0x000fe40000010e28 */
[----:B------:R-:W-:Y:S02]  /*1e620*/  LOP3.LUT R43, R44, R45, RZ, 0x3c, !PT ;  /* 0x0000002d2c2b7212 */ /* 0x000fe400078e3cff */
[----:B------:R-:W-:-:S02]  /*1e630*/  SHF.L.W.U32.HI R37, R37, 0x1, R37 ;  /* 0x0000000125257819 */ /* 0x000fc40000010e25 */
[----:B------:R-:W-:Y:S02]  /*1e640*/  LOP3.LUT R54, R54, R50, RZ, 0x3c, !PT ;  /* 0x0000003236367212 */ /* 0x000fe400078e3cff */
[----:B------:R-:W-:Y:S02]  /*1e650*/  LOP3.LUT R21, R21, R34, RZ, 0x3c, !PT ;  /* 0x0000002215157212 */ /* 0x000fe400078e3cff */
[----:B------:R-:W-:Y:S02]  /*1e660*/  LOP3.LUT R19, R19, R28, RZ, 0xc3, !PT ;  /* 0x0000001c13137212 */ /* 0x000fe400078ec3ff */
[--C-:B------:R-:W-:Y:S02]  /*1e670*/  LOP3.LUT R59, R50, R38, R47.reuse, 0x1e, !PT ;  /* 0x00000026323b7212 */ /* 0x100fe400078e1e2f */
[----:B------:R-:W-:Y:S02]  /*1e680*/  LOP3.LUT R60, R38, R50, R47, 0x78, !PT ;  /* 0x00000032263c7212 */ /* 0x000fe400078e782f */
[----:B------:R-:W-:-:S02]  /*1e690*/  SHF.L.W.U32.HI R34, R34, 0x2, R34 ;  /* 0x0000000222227819 */ /* 0x000fc40000010e22 */
[----:B------:R-:W-:Y:S02]  /*1e6a0*/  LOP3.LUT R28, RZ, R28, RZ, 0x33, !PT ;  /* 0x0000001cff1c7212 */ /* 0x000fe400078e33ff */
[-CC-:B------:R-:W-:Y:S02]  /*1e6b0*/  LOP3.LUT R55, R52, R33.reuse, R32.reuse, 0x78, !PT ;  /* 0x0000002134377212 */ /* 0x180fe400078e7820 */
[--C-:B------:R-:W-:Y:S02]  /*1e6c0*/  LOP3.LUT R40, R31, R33, R32.reuse, 0x78, !PT ;  /* 0x000000211f287212 */ /* 0x100fe400078e7820 */
[----:B------:R-:W-:Y:S02]  /*1e6d0*/  SHF.L.W.U32.HI R36, R29, 0x2, R29 ;  /* 0x000000021d247819 */ /* 0x000fe40000010e1d */
[----:B------:R-:W-:Y:S02]  /*1e6e0*/  LOP3.LUT R24, R35, R24, RZ, 0x3c, !PT ;  /* 0x0000001823187212 */ /* 0x000fe400078e3cff */
[----:B------:R-:W-:-:S02]  /*1e6f0*/  LOP3.LUT R38, R33, R52, R32, 0x1e, !PT ;  /* 0x0000003421267212 */ /* 0x000fc400078e1e20 */
[----:B------:R-:W-:Y:S02]  /*1e700*/  SHF.L.W.U32.HI R35, R35, 0xe, R35 ;  /* 0x0000000e23237819 */ /* 0x000fe40000010e23 */
[--C-:B------:R-:W-:Y:S02]  /*1e710*/  LOP3.LUT R44, R45, R37, R42.reuse, 0x1e, !PT ;  /* 0x000000252d2c7212 */ /* 0x100fe400078e1e2a */
[-CC-:B------:R-:W-:Y:S02]  /*1e720*/  LOP3.LUT R49, R37, R45.reuse, R42.reuse, 0x78, !PT ;  /* 0x0000002d25317212 */ /* 0x180fe400078e782a */
[----:B------:R-:W-:Y:S02]  /*1e730*/  LOP3.LUT R52, R43, R45, R42, 0x78, !PT ;  /* 0x0000002d2b347212 */ /* 0x000fe400078e782a */
[----:B------:R-:W-:Y:S02]  /*1e740*/  LOP3.LUT R50, R54, R50, R47, 0x78, !PT ;  /* 0x0000003236327212 */ /* 0x000fe400078e782f */
[----:B------:R-:W-:-:S02]  /*1e750*/  LOP3.LUT R45, R60, R59, R54, 0x87, !PT ;  /* 0x0000003b3c2d7212 */ /* 0x000fc400078e8736 */
[----:B------:R-:W-:Y:S02]  /*1e760*/  SHF.L.W.U32.HI R28, R28, 0x2, R28 ;  /* 0x000000021c1c7819 */ /* 0x000fe40000010e1c */
[-C--:B------:R-:W-:Y:S02]  /*1e770*/  LOP3.LUT R34, R34, R21.reuse, RZ, 0xc3, !PT ;  /* 0x0000001522227212 */ /* 0x080fe400078ec3ff */
[----:B------:R-:W-:Y:S02]  /*1e780*/  LOP3.LUT R25, R30, R46, R41, 0x1e, !PT ;  /* 0x0000002e1e197212 */ /* 0x000fe400078e1e29 */
[----:B------:R-:W-:Y:S02]  /*1e790*/  LOP3.LUT R32, R32, R40, R55, 0x2d, !PT ;  /* 0x0000002820207212 */ /* 0x000fe400078e2d37 */
[----:B------:R-:W-:Y:S02]  /*1e7a0*/  LOP3.LUT R36, R27, R36, RZ, 0x3c, !PT ;  /* 0x000000241b247212 */ /* 0x000fe400078e3cff */
[----:B------:R-:W-:-:S02]  /*1e7b0*/  LOP3.LUT R21, RZ, R21, RZ, 0x33, !PT ;  /* 0x00000015ff157212 */ /* 0x000fc400078e33ff */
[-CC-:B------:R-:W-:Y:S02]  /*1e7c0*/  LOP3.LUT R46, R46, R30.reuse, R41.reuse, 0x78, !PT ;  /* 0x0000001e2e2e7212 */ /* 0x180fe400078e7829 */
[----:B------:R-:W-:Y:S02]  /*1e7d0*/  LOP3.LUT R51, R48, R30, R41, 0x78, !PT ;  /* 0x0000001e30337212 */ /* 0x000fe400078e7829 */
[----:B------:R-:W-:Y:S02]  /*1e7e0*/  LOP3.LUT R57, R55, R38, R31, 0x87, !PT ;  /* 0x0000002637397212 */ /* 0x000fe400078e871f */
[----:B------:R-:W-:Y:S02]  /*1e7f0*/  SHF.L.W.U32.HI R27, R27, 0xe, R27 ;  /* 0x0000000e1b1b7819 */ /* 0x000fe40000010e1b */
[----:B------:R-:W-:Y:S02]  /*1e800*/  LOP3.LUT R35, R35, R24, RZ, 0x3c, !PT ;  /* 0x0000001823237212 */ /* 0x000fe400078e3cff */
[----:B------:R-:W-:-:S02]  /*1e810*/  LOP3.LUT R30, R47, R50, R60, 0x2d, !PT ;  /* 0x000000322f1e7212 */ /* 0x000fc400078e2d3c */
[-C--:B------:R-:W-:Y:S02]  /*1e820*/  LOP3.LUT R31, R59, R50.reuse, R60, 0x2d, !PT ;  /* 0x000000323b1f7212 */ /* 0x080fe400078e2d3c */
[----:B------:R-:W-:Y:S02]  /*1e830*/  SHF.L.W.U32.HI R24, R24, 0xa, R24 ;  /* 0x0000000a18187819 */ /* 0x000fe40000010e18 */
[----:B------:R-:W-:Y:S02]  /*1e840*/  LOP3.LUT R60, R45, R50, R60, 0xd0, !PT ;  /* 0x000000322d3c7212 */ /* 0x000fe400078ed03c */
[----:B------:R-:W-:Y:S02]  /*1e850*/  LOP3.LUT R28, R19, R28, RZ, 0x3c, !PT ;  /* 0x0000001c131c7212 */ /* 0x000fe400078e3cff */
[----:B------:R-:W-:Y:S02]  /*1e860*/  LOP3.LUT R43, R49, R44, R43, 0x87, !PT ;  /* 0x0000002c312b7212 */ /* 0x000fe400078e872b */
[----:B------:R-:W-:-:S02]  /*1e870*/  LOP3.LUT R45, R32, R50, R45, 0x96, !PT ;  /* 0x00000032202d7212 */ /* 0x000fc400078e962d */
[----:B------:R-:W-:Y:S02]  /*1e880*/  SHF.L.W.U32.HI R19, R19, 0xe, R19 ;  /* 0x0000000e13137819 */ /* 0x000fe40000010e13 */
[----:B------:R-:W-:Y:S02]  /*1e890*/  SHF.L.W.U32.HI R21, R21, 0xe, R21 ;  /* 0x0000000e15157819 */ /* 0x000fe40000010e15 */
[----:B------:R-:W-:Y:S02]  /*1e8a0*/  LOP3.LUT R41, R41, R51, R46, 0x2d, !PT ;  /* 0x0000003329297212 */ /* 0x000fe400078e2d2e */
[----:B------:R-:W-:Y:S02]  /*1e8b0*/  LOP3.LUT R27, R27, R36, RZ, 0x3c, !PT ;  /* 0x000000241b1b7212 */ /* 0x000fe400078e3cff */
[----:B------:R-:W-:Y:S02]  /*1e8c0*/  SHF.L.W.U32.HI R50, R36, 0xa, R36 ;  /* 0x0000000a24327819 */ /* 0x000fe40000010e24 */
[----:B------:R-:W-:-:S02]  /*1e8d0*/  LOP3.LUT R29, R35, UR50, R24, 0x96, !PT ;  /* 0x00000032231d7c12 */ /* 0x000fc4000f8e9618 */
[----:B------:R-:W-:Y:S02]  /*1e8e0*/  SHF.L.W.U32.HI R35, R35, 0x1, R35 ;  /* 0x0000000123237819 */ /* 0x000fe40000010e23 */
[--C-:B------:R-:W-:Y:S02]  /*1e8f0*/  LOP3.LUT R54, R43, R52, R49.reuse, 0xd0, !PT ;  /* 0x000000342b367212 */ /* 0x100fe400078ed031 */
[----:B------:R-:W-:Y:S02]  /*1e900*/  LOP3.LUT R21, R21, R34, RZ, 0x3c, !PT ;  /* 0x0000002215157212 */ /* 0x000fe400078e3cff */
[----:B------:R-:W-:Y:S02]  /*1e910*/  LOP3.LUT R19, R19, R28, RZ, 0x3c, !PT ;  /* 0x0000001c13137212 */ /* 0x000fe400078e3cff */
[-CC-:B------:R-:W-:Y:S02]  /*1e920*/  LOP3.LUT R42, R42, R52.reuse, R49.reuse, 0x2d, !PT ;  /* 0x000000342a2a7212 */ /* 0x180fe400078e2d31 */
[----:B------:R-:W-:-:S02]  /*1e930*/  LOP3.LUT R44, R44, R52, R49, 0x2d, !PT ;  /* 0x000000342c2c7212 */ /* 0x000fc400078e2d31 */
[----:B------:R-:W-:Y:S02]  /*1e940*/  LOP3.LUT R43, R41, R52, R43, 0x96, !PT ;  /* 0x00000034292b7212 */ /* 0x000fe400078e962b */
[----:B------:R-:W-:Y:S02]  /*1e950*/  SHF.L.W.U32.HI R36, R34, 0xa, R34 ;  /* 0x0000000a22247819 */ /* 0x000fe40000010e22 */
[----:B------:R-:W-:Y:S02]  /*1e960*/  LOP3.LUT R50, R50, R27, RZ, 0x3c, !PT ;  /* 0x0000001b32327212 */ /* 0x000fe400078e3cff */
[----:B------:R-:W-:Y:S02]  /*1e970*/  SHF.L.W.U32.HI R28, R28, 0xa, R28 ;  /* 0x0000000a1c1c7819 */ /* 0x000fe40000010e1c */
[----:B------:R-:W-:Y:S02]  /*1e980*/  LOP3.LUT R52, R46, R25, R48, 0x87, !PT ;  /* 0x000000192e347212 */ /* 0x000fe400078e8730 */
[----:B------:R-:W-:-:S02]  /*1e990*/  LOP3.LUT R47, R25, R51, R46, 0x2d, !PT ;  /* 0x00000033192f7212 */ /* 0x000fc400078e2d2e */
[----:B------:R-:W-:Y:S02]  /*1e9a0*/  SHF.L.W.U32.HI R27, R27, 0x1, R27 ;  /* 0x000000011b1b7819 */ /* 0x000fe40000010e1b */
[----:B------:R-:W-:Y:S02]  /*1e9b0*/  LOP3.LUT R34, R35, UR51, RZ, 0x3c, !PT ;  /* 0x0000003323227c12 */ /* 0x000fe4000f8e3cff */
[----:B------:R-:W-:Y:S02]  /*1e9c0*/  SHF.L.W.U32.HI R25, R19, 0x1, R19 ;  /* 0x0000000113197819 */ /* 0x000fe40000010e13 */
[--C-:B------:R-:W-:Y:S02]  /*1e9d0*/  SHF.L.W.U32.HI R24, R21, 0x1, R21.reuse ;  /* 0x0000000115187819 */ /* 0x100fe40000010e15 */
[----:B------:R-:W-:Y:S02]  /*1e9e0*/  LOP3.LUT R19, R28, R19, RZ, 0x3c, !PT ;  /* 0x000000131c137212 */ /* 0x000fe400078e3cff */
[----:B------:R-:W-:-:S02]  /*1e9f0*/  LOP3.LUT R36, R50, R36, R21, 0x96, !PT ;  /* 0x0000002432247212 */ /* 0x000fc400078e9615 */
[-C--:B------:R-:W-:Y:S02]  /*1ea00*/  LOP3.LUT R49, R52, R51.reuse, R46, 0xd0, !PT ;  /* 0x0000003334317212 */ /* 0x080fe400078ed02e */
[----:B------:R-:W-:Y:S02]  /*1ea10*/  LOP3.LUT R48, R51, R52, RZ, 0x3c, !PT ;  /* 0x0000003433307212 */ /* 0x000fe400078e3cff */
[----:B------:R-:W-:Y:S02]  /*1ea20*/  LOP3.LUT R46, R54, R51, R52, 0x96, !PT ;  /* 0x00000033362e7212 */ /* 0x000fe400078e9634 */
[----:B------:R-:W-:Y:S02]  /*1ea30*/  LOP3.LUT R27, R27, R34, RZ, 0x3c, !PT ;  /* 0x000000221b1b7212 */ /* 0x000fe400078e3cff */
[--C-:B------:R-:W-:Y:S02]  /*1ea40*/  LOP3.LUT R52, R34, R24, R25.reuse, 0x1e, !PT ;  /* 0x0000001822347212 */ /* 0x100fe400078e1e19 */
[----:B------:R-:W-:-:S02]  /*1ea50*/  LOP3.LUT R21, R24, R34, R25, 0x78, !PT ;  /* 0x0000002218157212 */ /* 0x000fc400078e7819 */
[-CC-:B------:R-:W-:Y:S02]  /*1ea60*/  LOP3.LUT R35, R19, R50.reuse, R29.reuse, 0x78, !PT ;  /* 0x0000003213237212 */ /* 0x180fe400078e781d */
[----:B------:R-:W-:Y:S02]  /*1ea70*/  LOP3.LUT R28, R36, R50, R29, 0x78, !PT ;  /* 0x00000032241c7212 */ /* 0x000fe400078e781d */
[----:B------:R-:W-:Y:S02]  /*1ea80*/  LOP3.LUT R54, R27, R34, R25, 0x78, !PT ;  /* 0x000000221b367212 */ /* 0x000fe400078e7819 */
[----:B------:R-:W-:Y:S02]  /*1ea90*/  LOP3.LUT R34, R50, R19, R29, 0x1e, !PT ;  /* 0x0000001332227212 */ /* 0x000fe400078e1e1d */
[----:B------:R-:W-:Y:S02]  /*1eaa0*/  LOP3.LUT R27, R21, R52, R27, 0x87, !PT ;  /* 0x00000034151b7212 */ /* 0x000fe400078e871b */
[----:B------:R-:W-:-:S02]  /*1eab0*/  LOP3.LUT R33, R38, R40, R55, 0x2d, !PT ;  /* 0x0000002826217212 */ /* 0x000fc400078e2d37 */
[----:B------:R-:W-:Y:S02]  /*1eac0*/  LOP3.LUT R19, R29, R28, R35, 0x2d, !PT ;  /* 0x0000001c1d137212 */ /* 0x000fe400078e2d23 */
[-C--:B------:R-:W-:Y:S02]  /*1ead0*/  LOP3.LUT R42, R42, R47.reuse, RZ, 0xc3, !PT ;  /* 0x0000002f2a2a7212 */ /* 0x080fe400078ec3ff */
[----:B------:R-:W-:Y:S02]  /*1eae0*/  LOP3.LUT R38, R57, R40, R55, 0xd0, !PT ;  /* 0x0000002839267212 */ /* 0x000fe400078ed037 */
[----:B------:R-:W-:Y:S02]  /*1eaf0*/  LOP3.LUT R47, RZ, R47, RZ, 0x33, !PT ;  /* 0x0000002fff2f7212 */ /* 0x000fe400078e33ff */
[----:B------:R-:W-:Y:S02]  /*1eb00*/  LOP3.LUT R37, R40, R57, RZ, 0x3c, !PT ;  /* 0x0000003928257212 */ /* 0x000fe400078e3cff */
[----:B------:R-:W-:-:S02]  /*1eb10*/  LOP3.LUT R25, R25, R54, R21, 0x2d, !PT ;  /* 0x0000003619197212 */ /* 0x000fc400078e2d15 */
[-CC-:B------:R-:W-:Y:S02]  /*1eb20*/  LOP3.LUT R24, R52, R54.reuse, R21.reuse, 0x2d, !PT ;  /* 0x0000003634187212 */ /* 0x180fe400078e2d15 */
[-C--:B------:R-:W-:Y:S02]  /*1eb30*/  LOP3.LUT R29, R27, R54.reuse, R21, 0xd0, !PT ;  /* 0x000000361b1d7212 */ /* 0x080fe400078ed015 */
[----:B------:R-:W-:Y:S02]  /*1eb40*/  LOP3.LUT R21, R19, R54, R27, 0x96, !PT ;  /* 0x0000003613157212 */ /* 0x000fe400078e961b */
[----:B------:R-:W-:Y:S02]  /*1eb50*/  SHF.L.W.U32.HI R27, R48, 0x2, R48 ;  /* 0x00000002301b7819 */ /* 0x000fe40000010e30 */
[----:B------:R-:W-:Y:S02]  /*1eb60*/  LOP3.LUT R31, R31, R38, RZ, 0x3c, !PT ;  /* 0x000000261f1f7212 */ /* 0x000fe400078e3cff */
[----:B------:R-:W-:-:S02]  /*1eb70*/  SHF.L.W.U32.HI R47, R47, 0x2, R47 ;  /* 0x000000022f2f7819 */ /* 0x000fc40000010e2f */
[----:B------:R-:W-:Y:S02]  /*1eb80*/  LOP3.LUT R44, R44, R49, RZ, 0x3c, !PT ;  /* 0x000000312c2c7212 */ /* 0x000fe400078e3cff */
[----:B------:R-:W-:Y:S02]  /*1eb90*/  SHF.L.W.U32.HI R48, R32, 0x2, R32 ;  /* 0x0000000220307819 */ /* 0x000fe40000010e20 */
[----:B------:R-:W-:Y:S02]  /*1eba0*/  SHF.L.W.U32.HI R38, R38, 0x2, R38 ;  /* 0x0000000226267819 */ /* 0x000fe40000010e26 */
[----:B------:R-:W-:Y:S02]  /*1ebb0*/  SHF.L.W.U32.HI R49, R49, 0x2, R49 ;  /* 0x0000000231317819 */ /* 0x000fe40000010e31 */
[----:B------:R-:W-:Y:S02]  /*1ebc0*/  SHF.L.W.U32.HI R51, R37, 0x2, R37 ;  /* 0x0000000225337819 */ /* 0x000fe40000010e25 */
[----:B------:R-:W-:-:S02]  /*1ebd0*/  LOP3.LUT R32, RZ, R33, RZ, 0x33, !PT ;  /* 0x00000021ff207212 */ /* 0x000fc400078e33ff */
[----:B------:R-:W-:Y:S02]  /*1ebe0*/  LOP3.LUT R37, R30, R33, RZ, 0xc3, !PT ;  /* 0x000000211e257212 */ /* 0x000fe400078ec3ff */
[----:B------:R-:W-:Y:S02]  /*1ebf0*/  LOP3.LUT R30, R42, R47, RZ, 0x3c, !PT ;  /* 0x0000002f2a1e7212 */ /* 0x000fe400078e3cff */
[----:B------:R-:W-:Y:S02]  /*1ec00*/  SHF.L.W.U32.HI R50, R41, 0x2, R41 ;  /* 0x0000000229327819 */ /* 0x000fe40000010e29 */
[----:B------:R-:W-:Y:S02]  /*1ec10*/  LOP3.LUT R47, R38, R31, RZ, 0xc3, !PT ;  /* 0x0000001f262f7212 */ /* 0x000fe400078ec3ff */
[----:B------:R-:W-:Y:S02]  /*1ec20*/  LOP3.LUT R40, R60, R40, R57, 0x96, !PT ;  /* 0x000000283c287212 */ /* 0x000fe400078e9639 */
[----:B------:R-:W-:-:S02]  /*1ec30*/  LOP3.LUT R49, R49, R44, RZ, 0xc3, !PT ;  /* 0x0000002c31317212 */ /* 0x000fc400078ec3ff */
[----:B------:R-:W-:Y:S02]  /*1ec40*/  SHF.L.W.U32.HI R32, R32, 0x2, R32 ;  /* 0x0000000220207819 */ /* 0x000fe40000010e20 */
[----:B------:R-:W-:Y:S02]  /*1ec50*/  LOP3.LUT R38, RZ, R31, RZ, 0x33, !PT ;  /* 0x0000001fff267212 */ /* 0x000fe400078e33ff */
        /* <DEDUP_REMOVED lines=8> */
[----:B------:R-:W-:Y:S02]  /*1ece0*/  SHF.L.W.U32.HI R38, R38, 0xe, R38 ;  /* 0x0000000e26267819 */ /* 0x000fe40000010e26 */
[----:B------:R-:W-:-:S02]  /*1ecf0*/  SHF.L.W.U32.HI R33, R42, 0xe, R42 ;  /* 0x0000000e2a217819 */ /* 0x000fc40000010e2a */
[----:B------:R-:W-:Y:S02]  /*1ed00*/  SHF.L.W.U32.HI R37, R37, 0xe, R37 ;  /* 0x0000000e25257819 */ /* 0x000fe40000010e25 */
[----:B------:R-:W-:Y:S02]  /*1ed10*/  SHF.L.W.U32.HI R44, R44, 0xe, R44 ;  /* 0x0000000e2c2c7819 */ /* 0x000fe40000010e2c */
[C---:B------:R-:W-:Y:S02]  /*1ed20*/  LOP3.LUT R40, R46.reuse, R27, RZ, 0x3c, !PT ;  /* 0x0000001b2e287212 */ /* 0x040fe400078e3cff */
[----:B------:R-:W-:Y:S02]  /*1ed30*/  SHF.L.W.U32.HI R45, R46, 0xe, R46 ;  /* 0x0000000e2e2d7819 */ /* 0x000fe40000010e2e */
[----:B------:R-:W-:Y:S02]  /*1ed40*/  LOP3.LUT R42, R41, R48, RZ, 0x3c, !PT ;  /* 0x00000030292a7212 */ /* 0x000fe400078e3cff */
[----:B------:R-:W-:-:S02]  /*1ed50*/  SHF.L.W.U32.HI R55, R48, 0xa, R48 ;  /* 0x0000000a30377819 */ /* 0x000fc40000010e30 */
[----:B------:R-:W-:Y:S02]  /*1ed60*/  LOP3.LUT R43, R43, R50, RZ, 0x3c, !PT ;  /* 0x000000322b2b7212 */ /* 0x000fe400078e3cff */
[----:B------:R-:W-:Y:S02]  /*1ed70*/  LOP3.LUT R52, R52, R51, RZ, 0x3c, !PT ;  /* 0x0000003334347212 */ /* 0x000fe400078e3cff */
[----:B------:R-:W-:Y:S02]  /*1ed80*/  SHF.L.W.U32.HI R57, R51, 0xa, R51 ;  /* 0x0000000a33397819 */ /* 0x000fe40000010e33 */
[----:B------:R-:W-:Y:S02]  /*1ed90*/  LOP3.LUT R38, R38, R47, RZ, 0x3c, !PT ;  /* 0x0000002f26267212 */ /* 0x000fe400078e3cff */
[----:B------:R-:W-:Y:S02]  /*1eda0*/  SHF.L.W.U32.HI R41, R47, 0xa, R47 ;  /* 0x0000000a2f297819 */ /* 0x000fe40000010e2f */
[----:B------:R-:W-:-:S02]  /*1edb0*/  SHF.L.W.U32.HI R50, R50, 0xa, R50 ;  /* 0x0000000a32327819 */ /* 0x000fc40000010e32 */
[----:B------:R-:W-:Y:S02]  /*1edc0*/  LOP3.LUT R27, R44, R49, RZ, 0x3c, !PT ;  /* 0x000000312c1b7212 */ /* 0x000fe400078e3cff */
[----:B------:R-:W-:Y:S02]  /*1edd0*/  LOP3.LUT R48, R33, R30, RZ, 0x3c, !PT ;  /* 0x0000001e21307212 */ /* 0x000fe400078e3cff */
[----:B------:R-:W-:Y:S02]  /*1ede0*/  SHF.L.W.U32.HI R47, R30, 0xa, R30 ;  /* 0x0000000a1e2f7819 */ /* 0x000fe40000010e1e */
[----:B------:R-:W-:Y:S02]  /*1edf0*/  LOP3.LUT R37, R37, R32, RZ, 0x3c, !PT ;  /* 0x0000002025257212 */ /* 0x000fe400078e3cff */
[----:B------:R-:W-:Y:S02]  /*1ee00*/  LOP3.LUT R44, R45, R40, RZ, 0x3c, !PT ;  /* 0x000000282d2c7212 */ /* 0x000fe400078e3cff */
[----:B------:R-:W-:-:S02]  /*1ee10*/  SHF.L.W.U32.HI R51, R40, 0xa, R40 ;  /* 0x0000000a28337819 */ /* 0x000fc40000010e28 */
[----:B------:R-:W-:Y:S02]  /*1ee20*/  SHF.L.W.U32.HI R32, R32, 0xa, R32 ;  /* 0x0000000a20207819 */ /* 0x000fe40000010e20 */
[C---:B------:R-:W-:Y:S02]  /*1ee30*/  LOP3.LUT R30, R42.reuse, UR54, R55, 0x96, !PT ;  /* 0x000000362a1e7c12 */ /* 0x040fe4000f8e9637 */
[----:B------:R-:W-:Y:S02]  /*1ee40*/  SHF.L.W.U32.HI R42, R42, 0x1, R42 ;  /* 0x000000012a2a7819 */ /* 0x000fe40000010e2a */
[----:B------:R-:W-:Y:S02]  /*1ee50*/  LOP3.LUT R45, R57, R52, RZ, 0x3c, !PT ;  /* 0x00000034392d7212 */ /* 0x000fe400078e3cff */
[----:B------:R-:W-:Y:S02]  /*1ee60*/  LOP3.LUT R33, R43, UR46, R50, 0x96, !PT ;  /* 0x0000002e2b217c12 */ /* 0x000fe4000f8e9632 */
[----:B------:R-:W-:-:S02]  /*1ee70*/  LOP3.LUT R46, R51, R44, RZ, 0x3c, !PT ;  /* 0x0000002c332e7212 */ /* 0x000fc400078e3cff */
[----:B------:R-:W-:Y:S02]  /*1ee80*/  LOP3.LUT R32, R32, R37, RZ, 0x3c, !PT ;  /* 0x0000002520207212 */ /* 0x000fe400078e3cff */
[----:B------:R-:W-:Y:S02]  /*1ee90*/  SHF.L.W.U32.HI R50, R37, 0x1, R37 ;  /* 0x0000000125327819 */ /* 0x000fe40000010e25 */
[----:B------:R-:W-:Y:S02]  /*1eea0*/  SHF.L.W.U32.HI R52, R52, 0x1, R52 ;  /* 0x0000000134347819 */ /* 0x000fe40000010e34 */
[----:B------:R-:W-:Y:S02]  /*1eeb0*/  LOP3.LUT R51, R42, UR55, RZ, 0x3c, !PT ;  /* 0x000000372a337c12 */ /* 0x000fe4000f8e3cff */
[--C-:B------:R-:W-:Y:S02]  /*1eec0*/  SHF.L.W.U32.HI R37, R38, 0x1, R38.reuse ;  /* 0x0000000126257819 */ /* 0x100fe40000010e26 */
[----:B------:R-:W-:-:S02]  /*1eed0*/  LOP3.LUT R40, R45, R41, R38, 0x96, !PT ;  /* 0x000000292d287212 */ /* 0x000fc400078e9626 */
[----:B------:R-:W-:Y:S02]  /*1eee0*/  SHF.L.W.U32.HI R31, R49, 0xa, R49 ;  /* 0x0000000a311f7819 */ /* 0x000fe40000010e31 */
[----:B------:R-:W-:Y:S02]  /*1eef0*/  SHF.L.W.U32.HI R49, R43, 0x1, R43 ;  /* 0x000000012b317819 */ /* 0x000fe40000010e2b */
[----:B------:R-:W-:Y:S02]  /*1ef00*/  LOP3.LUT R52, R52, R51, RZ, 0x3c, !PT ;  /* 0x0000003334347212 */ /* 0x000fe400078e3cff */
[--C-:B------:R-:W-:Y:S02]  /*1ef10*/  LOP3.LUT R55, R51, R37, R50.reuse, 0x1e, !PT ;  /* 0x0000002533377212 */ /* 0x100fe400078e1e32 */
[----:B------:R-:W-:Y:S02]  /*1ef20*/  LOP3.LUT R42, R37, R51, R50, 0x78, !PT ;  /* 0x00000033252a7212 */ /* 0x000fe400078e7832 */
[----:B------:R-:W-:-:S02]  /*1ef30*/  LOP3.LUT R38, R32, R45, R30, 0x78, !PT ;  /* 0x0000002d20267212 */ /* 0x000fc400078e781e */
[----:B------:R-:W-:Y:S02]  /*1ef40*/  LOP3.LUT R37, R40, R45, R30, 0x78, !PT ;  /* 0x0000002d28257212 */ /* 0x000fe400078e781e */
[----:B------:R-:W-:Y:S02]  /*1ef50*/  LOP3.LUT R43, R47, R48, RZ, 0x3c, !PT ;  /* 0x000000302f2b7212 */ /* 0x000fe400078e3cff */
[----:B------:R-:W-:Y:S02]  /*1ef60*/  SHF.L.W.U32.HI R44, R44, 0x1, R44 ;  /* 0x000000012c2c7819 */ /* 0x000fe40000010e2c */
[----:B------:R-:W-:Y:S02]  /*1ef70*/  LOP3.LUT R49, R49, UR47, RZ, 0x3c, !PT ;  /* 0x0000002f31317c12 */ /* 0x000fe4000f8e3cff */
[----:B------:R-:W-:Y:S02]  /*1ef80*/  LOP3.LUT R47, R46, R31, R27, 0x96, !PT ;  /* 0x0000001f2e2f7212 */ /* 0x000fe400078e961b */
[----:B------:R-:W-:-:S02]  /*1ef90*/  LOP3.LUT R51, R52, R51, R50, 0x78, !PT ;  /* 0x0000003334337212 */ /* 0x000fc400078e7832 */
[----:B------:R-:W-:Y:S02]  /*1efa0*/  LOP3.LUT R41, R45, R32, R30, 0x1e, !PT ;  /* 0x000000202d297212 */ /* 0x000fe400078e1e1e */
[----:B------:R-:W-:Y:S02]  /*1efb0*/  LOP3.LUT R52, R42, R55, R52, 0x87, !PT ;  /* 0x000000372a347212 */ /* 0x000fe400078e8734 */
[----:B------:R-:W-:Y:S02]  /*1efc0*/  LOP3.LUT R31, R30, R37, R38, 0x2d, !PT ;  /* 0x000000251e1f7212 */ /* 0x000fe400078e2d26 */
[----:B------:R-:W-:Y:S02]  /*1efd0*/  SHF.L.W.U32.HI R48, R48, 0x1, R48 ;  /* 0x0000000130307819 */ /* 0x000fe40000010e30 */
[----:B------:R-:W-:Y:S02]  /*1efe0*/  SHF.L.W.U32.HI R45, R27, 0x1, R27 ;  /* 0x000000011b2d7819 */ /* 0x000fe40000010e1b */
[----:B------:R-:W-:-:S02]  /*1eff0*/  LOP3.LUT R32, R50, R51, R42, 0x2d, !PT ;  /* 0x0000003332207212 */ /* 0x000fc400078e2d2a */
[--C-:B------:R-:W-:Y:S02]  /*1f000*/  LOP3.LUT R30, R55, R51, R42.reuse, 0x2d, !PT ;  /* 0x00000033371e7212 */ /* 0x100fe400078e2d2a */
[----:B------:R-:W-:Y:S02]  /*1f010*/  LOP3.LUT R44, R44, R49, RZ, 0x3c, !PT ;  /* 0x000000312c2c7212 */ /* 0x000fe400078e3cff */
[-C--:B------:R-:W-:Y:S02]  /*1f020*/  LOP3.LUT R42, R52, R51.reuse, R42, 0xd0, !PT ;  /* 0x00000033342a7212 */ /* 0x080fe400078ed02a */
[----:B------:R-:W-:Y:S02]  /*1f030*/  LOP3.LUT R27, R31, R51, R52, 0x96, !PT ;  /* 0x000000331f1b7212 */ /* 0x000fe400078e9634 */
        /* <DEDUP_REMOVED lines=12> */
[-CC-:B------:R-:W-:Y:S02]  /*1f100*/  LOP3.LUT R49, R50, R46.reuse, R45.reuse, 0x2d, !PT ;  /* 0x0000002e32317212 */ /* 0x180fe400078e2d2d */
[----:B------:R-:W-:-:S02]  /*1f110*/  LOP3.LUT R55, R47, R46, R45, 0xd0, !PT ;  /* 0x0000002e2f377212 */ /* 0x000fc400078ed02d */
[----:B------:R-:W-:Y:S02]  /*1f120*/  LOP3.LUT R50, R46, R47, RZ, 0x3c, !PT ;  /* 0x0000002f2e327212 */ /* 0x000fe400078e3cff */
[-C--:B------:R-:W-:Y:S02]  /*1f130*/  LOP3.LUT R51, R33, R46.reuse, R45, 0x2d, !PT ;  /* 0x0000002e21337212 */ /* 0x080fe400078e2d2d */
[----:B------:R-:W-:Y:S02]  /*1f140*/  LOP3.LUT R47, R52, R46, R47, 0x96, !PT ;  /* 0x0000002e342f7212 */ /* 0x000fe400078e962f */
[-CC-:B------:R-:W-:Y:S02]  /*1f150*/  LOP3.LUT R46, R34, R28.reuse, R35.reuse, 0x2d, !PT ;  /* 0x0000001c222e7212 */ /* 0x180fe400078e2d23 */
[----:B------:R-:W-:Y:S02]  /*1f160*/  LOP3.LUT R34, R38, R41, R40, 0x87, !PT ;  /* 0x0000002926227212 */ /* 0x000fe400078e8728 */
[----:B------:R-:W-:-:S02]  /*1f170*/  LOP3.LUT R45, R57, R28, R35, 0xd0, !PT ;  /* 0x0000001c392d7212 */ /* 0x000fc400078ed023 */
[----:B------:R-:W-:Y:S02]  /*1f180*/  LOP3.LUT R40, R28, R57, RZ, 0x3c, !PT ;  /* 0x000000391c287212 */ /* 0x000fe400078e3cff */
[----:B------:R-:W-:Y:S02]  /*1f190*/  LOP3.LUT R29, R29, R28, R57, 0x96, !PT ;  /* 0x0000001c1d1d7212 */ /* 0x000fe400078e9639 */
[C---:B------:R-:W-:Y:S02]  /*1f1a0*/  LOP3.LUT R43, R51.reuse, R43, R44, 0x96, !PT ;  /* 0x0000002b332b7212 */ /* 0x040fe400078e962c */
[----:B------:R-:W-:Y:S02]  /*1f1b0*/  SHF.L.W.U32.HI R28, R51, 0x2, R51 ;  /* 0x00000002331c7819 */ /* 0x000fe40000010e33 */
[----:B------:R-:W-:Y:S02]  /*1f1c0*/  LOP3.LUT R48, R48, R55, RZ, 0x3c, !PT ;  /* 0x0000003730307212 */ /* 0x000fe400078e3cff */
[----:B------:R-:W-:-:S02]  /*1f1d0*/  LOP3.LUT R36, R36, R49, RZ, 0xc3, !PT ;  /* 0x0000003124247212 */ /* 0x000fc400078ec3ff */
[----:B------:R-:W-:Y:S02]  /*1f1e0*/  SHF.L.W.U32.HI R55, R55, 0x2, R55 ;  /* 0x0000000237377819 */ /* 0x000fe40000010e37 */
[----:B------:R-:W-:Y:S02]  /*1f1f0*/  LOP3.LUT R49, RZ, R49, RZ, 0x33, !PT ;  /* 0x00000031ff317212 */ /* 0x000fe400078e33ff */
[----:B------:R-:W-:Y:S02]  /*1f200*/  SHF.L.W.U32.HI R50, R50, 0x2, R50 ;  /* 0x0000000232327819 */ /* 0x000fe40000010e32 */
[C---:B------:R-:W-:Y:S02]  /*1f210*/  LOP3.LUT R28, R43.reuse, R28, RZ, 0x3c, !PT ;  /* 0x0000001c2b1c7212 */ /* 0x040fe400078e3cff */
[----:B------:R-:W-:Y:S02]  /*1f220*/  SHF.L.W.U32.HI R43, R43, 0xe, R43 ;  /* 0x0000000e2b2b7819 */ /* 0x000fe40000010e2b */
[----:B------:R-:W-:-:S02]  /*1f230*/  SHF.L.W.U32.HI R49, R49, 0x2, R49 ;  /* 0x0000000231317819 */ /* 0x000fc40000010e31 */
[----:B------:R-:W-:Y:S02]  /*1f240*/  LOP3.LUT R55, R55, R48, RZ, 0xc3, !PT ;  /* 0x0000003037377212 */ /* 0x000fe400078ec3ff */
[C---:B------:R-:W-:Y:S02]  /*1f250*/  LOP3.LUT R50, R47.reuse, R50, RZ, 0x3c, !PT ;  /* 0x000000322f327212 */ /* 0x040fe400078e3cff */
[----:B------:R-:W-:Y:S02]  /*1f260*/  LOP3.LUT R48, RZ, R48, RZ, 0x33, !PT ;  /* 0x00000030ff307212 */ /* 0x000fe400078e33ff */
        /* <DEDUP_REMOVED lines=8> */
[----:B------:R-:W-:-:S02]  /*1f2f0*/  LOP3.LUT R44, R43, UR60, R28, 0x96, !PT ;  /* 0x0000003c2b2c7c12 */ /* 0x000fc4000f8e961c */
[-CC-:B------:R-:W-:Y:S02]  /*1f300*/  LOP3.LUT R33, R41, R37.reuse, R38.reuse, 0x2d, !PT ;  /* 0x0000002529217212 */ /* 0x180fe400078e2d26 */
[----:B------:R-:W-:Y:S02]  /*1f310*/  LOP3.LUT R35, R34, R37, R38, 0xd0, !PT ;  /* 0x0000002522237212 */ /* 0x000fe400078ed026 */
[----:B------:R-:W-:Y:S02]  /*1f320*/  LOP3.LUT R48, R48, R55, RZ, 0x3c, !PT ;  /* 0x0000003730307212 */ /* 0x000fe400078e3cff */
[----:B------:R-:W-:Y:S02]  /*1f330*/  SHF.L.W.U32.HI R43, R43, 0x1, R43 ;  /* 0x000000012b2b7819 */ /* 0x000fe40000010e2b */
[----:B------:R-:W-:Y:S02]  /*1f340*/  LOP3.LUT R36, R36, R49, RZ, 0x3c, !PT ;  /* 0x0000003124247212 */ /* 0x000fe400078e3cff */
[----:B------:R-:W-:-:S02]  /*1f350*/  LOP3.LUT R38, R37, R34, RZ, 0x3c, !PT ;  /* 0x0000002225267212 */ /* 0x000fc400078e3cff */
[----:B------:R-:W-:Y:S02]  /*1f360*/  LOP3.LUT R42, R42, R37, R34, 0x96, !PT ;  /* 0x000000252a2a7212 */ /* 0x000fe400078e9622 */
[----:B------:R-:W-:Y:S02]  /*1f370*/  SHF.L.W.U32.HI R49, R49, 0xa, R49 ;  /* 0x0000000a31317819 */ /* 0x000fe40000010e31 */
[----:B------:R-:W-:Y:S02]  /*1f380*/  SHF.L.W.U32.HI R37, R55, 0xa, R55 ;  /* 0x0000000a37257819 */ /* 0x000fe40000010e37 */
[----:B------:R-:W-:Y:S02]  /*1f390*/  LOP3.LUT R51, R50, R47, RZ, 0x3c, !PT ;  /* 0x0000002f32337212 */ /* 0x000fe400078e3cff */
        /* <DEDUP_REMOVED lines=9> */
[--C-:B------:R-:W-:Y:S02]  /*1f430*/  LOP3.LUT R41, R51, R36, R44.reuse, 0x1e, !PT ;  /* 0x0000002433297212 */ /* 0x100fe400078e1e2c */
[-CC-:B------:R-:W-:Y:S02]  /*1f440*/  LOP3.LUT R36, R36, R51.reuse, R44.reuse, 0x78, !PT ;  /* 0x0000003324247212 */ /* 0x180fe400078e782c */
[----:B------:R-:W-:Y:S02]  /*1f450*/  LOP3.LUT R43, R37, R51, R44, 0x78, !PT ;  /* 0x00000033252b7212 */ /* 0x000fe400078e782c */
[----:B------:R-:W-:Y:S02]  /*1f460*/  LOP3.LUT R50, R47, R34, R28, 0x78, !PT ;  /* 0x000000222f327212 */ /* 0x000fe400078e781c */
[----:B------:R-:W-:-:S02]  /*1f470*/  LOP3.LUT R47, R49, R48, R47, 0x87, !PT ;  /* 0x00000030312f7212 */ /* 0x000fc400078e872f */
[----:B------:R-:W-:Y:S02]  /*1f480*/  LOP3.LUT R44, R44, R43, R36, 0x2d, !PT ;  /* 0x0000002b2c2c7212 */ /* 0x000fe400078e2d24 */
[----:B------:R-:W-:Y:S02]  /*1f490*/  SHF.L.W.U32.HI R52, R19, 0x2, R19 ;  /* 0x0000000213347819 */ /* 0x000fe40000010e13 */
        /* <DEDUP_REMOVED lines=9> */
[----:B------:R-:W-:-:S02]  /*1f530*/  LOP3.LUT R52, R21, R52, RZ, 0x3c, !PT ;  /* 0x0000003415347212 */ /* 0x000fc400078e3cff */
[----:B------:R-:W-:Y:S02]  /*1f540*/  SHF.L.W.U32.HI R21, R21, 0xe, R21 ;  /* 0x0000000e15157819 */ /* 0x000fe40000010e15 */
[----:B------:R-:W-:Y:S02]  /*1f550*/  SHF.L.W.U32.HI R46, R46, 0x2, R46 ;  /* 0x000000022e2e7819 */ /* 0x000fe40000010e2e */
[C---:B------:R-:W-:Y:S02]  /*1f560*/  LOP3.LUT R40, R29.reuse, R40, RZ, 0x3c, !PT ;  /* 0x000000281d287212 */ /* 0x040fe400078e3cff */
        /* <DEDUP_REMOVED lines=28> */
[-CC-:B------:R-:W-:Y:S02]  /*1f730*/  LOP3.LUT R50, R50, R21.reuse, R25.reuse, 0x78, !PT ;  /* 0x0000001532327212 */ /* 0x180fe400078e7819 */
[----:B------:R-:W-:Y:S02]  /*1f740*/  LOP3.LUT R49, R52, R21, R25, 0x78, !PT ;  /* 0x0000001534317212 */ /* 0x000fe400078e7819 */
[----:B------:R-:W-:Y:S02]  /*1f750*/  SHF.L.W.U32.HI R54, R31, 0x2, R31 ;  /* 0x000000021f367819 */ /* 0x000fe40000010e1f */
[-C--:B------:R-:W-:Y:S02]  /*1f760*/  LOP3.LUT R32, R32, R33.reuse, RZ, 0xc3, !PT ;  /* 0x0000002120207212 */ /* 0x080fe400078ec3ff */
[----:B------:R-:W-:-:S02]  /*1f770*/  LOP3.LUT R33, RZ, R33, RZ, 0x33, !PT ;  /* 0x00000021ff217212 */ /* 0x000fc400078e33ff */
[----:B------:R-:W-:Y:S02]  /*1f780*/  LOP3.LUT R29, R25, R49, R50, 0x2d, !PT ;  /* 0x00000031191d7212 */ /* 0x000fe400078e2d32 */
[----:B------:R-:W-:Y:S02]  /*1f790*/  LOP3.LUT R30, R30, R35, RZ, 0x3c, !PT ;  /* 0x000000231e1e7212 */ /* 0x000fe400078e3cff */
[----:B------:R-:W-:Y:S02]  /*1f7a0*/  LOP3.LUT R54, R27, R54, RZ, 0x3c, !PT ;  /* 0x000000361b367212 */ /* 0x000fe400078e3cff */
[----:B------:R-:W-:Y:S02]  /*1f7b0*/  SHF.L.W.U32.HI R35, R35, 0x2, R35 ;  /* 0x0000000223237819 */ /* 0x000fe40000010e23 */
[----:B------:R-:W-:Y:S02]  /*1f7c0*/  SHF.L.W.U32.HI R25, R38, 0x2, R38 ;  /* 0x0000000226197819 */ /* 0x000fe40000010e26 */
[----:B------:R-:W-:-:S02]  /*1f7d0*/  SHF.L.W.U32.HI R27, R27, 0xe, R27 ;  /* 0x0000000e1b1b7819 */ /* 0x000fc40000010e1b */
[----:B------:R-:W-:Y:S02]  /*1f7e0*/  SHF.L.W.U32.HI R33, R33, 0x2, R33 ;  /* 0x0000000221217819 */ /* 0x000fe40000010e21 */
[----:B------:R-:W-:Y:S02]  /*1f7f0*/  LOP3.LUT R52, R50, R51, R52, 0x87, !PT ;  /* 0x0000003332347212 */ /* 0x000fe400078e8734 */
[----:B------:R-:W-:Y:S02]  /*1f800*/  LOP3.LUT R21, R24, R47, R46, 0x2d, !PT ;  /* 0x0000002f18157212 */ /* 0x000fe400078e2d2e */
[----:B------:R-:W-:Y:S02]  /*1f810*/  LOP3.LUT R25, R42, R25, RZ, 0x3c, !PT ;  /* 0x000000192a197212 */ /* 0x000fe400078e3cff */
[----:B------:R-:W-:Y:S02]  /*1f820*/  LOP3.LUT R35, R35, R30, RZ, 0xc3, !PT ;  /* 0x0000001e23237212 */ /* 0x000fe400078ec3ff */
[----:B------:R-:W-:-:S02]  /*1f830*/  LOP3.LUT R27, R27, R54, RZ, 0x3c, !PT ;  /* 0x000000361b1b7212 */ /* 0x000fc400078e3cff */
[----:B------:R-:W-:Y:S02]  /*1f840*/  SHF.L.W.U32.HI R42, R42, 0xe, R42 ;  /* 0x0000000e2a2a7819 */ /* 0x000fe40000010e2a */
[----:B------:R-:W-:Y:S02]  /*1f850*/  LOP3.LUT R30, RZ, R30, RZ, 0x33, !PT ;  /* 0x0000001eff1e7212 */ /* 0x000fe400078e33ff */
[----:B------:R-:W-:Y:S02]  /*1f860*/  SHF.L.W.U32.HI R54, R54, 0xa, R54 ;  /* 0x0000000a36367819 */ /* 0x000fe40000010e36 */
[C---:B------:R-:W-:Y:S02]  /*1f870*/  LOP3.LUT R33, R32.reuse, R33, RZ, 0x3c, !PT ;  /* 0x0000002120217212 */ /* 0x040fe400078e3cff */
[----:B------:R-:W-:Y:S02]  /*1f880*/  LOP3.LUT R31, R51, R49, R50, 0x2d, !PT ;  /* 0x00000031331f7212 */ /* 0x000fe400078e2d32 */
[----:B------:R-:W-:-:S02]  /*1f890*/  SHF.L.W.U32.HI R32, R32, 0xe, R32 ;  /* 0x0000000e20207819 */ /* 0x000fc40000010e20 */
[-C--:B------:R-:W-:Y:S02]  /*1f8a0*/  LOP3.LUT R50, R52, R49.reuse, R50, 0xd0, !PT ;  /* 0x0000003134327212 */ /* 0x080fe400078ed032 */
        /* <DEDUP_REMOVED lines=15> */
[--C-:B------:R-:W-:Y:S02]  /*1f9a0*/  SHF.L.W.U32.HI R32, R30, 0x1, R30.reuse ;  /* 0x000000011e207819 */ /* 0x100fe40000010e1e */
[----:B------:R-:W-:-:S02]  /*1f9b0*/  LOP3.LUT R42, R51, R35, R30, 0x96, !PT ;  /* 0x00000023332a7212 */ /* 0x000fc400078e961e */
[----:B------:R-:W-:Y:S02]  /*1f9c0*/  LOP3.LUT R33, R49, R52, RZ, 0x3c, !PT ;  /* 0x0000003431217212 */ /* 0x000fe400078e3cff */
[--C-:B------:R-:W-:Y:S02]  /*1f9d0*/  LOP3.LUT R30, R51, R38, R25.reuse, 0x1e, !PT ;  /* 0x00000026331e7212 */ /* 0x100fe400078e1e19 */
[-C--:B------:R-:W-:Y:S02]  /*1f9e0*/  LOP3.LUT R49, R38, R51.reuse, R25, 0x78, !PT ;  /* 0x0000003326317212 */ /* 0x080fe400078e7819 */
        /* <DEDUP_REMOVED lines=11> */
[----:B------:R-:W-:Y:S02]  /*1faa0*/  SHF.L.W.U32.HI R53, R53, 0x2, R53 ;  /* 0x0000000235357819 */ /* 0x000fe40000010e35 */
[----:B------:R-:W-:Y:S02]  /*1fab0*/  LOP3.LUT R27, R25, R51, R60, 0x96, !PT ;  /* 0x00000033191b7212 */ /* 0x000fe400078e963c */
[----:B------:R-:W-:Y:S02]  /*1fac0*/  LOP3.LUT R51, R49, R30, R42, 0x87, !PT ;  /* 0x0000001e31337212 */ /* 0x000fe400078e872a */
[----:B------:R-:W-:-:S02]  /*1fad0*/  LOP3.LUT R56, RZ, R56, RZ, 0x33, !PT ;  /* 0x00000038ff387212 */ /* 0x000fc400078e33ff */
[----:B------:R-:W-:Y:S02]  /*1fae0*/  LOP3.LUT R42, R50, R47, R54, 0x96, !PT ;  /* 0x0000002f322a7212 */ /* 0x000fe400078e9636 */
[----:B------:R-:W-:Y:S02]  /*1faf0*/  LOP3.LUT R50, R30, R32, R49, 0x2d, !PT ;  /* 0x000000201e327212 */ /* 0x000fe400078e2d31 */
[C---:B------:R-:W-:Y:S02]  /*1fb00*/  LOP3.LUT R53, R0.reuse, R53, RZ, 0x3c, !PT ;  /* 0x0000003500357212 */ /* 0x040fe400078e3cff */
[----:B------:R-:W-:Y:S02]  /*1fb10*/  SHF.L.W.U32.HI R30, R15, 0x2, R15 ;  /* 0x000000020f1e7819 */ /* 0x000fe40000010e0f */
[----:B------:R-:W-:Y:S02]  /*1fb20*/  SHF.L.W.U32.HI R0, R0, 0xe, R0 ;  /* 0x0000000e00007819 */ /* 0x000fe40000010e00 */
[----:B------:R-:W-:-:S02]  /*1fb30*/  LOP3.LUT R38, R41, R43, R36, 0x2d, !PT ;  /* 0x0000002b29267212 */ /* 0x000fc400078e2d24 */
[-C--:B------:R-:W-:Y:S02]  /*1fb40*/  LOP3.LUT R45, R52, R43.reuse, R36, 0xd0, !PT ;  /* 0x0000002b342d7212 */ /* 0x080fe400078ed024 */
[----:B------:R-:W-:Y:S02]  /*1fb50*/  LOP3.LUT R33, R43, R52, RZ, 0x3c, !PT ;  /* 0x000000342b217212 */ /* 0x000fe400078e3cff */
[----:B------:R-:W-:Y:S02]  /*1fb60*/  SHF.L.W.U32.HI R15, R56, 0x2, R56 ;  /* 0x00000002380f7819 */ /* 0x000fe40000010e38 */
[----:B------:R-:W-:Y:S02]  /*1fb70*/  LOP3.LUT R43, R34, R43, R52, 0x96, !PT ;  /* 0x0000002b222b7212 */ /* 0x000fe400078e9634 */
[----:B------:R-:W-:Y:S02]  /*1fb80*/  LOP3.LUT R52, R14, R39, RZ, 0x3c, !PT ;  /* 0x000000270e347212 */ /* 0x000fe400078e3cff */
[----:B------:R-:W-:-:S02]  /*1fb90*/  LOP3.LUT R14, R0, R53, RZ, 0x3c, !PT ;  /* 0x00000035000e7212 */ /* 0x000fc400078e3cff */
[----:B------:R-:W-:Y:S02]  /*1fba0*/  SHF.L.W.U32.HI R57, R39, 0x2, R39 ;  /* 0x0000000227397819 */ /* 0x000fe40000010e27 */
[C---:B------:R-:W-:Y:S02]  /*1fbb0*/  LOP3.LUT R0, R16.reuse, R15, RZ, 0x3c, !PT ;  /* 0x0000000f10007212 */ /* 0x040fe400078e3cff */
[----:B------:R-:W-:Y:S02]  /*1fbc0*/  SHF.L.W.U32.HI R39, R53, 0xa, R53 ;  /* 0x0000000a35277819 */ /* 0x000fe40000010e35 */
[----:B------:R-:W-:Y:S02]  /*1fbd0*/  SHF.L.W.U32.HI R15, R16, 0xe, R16 ;  /* 0x0000000e100f7819 */ /* 0x000fe40000010e10 */
[----:B------:R-:W-:Y:S02]  /*1fbe0*/  SHF.L.W.U32.HI R21, R21, 0x2, R21 ;  /* 0x0000000215157819 */ /* 0x000fe40000010e15 */
[----:B------:R-:W-:-:S02]  /*1fbf0*/  SHF.L.W.U32.HI R53, R44, 0x2, R44 ;  /* 0x000000022c357819 */ /* 0x000fc40000010e2c */
[----:B------:R-:W-:Y:S02]  /*1fc00*/  SHF.L.W.U32.HI R16, R25, 0x2, R25 ;  /* 0x0000000219107819 */ /* 0x000fe40000010e19 */
[-CC-:B------:R-:W-:Y:S02]  /*1fc10*/  LOP3.LUT R36, R40, R47.reuse, R46.reuse, 0x2d, !PT ;  /* 0x0000002f28247212 */ /* 0x180fe400078e2d2e */
[----:B------:R-:W-:Y:S02]  /*1fc20*/  LOP3.LUT R58, RZ, R58, RZ, 0x33, !PT ;  /* 0x0000003aff3a7212 */ /* 0x000fe400078e33ff */
[----:B------:R-:W-:Y:S02]  /*1fc30*/  LOP3.LUT R46, R54, R47, R46, 0xd0, !PT ;  /* 0x0000002f362e7212 */ /* 0x000fe400078ed02e */
[----:B------:R-:W-:Y:S02]  /*1fc40*/  LOP3.LUT R40, R47, R54, RZ, 0x3c, !PT ;  /* 0x000000362f287212 */ /* 0x000fe400078e3cff */
[----:B------:R-:W-:-:S02]  /*1fc50*/  LOP3.LUT R13, R13, R12, RZ, 0x3c, !PT ;  /* 0x0000000c0d0d7212 */ /* 0x000fc400078e3cff */
[----:B------:R-:W-:Y:S02]  /*1fc60*/  LOP3.LUT R21, R24, R21, RZ, 0x3c, !PT ;  /* 0x0000001518157212 */ /* 0x000fe400078e3cff */
[-C--:B------:R-:W-:Y:S02]  /*1fc70*/  LOP3.LUT R34, R51, R32.reuse, R49, 0xd0, !PT ;  /* 0x0000002033227212 */ /* 0x080fe400078ed031 */
[----:B------:R-:W-:Y:S02]  /*1fc80*/  LOP3.LUT R41, R32, R51, RZ, 0x3c, !PT ;  /* 0x0000003320297212 */ /* 0x000fe400078e3cff */
[----:B------:R-:W-:Y:S02]  /*1fc90*/  LOP3.LUT R47, R55, R32, R51, 0x96, !PT ;  /* 0x00000020372f7212 */ /* 0x000fe400078e9633 */
[----:B------:R-:W-:Y:S02]  /*1fca0*/  SHF.L.W.U32.HI R12, R12, 0x2, R12 ;  /* 0x000000020c0c7819 */ /* 0x000fe40000010e0c */
        /* <DEDUP_REMOVED lines=8> */
[C---:B------:R-:W-:Y:S02]  /*1fd30*/  LOP3.LUT R22, R17.reuse, R30, RZ, 0x3c, !PT ;  /* 0x0000001e11167212 */ /* 0x040fe400078e3cff */
[----:B------:R-:W-:Y:S02]  /*1fd40*/  SHF.L.W.U32.HI R51, R17, 0xe, R17 ;  /* 0x0000000e11337819 */ /* 0x000fe40000010e11 */
[----:B------:R-:W-:Y:S02]  /*1fd50*/  LOP3.LUT R17, R13, R12, RZ, 0x3c, !PT ;  /* 0x0000000c0d117212 */ /* 0x000fe400078e3cff */
[----:B------:R-:W-:Y:S02]  /*1fd60*/  LOP3.LUT R25, R24, R21, RZ, 0x3c, !PT ;  /* 0x0000001518197212 */ /* 0x000fe400078e3cff */
[----:B------:R-:W-:-:S02]  /*1fd70*/  SHF.L.W.U32.HI R44, R21, 0xa, R21 ;  /* 0x0000000a152c7819 */ /* 0x000fc40000010e15 */
[----:B------:R-:W-:Y:S02]  /*1fd80*/  SHF.L.W.U32.HI R18, R13, 0xe, R13 ;  /* 0x0000000e0d127819 */ /* 0x000fe40000010e0d */
[-C--:B------:R-:W-:Y:S02]  /*1fd90*/  LOP3.LUT R12, R49, R26.reuse, RZ, 0xc3, !PT ;  /* 0x0000001a310c7212 */ /* 0x080fe400078ec3ff */
[----:B------:R-:W-:Y:S02]  /*1fda0*/  LOP3.LUT R30, RZ, R26, RZ, 0x33, !PT ;  /* 0x0000001aff1e7212 */ /* 0x000fe400078e33ff */
[----:B------:R-:W-:Y:S02]  /*1fdb0*/  LOP3.LUT R48, R48, R53, RZ, 0x3c, !PT ;  /* 0x0000003530307212 */ /* 0x000fe400078e3cff */
[----:B------:R-:W-:Y:S02]  /*1fdc0*/  LOP3.LUT R21, R27, R16, RZ, 0x3c, !PT ;  /* 0x000000101b157212 */ /* 0x000fe400078e3cff */
[----:B------:R-:W-:-:S02]  /*1fdd0*/  LOP3.LUT R13, R51, R22, RZ, 0x3c, !PT ;  /* 0x00000016330d7212 */ /* 0x000fc400078e3cff */
[C---:B------:R-:W-:Y:S02]  /*1fde0*/  LOP3.LUT R26, R20.reuse, R55, RZ, 0x3c, !PT ;  /* 0x00000037141a7212 */ /* 0x040fe400078e3cff */
[----:B------:R-:W-:Y:S02]  /*1fdf0*/  SHF.L.W.U32.HI R49, R20, 0xe, R20 ;  /* 0x0000000e14317819 */ /* 0x000fe40000010e14 */
[C---:B------:R-:W-:Y:S02]  /*1fe00*/  LOP3.LUT R20, R52.reuse, R57, RZ, 0x3c, !PT ;  /* 0x0000003934147212 */ /* 0x040fe400078e3cff */
[----:B------:R-:W-:Y:S02]  /*1fe10*/  SHF.L.W.U32.HI R51, R52, 0xe, R52 ;  /* 0x0000000e34337819 */ /* 0x000fe40000010e34 */
[----:B------:R-:W-:Y:S02]  /*1fe20*/  SHF.L.W.U32.HI R52, R16, 0xa, R16 ;  /* 0x0000000a10347819 */ /* 0x000fe40000010e10 */
[----:B------:R-:W-:-:S02]  /*1fe30*/  SHF.L.W.U32.HI R53, R53, 0xa, R53 ;  /* 0x0000000a35357819 */ /* 0x000fc40000010e35 */
[----:B------:R-:W-:Y:S02]  /*1fe40*/  SHF.L.W.U32.HI R16, R48, 0x1, R48 ;  /* 0x0000000130107819 */ /* 0x000fe40000010e30 */
[----:B------:R-:W-:Y:S02]  /*1fe50*/  SHF.L.W.U32.HI R27, R25, 0x1, R25 ;  /* 0x00000001191b7819 */ /* 0x000fe40000010e19 */
[----:B------:R-:W-:Y:S02]  /*1fe60*/  SHF.L.W.U32.HI R54, R21, 0x1, R21 ;  /* 0x0000000115367819 */ /* 0x000fe40000010e15 */
[----:B------:R-:W-:Y:S02]  /*1fe70*/  LOP3.LUT R32, R32, R23, RZ, 0xc3, !PT ;  /* 0x0000001720207212 */ /* 0x000fe400078ec3ff */
[----:B------:R-:W-:Y:S02]  /*1fe80*/  LOP3.LUT R63, R25, UR66, R44, 0x96, !PT ;  /* 0x00000042193f7c12 */ /* 0x000fe4000f8e962c */
[----:B------:R-:W-:-:S02]  /*1fe90*/  SHF.L.W.U32.HI R22, R22, 0xa, R22 ;  /* 0x0000000a16167819 */ /* 0x000fc40000010e16 */
[----:B------:R-:W-:Y:S02]  /*1fea0*/  LOP3.LUT R24, R48, UR62, R53, 0x96, !PT ;  /* 0x0000003e30187c12 */ /* 0x000fe4000f8e9635 */
[----:B------:R-:W-:Y:S02]  /*1feb0*/  LOP3.LUT R44, R21, UR70, R52, 0x96, !PT ;  /* 0x00000046152c7c12 */ /* 0x000fe4000f8e9634 */
[----:B------:R-:W-:Y:S02]  /*1fec0*/  LOP3.LUT R23, RZ, R23, RZ, 0x33, !PT ;  /* 0x00000017ff177212 */ /* 0x000fe400078e33ff */
[----:B------:R-:W-:Y:S02]  /*1fed0*/  LOP3.LUT R16, R16, UR63, RZ, 0x3c, !PT ;  /* 0x0000003f10107c12 */ /* 0x000fe4000f8e3cff */
[----:B------:R-:W-:Y:S02]  /*1fee0*/  LOP3.LUT R27, R27, UR67, RZ, 0x3c, !PT ;  /* 0x000000431b1b7c12 */ /* 0x000fe4000f8e3cff */
[----:B------:R-:W-:-:S02]  /*1fef0*/  LOP3.LUT R54, R54, UR71, RZ, 0x3c, !PT ;  /* 0x0000004736367c12 */ /* 0x000fc4000f8e3cff */
[----:B------:R-:W-:Y:S02]  /*1ff00*/  LOP3.LUT R21, R15, R0, RZ, 0x3c, !PT ;  /* 0x000000000f157212 */ /* 0x000fe400078e3cff */
[----:B------:R-:W-:Y:S02]  /*1ff10*/  SHF.L.W.U32.HI R15, R30, 0xe, R30 ;  /* 0x0000000e1e0f7819 */ /* 0x000fe40000010e1e */
[----:B------:R-:W-:Y:S02]  /*1ff20*/  LOP3.LUT R18, R18, R17, RZ, 0x3c, !PT ;  /* 0x0000001112127212 */ /* 0x000fe400078e3cff */
[----:B------:R-:W-:Y:S02]  /*1ff30*/  SHF.L.W.U32.HI R23, R23, 0xe, R23 ;  /* 0x0000000e17177819 */ /* 0x000fe40000010e17 */
[----:B------:R-:W-:Y:S02]  /*1ff40*/  SHF.L.W.U32.HI R17, R17, 0xa, R17 ;  /* 0x0000000a11117819 */ /* 0x000fe40000010e11 */
[----:B------:R-:W-:-:S02]  /*1ff50*/  LOP3.LUT R39, R14, UR16, R39, 0x96, !PT ;  /* 0x000000100e277c12 */ /* 0x000fc4000f8e9627 */
        /* <DEDUP_REMOVED lines=15> */
[----:B------:R-:W-:Y:S02]  /*20050*/  LOP3.LUT R32, R14, UR17, RZ, 0x3c, !PT ;  /* 0x000000110e207c12 */ /* 0x000fe4000f8e3cff */
[----:B------:R-:W-:Y:S02]  /*20060*/  LOP3.LUT R17, R26, R49, RZ, 0x3c, !PT ;  /* 0x000000311a117212 */ /* 0x000fe400078e3cff */
[----:B------:R-:W-:-:S02]  /*20070*/  SHF.L.W.U32.HI R21, R15, 0x1, R15 ;  /* 0x000000010f157819 */ /* 0x000fc40000010e0f */
[C---:B------:R-:W-:Y:S02]  /*20080*/  LOP3.LUT R22, R13.reuse, UR20, R22, 0x96, !PT ;  /* 0x000000140d167c12 */ /* 0x040fe4000f8e9616 */
[----:B------:R-:W-:Y:S02]  /*20090*/  SHF.L.W.U32.HI R0, R13, 0x1, R13 ;  /* 0x000000010d007819 */ /* 0x000fe40000010e0d */
[----:B------:R-:W-:Y:S02]  /*200a0*/  LOP3.LUT R26, R23, R48, R15, 0x96, !PT ;  /* 0x00000030171a7212 */ /* 0x000fe400078e960f */
[----:B------:R-:W-:Y:S02]  /*200b0*/  SHF.L.W.U32.HI R13, R49, 0x1, R49 ;  /* 0x00000001310d7819 */ /* 0x000fe40000010e31 */
[--C-:B------:R-:W-:Y:S02]  /*200c0*/  LOP3.LUT R15, R18, R52, R51.reuse, 0x96, !PT ;  /* 0x00000034120f7212 */ /* 0x100fe400078e9633 */
[----:B------:R-:W-:-:S02]  /*200d0*/  SHF.L.W.U32.HI R52, R51, 0x1, R51 ;  /* 0x0000000133347819 */ /* 0x000fc40000010e33 */
[-C--:B------:R-:W-:Y:S02]  /*200e0*/  LOP3.LUT R49, R25, R32.reuse, RZ, 0x3c, !PT ;  /* 0x0000002019317212 */ /* 0x080fe400078e3cff */
[--C-:B------:R-:W-:Y:S02]  /*200f0*/  LOP3.LUT R48, R32, R21, R12.reuse, 0x1e, !PT ;  /* 0x0000001520307212 */ /* 0x100fe400078e1e0c */
[----:B------:R-:W-:Y:S02]  /*20100*/  LOP3.LUT R51, R21, R32, R12, 0x78, !PT ;  /* 0x0000002015337212 */ /* 0x000fe400078e780c */
[--C-:B------:R-:W-:Y:S02]  /*20110*/  LOP3.LUT R30, R23, R20, R39.reuse, 0x1e, !PT ;  /* 0x00000014171e7212 */ /* 0x100fe400078e1e27 */
[-CC-:B------:R-:W-:Y:S02]  /*20120*/  LOP3.LUT R25, R20, R23.reuse, R39.reuse, 0x78, !PT ;  /* 0x0000001714197212 */ /* 0x180fe400078e7827 */
[----:B------:R-:W-:-:S02]  /*20130*/  LOP3.LUT R14, R26, R23, R39, 0x78, !PT ;  /* 0x000000171a0e7212 */ /* 0x000fc400078e7827 */
[----:B------:R-:W-:Y:S02]  /*20140*/  LOP3.LUT R32, R49, R32, R12, 0x78, !PT ;  /* 0x0000002031207212 */ /* 0x000fe400078e780c */
[----:B------:R-:W-:Y:S02]  /*20150*/  SHF.L.W.U32.HI R53, R53, 0x1, R53 ;  /* 0x0000000135357819 */ /* 0x000fe40000010e35 */
[----:B------:R-:W-:Y:S02]  /*20160*/  LOP3.LUT R0, R0, UR21, RZ, 0x3c, !PT ;  /* 0x0000001500007c12 */ /* 0x000fe4000f8e3cff */
[----:B------:R-:W-:Y:S02]  /*20170*/  LOP3.LUT R23, R51, R48, R49, 0x87, !PT ;  /* 0x0000003033177212 */ /* 0x000fe400078e8731 */
[----:B------:R-:W-:Y:S02]  /*20180*/  LOP3.LUT R39, R39, R14, R25, 0x2d, !PT ;  /* 0x0000000e27277212 */ /* 0x000fe400078e2d19 */
[----:B------:R-:W-:-:S02]  /*20190*/  LOP3.LUT R21, R12, R32, R51, 0x2d, !PT ;  /* 0x000000200c157212 */ /* 0x000fc400078e2d33 */
[-CC-:B------:R-:W-:Y:S02]  /*201a0*/  LOP3.LUT R20, R48, R32.reuse, R51.reuse, 0x2d, !PT ;  /* 0x0000002030147212 */ /* 0x180fe400078e2d33 */
        /* <DEDUP_REMOVED lines=17> */
[-C--:B------:R-:W-:Y:S02]  /*202c0*/  LOP3.LUT R53, R17, R14.reuse, R25, 0xd0, !PT ;  /* 0x0000000e11357212 */ /* 0x080fe400078ed019 */
[----:B------:R-:W-:Y:S02]  /*202d0*/  LOP3.LUT R25, R14, R17, RZ, 0x3c, !PT ;  /* 0x000000110e197212 */ /* 0x000fe400078e3cff */
[----:B------:R-:W-:Y:S02]  /*202e0*/  LOP3.LUT R49, R49, R14, R17, 0x96, !PT ;  /* 0x0000000e31317212 */ /* 0x000fe400078e9611 */
[----:B------:R-:W-:Y:S02]  /*202f0*/  LOP3.LUT R18, R48, R32, R15, 0x87, !PT ;  /* 0x0000002030127212 */ /* 0x000fe400078e870f */
[----:B------:R-:W-:Y:S02]  /*20300*/  LOP3.LUT R14, R32, R51, R48, 0x2d, !PT ;  /* 0x00000033200e7212 */ /* 0x000fe400078e2d30 */
[----:B------:R-:W-:-:S02]  /*20310*/  LOP3.LUT R21, R21, R30, RZ, 0xc3, !PT ;  /* 0x0000001e15157212 */ /* 0x000fc400078ec3ff */
[----:B------:R-:W-:Y:S02]  /*20320*/  LOP3.LUT R20, R20, R53, RZ, 0x3c, !PT ;  /* 0x0000003514147212 */ /* 0x000fe400078e3cff */
[----:B------:R-:W-:Y:S02]  /*20330*/  SHF.L.W.U32.HI R26, R39, 0x2, R39 ;  /* 0x00000002271a7819 */ /* 0x000fe40000010e27 */
[----:B------:R-:W-:Y:S02]  /*20340*/  LOP3.LUT R30, RZ, R30, RZ, 0x33, !PT ;  /* 0x0000001eff1e7212 */ /* 0x000fe400078e33ff */
[----:B------:R-:W-:Y:S02]  /*20350*/  SHF.L.W.U32.HI R53, R53, 0x2, R53 ;  /* 0x0000000235357819 */ /* 0x000fe40000010e35 */
[----:B------:R-:W-:Y:S02]  /*20360*/  SHF.L.W.U32.HI R32, R25, 0x2, R25 ;  /* 0x0000000219207819 */ /* 0x000fe40000010e19 */
[----:B------:R-:W-:-:S02]  /*20370*/  LOP3.LUT R26, R23, R26, RZ, 0x3c, !PT ;  /* 0x0000001a171a7212 */ /* 0x000fc400078e3cff */
[----:B------:R-:W-:Y:S02]  /*20380*/  SHF.L.W.U32.HI R30, R30, 0x2, R30 ;  /* 0x000000021e1e7819 */ /* 0x000fe40000010e1e */
[----:B------:R-:W-:Y:S02]  /*20390*/  LOP3.LUT R32, R49, R32, RZ, 0x3c, !PT ;  /* 0x0000002031207212 */ /* 0x000fe400078e3cff */
[-C--:B------:R-:W-:Y:S02]  /*203a0*/  LOP3.LUT R53, R53, R20.reuse, RZ, 0xc3, !PT ;  /* 0x0000001435357212 */ /* 0x080fe400078ec3ff */
[----:B------:R-:W-:Y:S02]  /*203b0*/  SHF.L.W.U32.HI R23, R23, 0xe, R23 ;  /* 0x0000000e17177819 */ /* 0x000fe40000010e17 */
[----:B------:R-:W-:Y:S02]  /*203c0*/  SHF.L.W.U32.HI R49, R49, 0xe, R49 ;  /* 0x0000000e31317819 */ /* 0x000fe40000010e31 */
[----:B------:R-:W-:-:S02]  /*203d0*/  LOP3.LUT R20, RZ, R20, RZ, 0x33, !PT ;  /* 0x00000014ff147212 */ /* 0x000fc400078e33ff */
[----:B------:R-:W-:Y:S02]  /*203e0*/  LOP3.LUT R30, R21, R30, RZ, 0x3c, !PT ;  /* 0x0000001e151e7212 */ /* 0x000fe400078e3cff */
[----:B------:R-:W-:Y:S02]  /*203f0*/  LOP3.LUT R23, R23, R26, RZ, 0x3c, !PT ;  /* 0x0000001a17177212 */ /* 0x000fe400078e3cff */
[----:B------:R-:W-:Y:S02]  /*20400*/  SHF.L.W.U32.HI R21, R21, 0xe, R21 ;  /* 0x0000000e15157819 */ /* 0x000fe40000010e15 */
[----:B------:R-:W-:Y:S02]  /*20410*/  LOP3.LUT R49, R49, R32, RZ, 0x3c, !PT ;  /* 0x0000002031317212 */ /* 0x000fe400078e3cff */
[----:B------:R-:W-:Y:S02]  /*20420*/  SHF.L.W.U32.HI R20, R20, 0xe, R20 ;  /* 0x0000000e14147819 */ /* 0x000fe40000010e14 */
[----:B------:R-:W-:-:S02]  /*20430*/  SHF.L.W.U32.HI R26, R26, 0xa, R26 ;  /* 0x0000000a1a1a7819 */ /* 0x000fc40000010e1a */
[----:B------:R-:W-:Y:S02]  /*20440*/  SHF.L.W.U32.HI R32, R32, 0xa, R32 ;  /* 0x0000000a20207819 */ /* 0x000fe40000010e20 */
[----:B------:R-:W-:Y:S02]  /*20450*/  LOP3.LUT R17, R18, R51, R48, 0xd0, !PT ;  /* 0x0000003312117212 */ /* 0x000fe400078ed030 */
[----:B------:R-:W-:Y:S02]  /*20460*/  LOP3.LUT R21, R21, R30, RZ, 0x3c, !PT ;  /* 0x0000001e15157212 */ /* 0x000fe400078e3cff */
[----:B------:R-:W-:Y:S02]  /*20470*/  LOP3.LUT R20, R20, R53, RZ, 0x3c, !PT ;  /* 0x0000003514147212 */ /* 0x000fe400078e3cff */
[----:B------:R-:W-:Y:S02]  /*20480*/  SHF.L.W.U32.HI R30, R30, 0xa, R30 ;  /* 0x0000000a1e1e7819 */ /* 0x000fe40000010e1e */
[----:B------:R-:W-:-:S02]  /*20490*/  LOP3.LUT R48, R23, UR18, R26, 0x96, !PT ;  /* 0x0000001217307c12 */ /* 0x000fc4000f8e961a */
[----:B------:R-:W-:Y:S02]  /*204a0*/  SHF.L.W.U32.HI R53, R53, 0xa, R53 ;  /* 0x0000000a35357819 */ /* 0x000fe40000010e35 */
[----:B------:R-:W-:Y:S02]  /*204b0*/  LOP3.LUT R39, R32, R49, RZ, 0x3c, !PT ;  /* 0x0000003120277212 */ /* 0x000fe400078e3cff */
[----:B------:R-:W-:Y:S02]  /*204c0*/  SHF.L.W.U32.HI R23, R23, 0x1, R23 ;  /* 0x0000000117177819 */ /* 0x000fe40000010e17 */
[----:B------:R-:W-:Y:S02]  /*204d0*/  LOP3.LUT R15, R51, R18, RZ, 0x3c, !PT ;  /* 0x00000012330f7212 */ /* 0x000fe400078e3cff */
[----:B------:R-:W-:Y:S02]  /*204e0*/  LOP3.LUT R18, R52, R51, R18, 0x96, !PT ;  /* 0x0000003334127212 */ /* 0x000fe400078e9612 */
[----:B------:R-:W-:-:S02]  /*204f0*/  LOP3.LUT R30, R30, R21, RZ, 0x3c, !PT ;  /* 0x000000151e1e7212 */ /* 0x000fc400078e3cff */
[--C-:B------:R-:W-:Y:S02]  /*20500*/  LOP3.LUT R32, R39, R53, R20.reuse, 0x96, !PT ;  /* 0x0000003527207212 */ /* 0x100fe400078e9614 */
[----:B------:R-:W-:Y:S02]  /*20510*/  SHF.L.W.U32.HI R49, R49, 0x1, R49 ;  /* 0x0000000131317819 */ /* 0x000fe40000010e31 */
[----:B------:R-:W-:Y:S02]  /*20520*/  LOP3.LUT R52, R23, UR19, RZ, 0x3c, !PT ;  /* 0x0000001317347c12 */ /* 0x000fe4000f8e3cff */
[----:B------:R-:W-:Y:S02]  /*20530*/  SHF.L.W.U32.HI R21, R21, 0x1, R21 ;  /* 0x0000000115157819 */ /* 0x000fe40000010e15 */
[----:B------:R-:W-:Y:S02]  /*20540*/  SHF.L.W.U32.HI R20, R20, 0x1, R20 ;  /* 0x0000000114147819 */ /* 0x000fe40000010e14 */
[----:B------:R-:W-:-:S02]  /*20550*/  LOP3.LUT R23, R39, R30, R48, 0x1e, !PT ;  /* 0x0000001e27177212 */ /* 0x000fc400078e1e30 */
[-CC-:B------:R-:W-:Y:S02]  /*20560*/  LOP3.LUT R25, R30, R39.reuse, R48.reuse, 0x78, !PT ;  /* 0x000000271e197212 */ /* 0x180fe400078e7830 */
[----:B------:R-:W-:Y:S02]  /*20570*/  LOP3.LUT R49, R49, R52, RZ, 0x3c, !PT ;  /* 0x0000003431317212 */ /* 0x000fe400078e3cff */
[--C-:B------:R-:W-:Y:S02]  /*20580*/  LOP3.LUT R30, R52, R20, R21.reuse, 0x1e, !PT ;  /* 0x00000014341e7212 */ /* 0x100fe400078e1e15 */
[-CC-:B------:R-:W-:Y:S02]  /*20590*/  LOP3.LUT R20, R20, R52.reuse, R21.reuse, 0x78, !PT ;  /* 0x0000003414147212 */ /* 0x180fe400078e7815 */
[----:B------:R-:W-:Y:S02]  /*205a0*/  LOP3.LUT R26, R32, R39, R48, 0x78, !PT ;  /* 0x00000027201a7212 */ /* 0x000fe400078e7830 */
[----:B------:R-:W-:-:S02]  /*205b0*/  LOP3.LUT R51, R49, R52, R21, 0x78, !PT ;  /* 0x0000003431337212 */ /* 0x000fc400078e7815 */
[----:B------:R-:W-:Y:S02]  /*205c0*/  SHF.L.W.U32.HI R53, R22, 0x2, R22 ;  /* 0x0000000216357819 */ /* 0x000fe40000010e16 */
[----:B------:R-:W-:Y:S02]  /*205d0*/  LOP3.LUT R49, R20, R30, R49, 0x87, !PT ;  /* 0x0000001e14317212 */ /* 0x000fe400078e8731 */
[----:B------:R-:W-:Y:S02]  /*205e0*/  LOP3.LUT R22, R48, R26, R25, 0x2d, !PT ;  /* 0x0000001a30167212 */ /* 0x000fe400078e2d19 */
[-C--:B------:R-:W-:Y:S02]  /*205f0*/  LOP3.LUT R48, R13, R14.reuse, RZ, 0xc3, !PT ;  /* 0x0000000e0d307212 */ /* 0x080fe400078ec3ff */
[----:B------:R-:W-:Y:S02]  /*20600*/  LOP3.LUT R14, RZ, R14, RZ, 0x33, !PT ;  /* 0x0000000eff0e7212 */ /* 0x000fe400078e33ff */
[----:B------:R-:W-:-:S02]  /*20610*/  LOP3.LUT R21, R21, R51, R20, 0x2d, !PT ;  /* 0x0000003315157212 */ /* 0x000fc400078e2d14 */
[-CC-:B------:R-:W-:Y:S02]  /*20620*/  LOP3.LUT R30, R30, R51.reuse, R20.reuse, 0x2d, !PT ;  /* 0x000000331e1e7212 */ /* 0x180fe400078e2d14 */
[----:B------:R-:W-:Y:S02]  /*20630*/  LOP3.LUT R39, R49, R51, R20, 0xd0, !PT ;  /* 0x0000003331277212 */ /* 0x000fe400078ed014 */
[----:B------:R-:W-:Y:S02]  /*20640*/  LOP3.LUT R0, R0, R17, RZ, 0x3c, !PT ;  /* 0x0000001100007212 */ /* 0x000fe400078e3cff */
[----:B------:R-:W-:Y:S02]  /*20650*/  LOP3.LUT R20, R22, R51, R49, 0x96, !PT ;  /* 0x0000003316147212 */ /* 0x000fe400078e9631 */
[----:B------:R-:W-:Y:S02]  /*20660*/  SHF.L.W.U32.HI R17, R17, 0x2, R17 ;  /* 0x0000000211117819 */ /* 0x000fe40000010e11 */
[----:B------:R-:W-:-:S02]  /*20670*/  SHF.L.W.U32.HI R49, R15, 0x2, R15 ;  /* 0x000000020f317819 */ /* 0x000fc40000010e0f */
[----:B------:R-:W-:Y:S02]  /*20680*/  LOP3.LUT R53, R12, R53, RZ, 0x3c, !PT ;  /* 0x000000350c357212 */ /* 0x000fe400078e3cff */
[----:B------:R-:W-:Y:S02]  /*20690*/  SHF.L.W.U32.HI R15, R14, 0x2, R14 ;  /* 0x000000020e0f7819 */ /* 0x000fe40000010e0e */
[----:B------:R-:W-:Y:S02]  /*206a0*/  SHF.L.W.U32.HI R12, R12, 0xe, R12 ;  /* 0x0000000e0c0c7819 */ /* 0x000fe40000010e0c */
[-C--:B------:R-:W-:Y:S02]  /*206b0*/  LOP3.LUT R17, R17, R0.reuse, RZ, 0xc3, !PT ;  /* 0x0000000011117212 */ /* 0x080fe400078ec3ff */
[----:B------:R-:W-:Y:S02]  /*206c0*/  LOP3.LUT R49, R18, R49, RZ, 0x3c, !PT ;  /* 0x0000003112317212 */ /* 0x000fe400078e3cff */
[----:B------:R-:W-:-:S02]  /*206d0*/  LOP3.LUT R0, RZ, R0, RZ, 0x33, !PT ;  /* 0x00000000ff007212 */ /* 0x000fc400078e33ff */
        /* <DEDUP_REMOVED lines=9> */
[C---:B------:R-:W-:Y:S02]  /*20770*/  LOP3.LUT R13, R12.reuse, UR22, R13, 0x96, !PT ;  /* 0x000000160c0d7c12 */ /* 0x040fe4000f8e960d */
[----:B------:R-:W-:Y:S02]  /*20780*/  SHF.L.W.U32.HI R15, R15, 0xa, R15 ;  /* 0x0000000a0f0f7819 */ /* 0x000fe40000010e0f */
[----:B------:R-:W-:-:S02]  /*20790*/  SHF.L.W.U32.HI R12, R12, 0x1, R12 ;  /* 0x000000010c0c7819 */ /* 0x000fc40000010e0c */
[----:B------:R-:W-:Y:S02]  /*207a0*/  LOP3.LUT R18, R0, R17, RZ, 0x3c, !PT ;  /* 0x0000001100127212 */ /* 0x000fe400078e3cff */
[----:B------:R-:W-:Y:S02]  /*207b0*/  LOP3.LUT R52, R49, R14, RZ, 0x3c, !PT ;  /* 0x0000000e31347212 */ /* 0x000fe400078e3cff */
[----:B------:R-:W-:Y:S02]  /*207c0*/  SHF.L.W.U32.HI R17, R17, 0xa, R17 ;  /* 0x0000000a11117819 */ /* 0x000fe40000010e11 */
[----:B------:R-:W-:Y:S02]  /*207d0*/  SHF.L.W.U32.HI R49, R14, 0x1, R14 ;  /* 0x000000010e317819 */ /* 0x000fe40000010e0e */
[----:B------:R-:W-:Y:S02]  /*207e0*/  LOP3.LUT R0, R15, R48, RZ, 0x3c, !PT ;  /* 0x000000300f007212 */ /* 0x000fe400078e3cff */
[----:B------:R-:W-:-:S02]  /*207f0*/  LOP3.LUT R12, R12, UR23, RZ, 0x3c, !PT ;  /* 0x000000170c0c7c12 */ /* 0x000fc4000f8e3cff */
[----:B------:R-:W-:Y:S02]  /*20800*/  SHF.L.W.U32.HI R14, R48, 0x1, R48 ;  /* 0x00000001300e7819 */ /* 0x000fe40000010e30 */
[--C-:B------:R-:W-:Y:S02]  /*20810*/  SHF.L.W.U32.HI R15, R18, 0x1, R18.reuse ;  /* 0x00000001120f7819 */ /* 0x100fe40000010e12 */
[----:B------:R-:W-:Y:S02]  /*20820*/  LOP3.LUT R48, R52, R17, R18, 0x96, !PT ;  /* 0x0000001134307212 */ /* 0x000fe400078e9612 */
[-C--:B------:R-:W-:Y:S02]  /*20830*/  LOP3.LUT R53, R49, R12.reuse, RZ, 0x3c, !PT ;  /* 0x0000000c31357212 */ /* 0x080fe400078e3cff */
        /* <DEDUP_REMOVED lines=17> */
[----:B------:R-:W-:Y:S02]  /*20950*/  LOP3.LUT R23, R51, R48, RZ, 0x3c, !PT ;  /* 0x0000003033177212 */ /* 0x000fe400078e3cff */
[-CC-:B------:R-:W-:Y:S02]  /*20960*/  LOP3.LUT R49, R49, R51.reuse, R0.reuse, 0x2d, !PT ;  /* 0x0000003331317212 */ /* 0x180fe400078e2d00 */
[----:B------:R-:W-:-:S02]  /*20970*/  LOP3.LUT R26, R48, R51, R0, 0xd0, !PT ;  /* 0x00000033301a7212 */ /* 0x000fc400078ed000 */
[----:B------:R-:W-:Y:S02]  /*20980*/  LOP3.LUT R0, R55, R51, R48, 0x96, !PT ;  /* 0x0000003337007212 */ /* 0x000fe400078e9630 */
[----:B------:R-:W-:Y:S02]  /*20990*/  LOP3.LUT R30, R30, R25, RZ, 0x3c, !PT ;  /* 0x000000191e1e7212 */ /* 0x000fe400078e3cff */
[----:B------:R-:W-:Y:S02]  /*209a0*/  LOP3.LUT R12, R13, R12, R53, 0x96, !PT ;  /* 0x0000000c0d0c7212 */ /* 0x000fe400078e9635 */
[----:B------:R-:W-:Y:S02]  /*209b0*/  SHF.L.W.U32.HI R25, R25, 0x2, R25 ;  /* 0x0000000219197819 */ /* 0x000fe40000010e19 */
[----:B------:R-:W-:Y:S02]  /*209c0*/  SHF.L.W.U32.HI R51, R13, 0x2, R13 ;  /* 0x000000020d337819 */ /* 0x000fe40000010e0d */
[----:B------:R-:W-:-:S02]  /*209d0*/  LOP3.LUT R21, R21, R32, RZ, 0xc3, !PT ;  /* 0x0000002015157212 */ /* 0x000fc400078ec3ff */
[----:B------:R-:W-:Y:S02]  /*209e0*/  SHF.L.W.U32.HI R13, R23, 0x2, R23 ;  /* 0x00000002170d7819 */ /* 0x000fe40000010e17 */
[----:B------:R-:W-:Y:S02]  /*209f0*/  SHF.L.W.U32.HI R17, R22, 0x2, R22 ;  /* 0x0000000216117819 */ /* 0x000fe40000010e16 */
[----:B------:R-:W-:Y:S02]  /*20a00*/  LOP3.LUT R32, RZ, R32, RZ, 0x33, !PT ;  /* 0x00000020ff207212 */ /* 0x000fe400078e33ff */
[-C--:B------:R-:W-:Y:S02]  /*20a10*/  LOP3.LUT R23, R14, R49.reuse, RZ, 0xc3, !PT ;  /* 0x000000310e177212 */ /* 0x080fe400078ec3ff */
[----:B------:R-:W-:Y:S02]  /*20a20*/  SHF.L.W.U32.HI R18, R18, 0x2, R18 ;  /* 0x0000000212127819 */ /* 0x000fe40000010e12 */
[----:B------:R-:W-:-:S02]  /*20a30*/  LOP3.LUT R49, RZ, R49, RZ, 0x33, !PT ;  /* 0x00000031ff317212 */ /* 0x000fc400078e33ff */
        /* <DEDUP_REMOVED lines=9> */
[----:B------:R-:W-:Y:S02]  /*20ad0*/  SHF.L.W.U32.HI R39, R39, 0xe, R39 ;  /* 0x0000000e27277819 */ /* 0x000fe40000010e27 */
[----:B------:R-:W-:Y:S02]  /*20ae0*/  SHF.L.W.U32.HI R30, R30, 0xe, R30 ;  /* 0x0000000e1e1e7819 */ /* 0x000fe40000010e1e */
[----:B------:R-:W-:-:S02]  /*20af0*/  LOP3.LUT R14, R21, R14, RZ, 0x3c, !PT ;  /* 0x0000000e150e7212 */ /* 0x000fc400078e3cff */
[----:B------:R-:W-:Y:S02]  /*20b00*/  SHF.L.W.U32.HI R15, R21, 0xe, R21 ;  /* 0x0000000e150f7819 */ /* 0x000fe40000010e15 */
[----:B------:R-:W-:Y:S02]  /*20b10*/  LOP3.LUT R53, R53, R48, RZ, 0xc3, !PT ;  /* 0x0000003035357212 */ /* 0x000fe400078ec3ff */
[C---:B------:R-:W-:Y:S02]  /*20b20*/  LOP3.LUT R51, R12.reuse, R51, RZ, 0x3c, !PT ;  /* 0x000000330c337212 */ /* 0x040fe400078e3cff */
[----:B------:R-:W-:Y:S02]  /*20b30*/  SHF.L.W.U32.HI R32, R12, 0xe, R12 ;  /* 0x0000000e0c207819 */ /* 0x000fe40000010e0c */
[C---:B------:R-:W-:Y:S02]  /*20b40*/  LOP3.LUT R20, R23.reuse, R20, RZ, 0x3c, !PT ;  /* 0x0000001417147212 */ /* 0x040fe400078e3cff */
[----:B------:R-:W-:-:S02]  /*20b50*/  SHF.L.W.U32.HI R21, R23, 0xe, R23 ;  /* 0x0000000e17157819 */ /* 0x000fc40000010e17 */
[----:B------:R-:W-:Y:S02]  /*20b60*/  LOP3.LUT R48, RZ, R48, RZ, 0x33, !PT ;  /* 0x00000030ff307212 */ /* 0x000fe400078e33ff */
[----:B------:R-:W-:Y:S02]  /*20b70*/  LOP3.LUT R23, R22, R17, RZ, 0x3c, !PT ;  /* 0x0000001116177212 */ /* 0x000fe400078e3cff */
[----:B------:R-:W-:Y:S02]  /*20b80*/  SHF.L.W.U32.HI R12, R17, 0xa, R17 ;  /* 0x0000000a110c7819 */ /* 0x000fe40000010e11 */
[----:B------:R-:W-:Y:S02]  /*20b90*/  LOP3.LUT R39, R39, R26, RZ, 0x3c, !PT ;  /* 0x0000001a27277212 */ /* 0x000fe400078e3cff */
        /* <DEDUP_REMOVED lines=8> */
[----:B------:R-:W-:Y:S02]  /*20c20*/  LOP3.LUT R12, R23, UR36, R12, 0x96, !PT ;  /* 0x00000024170c7c12 */ /* 0x000fe4000f8e960c */
[----:B------:R-:W-:Y:S02]  /*20c30*/  LOP3.LUT R49, R21, R20, RZ, 0x3c, !PT ;  /* 0x0000001415317212 */ /* 0x000fe400078e3cff */
[----:B------:R-:W-:Y:S02]  /*20c40*/  SHF.L.W.U32.HI R23, R23, 0x1, R23 ;  /* 0x0000000117177819 */ /* 0x000fe40000010e17 */
[----:B------:R-:W-:Y:S02]  /*20c50*/  LOP3.LUT R21, R26, R39, RZ, 0x3c, !PT ;  /* 0x000000271a157212 */ /* 0x000fe400078e3cff */
[----:B------:R-:W-:Y:S02]  /*20c60*/  LOP3.LUT R15, R15, R14, RZ, 0x3c, !PT ;  /* 0x0000000e0f0f7212 */ /* 0x000fe400078e3cff */
[----:B------:R-:W-:-:S02]  /*20c70*/  LOP3.LUT R13, R48, R53, RZ, 0x3c, !PT ;  /* 0x00000035300d7212 */ /* 0x000fc400078e3cff */
[----:B------:R-:W-:Y:S02]  /*20c80*/  LOP3.LUT R52, R0, R25, RZ, 0x3c, !PT ;  /* 0x0000001900347212 */ /* 0x000fe400078e3cff */
[----:B------:R-:W-:Y:S02]  /*20c90*/  SHF.L.W.U32.HI R18, R53, 0xa, R53 ;  /* 0x0000000a35127819 */ /* 0x000fe40000010e35 */
[----:B------:R-:W-:Y:S02]  /*20ca0*/  SHF.L.W.U32.HI R14, R14, 0xa, R14 ;  /* 0x0000000a0e0e7819 */ /* 0x000fe40000010e0e */
[C---:B------:R-:W-:Y:S02]  /*20cb0*/  LOP3.LUT R0, R32.reuse, UR40, R51, 0x96, !PT ;  /* 0x0000002820007c12 */ /* 0x040fe4000f8e9633 */
[----:B------:R-:W-:Y:S02]  /*20cc0*/  SHF.L.W.U32.HI R48, R32, 0x1, R32 ;  /* 0x0000000120307819 */ /* 0x000fe40000010e20 */
[----:B------:R-:W-:-:S02]  /*20cd0*/  SHF.L.W.U32.HI R53, R25, 0xa, R25 ;  /* 0x0000000a19357819 */ /* 0x000fc40000010e19 */
[----:B------:R-:W-:Y:S02]  /*20ce0*/  SHF.L.W.U32.HI R26, R39, 0x1, R39 ;  /* 0x00000001271a7819 */ /* 0x000fe40000010e27 */
[----:B------:R-:W-:Y:S02]  /*20cf0*/  LOP3.LUT R30, R23, UR37, RZ, 0x3c, !PT ;  /* 0x00000025171e7c12 */ /* 0x000fe4000f8e3cff */
[----:B------:R-:W-:Y:S02]  /*20d00*/  LOP3.LUT R32, R21, R22, R17, 0x96, !PT ;  /* 0x0000001615207212 */ /* 0x000fe400078e9611 */
[----:B------:R-:W-:Y:S02]  /*20d10*/  SHF.L.W.U32.HI R39, R15, 0x1, R15 ;  /* 0x000000010f277819 */ /* 0x000fe40000010e0f */
[----:B------:R-:W-:Y:S02]  /*20d20*/  SHF.L.W.U32.HI R22, R17, 0x1, R17 ;  /* 0x0000000111167819 */ /* 0x000fe40000010e11 */
[----:B------:R-:W-:-:S02]  /*20d30*/  SHF.L.W.U32.HI R20, R20, 0xa, R20 ;  /* 0x0000000a14147819 */ /* 0x000fc40000010e14 */
[----:B------:R-:W-:Y:S02]  /*20d40*/  LOP3.LUT R25, R14, R15, RZ, 0x3c, !PT ;  /* 0x0000000f0e197212 */ /* 0x000fe400078e3cff */
[----:B------:R-:W-:Y:S02]  /*20d50*/  LOP3.LUT R15, R53, R52, RZ, 0x3c, !PT ;  /* 0x00000034350f7212 */ /* 0x000fe400078e3cff */
[----:B------:R-:W-:Y:S02]  /*20d60*/  LOP3.LUT R26, R26, R30, RZ, 0x3c, !PT ;  /* 0x0000001e1a1a7212 */ /* 0x000fe400078e3cff */
[--C-:B------:R-:W-:Y:S02]  /*20d70*/  LOP3.LUT R53, R30, R22, R39.reuse, 0x1e, !PT ;  /* 0x000000161e357212 */ /* 0x100fe400078e1e27 */
[----:B------:R-:W-:Y:S02]  /*20d80*/  LOP3.LUT R55, R22, R30, R39, 0x78, !PT ;  /* 0x0000001e16377212 */ /* 0x000fe400078e7827 */
[----:B------:R-:W-:-:S02]  /*20d90*/  LOP3.LUT R17, R20, R49, RZ, 0x3c, !PT ;  /* 0x0000003114117212 */ /* 0x000fc400078e3cff */
[----:B------:R-:W-:Y:S02]  /*20da0*/  SHF.L.W.U32.HI R20, R49, 0x1, R49 ;  /* 0x0000000131147819 */ /* 0x000fe40000010e31 */
[----:B------:R-:W-:Y:S02]  /*20db0*/  LOP3.LUT R23, R48, UR41, RZ, 0x3c, !PT ;  /* 0x0000002930177c12 */ /* 0x000fe4000f8e3cff */
[--C-:B------:R-:W-:Y:S02]  /*20dc0*/  LOP3.LUT R49, R21, R25, R12.reuse, 0x1e, !PT ;  /* 0x0000001915317212 */ /* 0x100fe400078e1e0c */
[----:B------:R-:W-:Y:S02]  /*20dd0*/  LOP3.LUT R48, R25, R21, R12, 0x78, !PT ;  /* 0x0000001519307212 */ /* 0x000fe400078e780c */
[----:B------:R-:W-:Y:S02]  /*20de0*/  LOP3.LUT R22, R26, R30, R39, 0x78, !PT ;  /* 0x0000001e1a167212 */ /* 0x000fe400078e7827 */
[----:B------:R-:W-:-:S02]  /*20df0*/  LOP3.LUT R25, R55, R53, R26, 0x87, !PT ;  /* 0x0000003537197212 */ /* 0x000fc400078e871a */
[--C-:B------:R-:W-:Y:S02]  /*20e00*/  LOP3.LUT R18, R15, R18, R13.reuse, 0x96, !PT ;  /* 0x000000120f127212 */ /* 0x100fe400078e960d */
[----:B------:R-:W-:Y:S02]  /*20e10*/  SHF.L.W.U32.HI R56, R13, 0x1, R13 ;  /* 0x000000010d387819 */ /* 0x000fe40000010e0d */
[----:B------:R-:W-:Y:S02]  /*20e20*/  LOP3.LUT R51, R32, R21, R12, 0x78, !PT ;  /* 0x0000001520337212 */ /* 0x000fe400078e780c */
[----:B------:R-:W-:Y:S02]  /*20e30*/  SHF.L.W.U32.HI R14, R52, 0x1, R52 ;  /* 0x00000001340e7819 */ /* 0x000fe40000010e34 */
[-CC-:B------:R-:W-:Y:S02]  /*20e40*/  LOP3.LUT R13, R39, R22.reuse, R55.reuse, 0x2d, !PT ;  /* 0x00000016270d7212 */ /* 0x180fe400078e2d37 */
[----:B------:R-:W-:-:S02]  /*20e50*/  LOP3.LUT R21, R53, R22, R55, 0x2d, !PT ;  /* 0x0000001635157212 */ /* 0x000fc400078e2d37 */
[----:B------:R-:W-:Y:S02]  /*20e60*/  LOP3.LUT R52, R48, R49, R32, 0x87, !PT ;  /* 0x0000003130347212 */ /* 0x000fe400078e8720 */
[----:B------:R-:W-:Y:S02]  /*20e70*/  LOP3.LUT R55, R25, R22, R55, 0xd0, !PT ;  /* 0x0000001619377212 */ /* 0x000fe400078ed037 */
[-CC-:B------:R-:W-:Y:S02]  /*20e80*/  LOP3.LUT R39, R12, R51.reuse, R48.reuse, 0x2d, !PT ;  /* 0x000000330c277212 */ /* 0x180fe400078e2d30 */
[-CC-:B------:R-:W-:Y:S02]  /*20e90*/  LOP3.LUT R26, R49, R51.reuse, R48.reuse, 0x2d, !PT ;  /* 0x00000033311a7212 */ /* 0x180fe400078e2d30 */
[----:B------:R-:W-:Y:S02]  /*20ea0*/  LOP3.LUT R32, R52, R51, R48, 0xd0, !PT ;  /* 0x0000003334207212 */ /* 0x000fe400078ed030 */
[----:B------:R-:W-:-:S02]  /*20eb0*/  LOP3.LUT R30, R51, R52, RZ, 0x3c, !PT ;  /* 0x00000034331e7212 */ /* 0x000fc400078e3cff */
[----:B------:R-:W-:Y:S02]  /*20ec0*/  LOP3.LUT R12, R55, R51, R52, 0x96, !PT ;  /* 0x00000033370c7212 */ /* 0x000fe400078e9634 */
        /* <DEDUP_REMOVED lines=13> */
[--C-:B------:R-:W-:Y:S02]  /*20fa0*/  LOP3.LUT R48, R15, R14, R17.reuse, 0xd0, !PT ;  /* 0x0000000e0f307212 */ /* 0x100fe400078ed011 */
[----:B------:R-:W-:Y:S02]  /*20fb0*/  LOP3.LUT R21, R21, R32, RZ, 0x3c, !PT ;  /* 0x0000002015157212 */ /* 0x000fe400078e3cff */
[----:B------:R-:W-:Y:S02]  /*20fc0*/  SHF.L.W.U32.HI R32, R32, 0x2, R32 ;  /* 0x0000000220207819 */ /* 0x000fe40000010e20 */
[----:B------:R-:W-:-:S02]  /*20fd0*/  LOP3.LUT R49, R49, R14, R17, 0x2d, !PT ;  /* 0x0000000e31317212 */ /* 0x000fc400078e2d11 */
[----:B------:R-:W-:Y:S02]  /*20fe0*/  LOP3.LUT R23, R14, R15, RZ, 0x3c, !PT ;  /* 0x0000000f0e177212 */ /* 0x000fe400078e3cff */
[----:B------:R-:W-:Y:S02]  /*20ff0*/  LOP3.LUT R0, R56, R14, R15, 0x96, !PT ;  /* 0x0000000e38007212 */ /* 0x000fe400078e960f */
[-C--:B------:R-:W-:Y:S02]  /*21000*/  LOP3.LUT R13, R13, R26.reuse, RZ, 0xc3, !PT ;  /* 0x0000001a0d0d7212 */ /* 0x080fe400078ec3ff */
[----:B------:R-:W-:Y:S02]  /*21010*/  LOP3.LUT R14, R18, R53, R52, 0x96, !PT ;  /* 0x00000035120e7212 */ /* 0x000fe400078e9634 */
[----:B------:R-:W-:Y:S02]  /*21020*/  LOP3.LUT R26, RZ, R26, RZ, 0x33, !PT ;  /* 0x0000001aff1a7212 */ /* 0x000fe400078e33ff */
[----:B------:R-:W-:-:S02]  /*21030*/  LOP3.LUT R17, R51, R48, RZ, 0x3c, !PT ;  /* 0x0000003033117212 */ /* 0x000fc400078e3cff */
[----:B------:R-:W-:Y:S02]  /*21040*/  SHF.L.W.U32.HI R15, R30, 0x2, R30 ;  /* 0x000000021e0f7819 */ /* 0x000fe40000010e1e */
[----:B------:R-:W-:Y:S02]  /*21050*/  SHF.L.W.U32.HI R53, R18, 0x2, R18 ;  /* 0x0000000212357819 */ /* 0x000fe40000010e12 */
[----:B------:R-:W-:Y:S02]  /*21060*/  SHF.L.W.U32.HI R48, R48, 0x2, R48 ;  /* 0x0000000230307819 */ /* 0x000fe40000010e30 */
[----:B------:R-:W-:Y:S02]  /*21070*/  LOP3.LUT R32, R32, R21, RZ, 0xc3, !PT ;  /* 0x0000001520207212 */ /* 0x000fe400078ec3ff */
[----:B------:R-:W-:Y:S02]  /*21080*/  LOP3.LUT R22, R39, R22, R25, 0x96, !PT ;  /* 0x0000001627167212 */ /* 0x000fe400078e9619 */
[----:B------:R-:W-:-:S02]  /*21090*/  LOP3.LUT R18, R20, R49, RZ, 0xc3, !PT ;  /* 0x0000003114127212 */ /* 0x000fc400078ec3ff */
[----:B------:R-:W-:Y:S02]  /*210a0*/  LOP3.LUT R21, RZ, R21, RZ, 0x33, !PT ;  /* 0x00000015ff157212 */ /* 0x000fe400078e33ff */
[----:B------:R-:W-:Y:S02]  /*210b0*/  SHF.L.W.U32.HI R39, R39, 0x2, R39 ;  /* 0x0000000227277819 */ /* 0x000fe40000010e27 */
[----:B------:R-:W-:Y:S02]  /*210c0*/  SHF.L.W.U32.HI R23, R23, 0x2, R23 ;  /* 0x0000000217177819 */ /* 0x000fe40000010e17 */
[----:B------:R-:W-:Y:S02]  /*210d0*/  LOP3.LUT R49, RZ, R49, RZ, 0x33, !PT ;  /* 0x00000031ff317212 */ /* 0x000fe400078e33ff */
[----:B------:R-:W-:Y:S02]  /*210e0*/  SHF.L.W.U32.HI R26, R26, 0x2, R26 ;  /* 0x000000021a1a7819 */ /* 0x000fe40000010e1a */
[----:B------:R-:W-:-:S02]  /*210f0*/  LOP3.LUT R20, R12, R15, RZ, 0x3c, !PT ;  /* 0x0000000f0c147212 */ /* 0x000fc400078e3cff */
        /* <DEDUP_REMOVED lines=11> */
[----:B------:R-:W-:-:S02]  /*211b0*/  SHF.L.W.U32.HI R26, R20, 0xa, R20 ;  /* 0x0000000a141a7819 */ /* 0x000fc40000010e14 */
[C---:B------:R-:W-:Y:S02]  /*211c0*/  LOP3.LUT R53, R14.reuse, R53, RZ, 0x3c, !PT ;  /* 0x000000350e357212 */ /* 0x040fe400078e3cff */
[----:B------:R-:W-:Y:S02]  /*211d0*/  SHF.L.W.U32.HI R30, R14, 0xe, R14 ;  /* 0x0000000e0e1e7819 */ /* 0x000fe40000010e0e */
[----:B------:R-:W-:Y:S02]  /*211e0*/  LOP3.LUT R20, R21, R32, RZ, 0x3c, !PT ;  /* 0x0000002015147212 */ /* 0x000fe400078e3cff */
        /* <DEDUP_REMOVED lines=10> */
[----:B------:R-:W-:Y:S02]  /*21290*/  LOP3.LUT R0, R17, R48, RZ, 0x3c, !PT ;  /* 0x0000003011007212 */ /* 0x000fe400078e3cff */
        /* <DEDUP_REMOVED lines=16> */
[----:B------:R-:W-:Y:S02]  /*213a0*/  LOP3.LUT R49, R23, UR39, RZ, 0x3c, !PT ;  /* 0x0000002717317c12 */ /* 0x000fe4000f8e3cff */
[--C-:B------:R-:W-:Y:S02]  /*213b0*/  SHF.L.W.U32.HI R26, R20, 0x1, R20.reuse ;  /* 0x00000001141a7819 */ /* 0x100fe40000010e14 */
[----:B------:R-:W-:Y:S02]  /*213c0*/  LOP3.LUT R21, R17, R21, R20, 0x96, !PT ;  /* 0x0000001511157212 */ /* 0x000fe400078e9614 */
[--C-:B------:R-:W-:Y:S02]  /*213d0*/  LOP3.LUT R51, R49, R26, R25.reuse, 0x1e, !PT ;  /* 0x0000001a31337212 */ /* 0x100fe400078e1e19 */
[-C--:B------:R-:W-:Y:S02]  /*213e0*/  LOP3.LUT R52, R26, R49.reuse, R25, 0x78, !PT ;  /* 0x000000311a347212 */ /* 0x080fe400078e7819 */
[----:B------:R-:W-:-:S02]  /*213f0*/  LOP3.LUT R48, R48, R49, RZ, 0x3c, !PT ;  /* 0x0000003130307212 */ /* 0x000fc400078e3cff */
[--C-:B------:R-:W-:Y:S02]  /*21400*/  LOP3.LUT R26, R17, R30, R18.reuse, 0x1e, !PT ;  /* 0x0000001e111a7212 */ /* 0x100fe400078e1e12 */
[-CC-:B------:R-:W-:Y:S02]  /*21410*/  LOP3.LUT R30, R30, R17.reuse, R18.reuse, 0x78, !PT ;  /* 0x000000111e1e7212 */ /* 0x180fe400078e7812 */
[----:B------:R-:W-:Y:S02]  /*21420*/  LOP3.LUT R23, R21, R17, R18, 0x78, !PT ;  /* 0x0000001115177212 */ /* 0x000fe400078e7812 */
[----:B------:R-:W-:Y:S02]  /*21430*/  LOP3.LUT R39, R39, UR43, RZ, 0x3c, !PT ;  /* 0x0000002b27277c12 */ /* 0x000fe4000f8e3cff */
[----:B------:R-:W-:Y:S02]  /*21440*/  LOP3.LUT R49, R48, R49, R25, 0x78, !PT ;  /* 0x0000003130317212 */ /* 0x000fe400078e7819 */
[----:B------:R-:W-:-:S02]  /*21450*/  LOP3.LUT R32, R32, R15, RZ, 0x3c, !PT ;  /* 0x0000000f20207212 */ /* 0x000fc400078e3cff */
[----:B------:R-:W-:Y:S02]  /*21460*/  SHF.L.W.U32.HI R20, R15, 0x1, R15 ;  /* 0x000000010f147819 */ /* 0x000fe40000010e0f */
[----:B------:R-:W-:Y:S02]  /*21470*/  LOP3.LUT R17, R52, R51, R48, 0x87, !PT ;  /* 0x0000003334117212 */ /* 0x000fe400078e8730 */
[----:B------:R-:W-:Y:S02]  /*21480*/  LOP3.LUT R18, R18, R23, R30, 0x2d, !PT ;  /* 0x0000001712127212 */ /* 0x000fe400078e2d1e */
[--C-:B------:R-:W-:Y:S02]  /*21490*/  LOP3.LUT R15, R13, R22, R0.reuse, 0x96, !PT ;  /* 0x000000160d0f7212 */ /* 0x100fe400078e9600 */
[----:B------:R-:W-:Y:S02]  /*214a0*/  SHF.L.W.U32.HI R53, R0, 0x1, R0 ;  /* 0x0000000100357819 */ /* 0x000fe40000010e00 */
[----:B------:R-:W-:-:S02]  /*214b0*/  LOP3.LUT R12, R12, R39, RZ, 0x3c, !PT ;  /* 0x000000270c0c7212 */ /* 0x000fc400078e3cff */
[-CC-:B------:R-:W-:Y:S02]  /*214c0*/  LOP3.LUT R22, R25, R49.reuse, R52.reuse, 0x2d, !PT ;  /* 0x0000003119167212 */ /* 0x180fe400078e2d34 */
[-CC-:B------:R-:W-:Y:S02]  /*214d0*/  LOP3.LUT R0, R51, R49.reuse, R52.reuse, 0x2d, !PT ;  /* 0x0000003133007212 */ /* 0x180fe400078e2d34 */
[-C--:B------:R-:W-:Y:S02]  /*214e0*/  LOP3.LUT R48, R17, R49.reuse, R52, 0xd0, !PT ;  /* 0x0000003111307212 */ /* 0x080fe400078ed034 */
        /* <DEDUP_REMOVED lines=11> */
[-CC-:B------:R-:W-:Y:S02]  /*215a0*/  LOP3.LUT R51, R26, R23.reuse, R30.reuse, 0x2d, !PT ;  /* 0x000000171a337212 */ /* 0x180fe400078e2d1e */
[----:B------:R-:W-:Y:S02]  /*215b0*/  LOP3.LUT R39, R32, R23, R30, 0xd0, !PT ;  /* 0x0000001720277212 */ /* 0x000fe400078ed01e */
[----:B------:R-:W-:Y:S02]  /*215c0*/  LOP3.LUT R26, R23, R32, RZ, 0x3c, !PT ;  /* 0x00000020171a7212 */ /* 0x000fe400078e3cff */
[----:B------:R-:W-:-:S02]  /*215d0*/  SHF.L.W.U32.HI R30, R18, 0x2, R18 ;  /* 0x00000002121e7819 */ /* 0x000fc40000010e12 */
[----:B------:R-:W-:Y:S02]  /*215e0*/  LOP3.LUT R22, R22, R51, RZ, 0xc3, !PT ;  /* 0x0000003316167212 */ /* 0x000fe400078ec3ff */
[----:B------:R-:W-:Y:S02]  /*215f0*/  LOP3.LUT R48, R48, R23, R32, 0x96, !PT ;  /* 0x0000001730307212 */ /* 0x000fe400078e9620 */
[----:B------:R-:W-:Y:S02]  /*21600*/  LOP3.LUT R51, RZ, R51, RZ, 0x33, !PT ;  /* 0x00000033ff337212 */ /* 0x000fe400078e33ff */
[----:B------:R-:W-:Y:S02]  /*21610*/  LOP3.LUT R0, R0, R39, RZ, 0x3c, !PT ;  /* 0x0000002700007212 */ /* 0x000fe400078e3cff */
[----:B------:R-:W-:Y:S02]  /*21620*/  SHF.L.W.U32.HI R39, R39, 0x2, R39 ;  /* 0x0000000227277819 */ /* 0x000fe40000010e27 */
[----:B------:R-:W-:-:S02]  /*21630*/  SHF.L.W.U32.HI R23, R26, 0x2, R26 ;  /* 0x000000021a177819 */ /* 0x000fc40000010e1a */
[----:B------:R-:W-:Y:S02]  /*21640*/  LOP3.LUT R12, R20, R58, R53, 0x2d, !PT ;  /* 0x0000003a140c7212 */ /* 0x000fe400078e2d35 */
[C---:B------:R-:W-:Y:S02]  /*21650*/  LOP3.LUT R30, R25.reuse, R30, RZ, 0x3c, !PT ;  /* 0x0000001e191e7212 */ /* 0x040fe400078e3cff */
[----:B------:R-:W-:Y:S02]  /*21660*/  LOP3.LUT R20, R56, R52, R15, 0x87, !PT ;  /* 0x0000003438147212 */ /* 0x000fe400078e870f */
        /* <DEDUP_REMOVED lines=10> */
[----:B------:R-:W-:Y:S02]  /*21710*/  LOP3.LUT R51, R22, R51, RZ, 0x3c, !PT ;  /* 0x0000003316337212 */ /* 0x000fe400078e3cff */
[-C--:B------:R-:W-:Y:S02]  /*21720*/  LOP3.LUT R15, R52, R49.reuse, R56, 0x2d, !PT ;  /* 0x00000031340f7212 */ /* 0x080fe400078e2d38 */
[----:B------:R-:W-:Y:S02]  /*21730*/  LOP3.LUT R20, R53, R49, R20, 0x96, !PT ;  /* 0x0000003135147212 */ /* 0x000fe400078e9614 */
        /* <DEDUP_REMOVED lines=8> */
[----:B------:R-:W-:Y:S02]  /*217c0*/  LOP3.LUT R23, R0, R39, RZ, 0x3c, !PT ;  /* 0x0000002700177212 */ /* 0x000fe400078e3cff */
[----:B------:R-:W-:Y:S02]  /*217d0*/  SHF.L.W.U32.HI R30, R39, 0xa, R39 ;  /* 0x0000000a271e7819 */ /* 0x000fe40000010e27 */
[----:B------:R-:W-:Y:S02]  /*217e0*/  LOP3.LUT R26, R49, R48, RZ, 0x3c, !PT ;  /* 0x00000030311a7212 */ /* 0x000fe400078e3cff */
[----:B------:R-:W-:Y:S02]  /*217f0*/  SHF.L.W.U32.HI R25, R25, 0x1, R25 ;  /* 0x0000000119197819 */ /* 0x000fe40000010e19 */
[----:B------:R-:W-:Y:S02]  /*21800*/  LOP3.LUT R51, R51, R22, RZ, 0x3c, !PT ;  /* 0x0000001633337212 */ /* 0x000fe400078e3cff */
[----:B------:R-:W-:-:S02]  /*21810*/  LOP3.LUT R30, R26, R30, R23, 0x96, !PT ;  /* 0x0000001e1a1e7212 */ /* 0x000fc400078e9617 */
[----:B------:R-:W-:Y:S02]  /*21820*/  SHF.L.W.U32.HI R48, R48, 0x1, R48 ;  /* 0x0000000130307819 */ /* 0x000fe40000010e30 */
[----:B------:R-:W-:Y:S02]  /*21830*/  LOP3.LUT R39, R25, UR57, RZ, 0x3c, !PT ;  /* 0x0000003919277c12 */ /* 0x000fe4000f8e3cff */
[----:B------:R-:W-:Y:S02]  /*21840*/  SHF.L.W.U32.HI R0, R22, 0x1, R22 ;  /* 0x0000000116007819 */ /* 0x000fe40000010e16 */
[----:B------:R-:W-:Y:S02]  /*21850*/  SHF.L.W.U32.HI R23, R23, 0x1, R23 ;  /* 0x0000000117177819 */ /* 0x000fe40000010e17 */
[--C-:B------:R-:W-:Y:S02]  /*21860*/  LOP3.LUT R25, R26, R51, R53.reuse, 0x1e, !PT ;  /* 0x000000331a197212 */ /* 0x100fe400078e1e35 */
[----:B------:R-:W-:-:S02]  /*21870*/  LOP3.LUT R22, R51, R26, R53, 0x78, !PT ;  /* 0x0000001a33167212 */ /* 0x000fc400078e7835 */
[----:B------:R-:W-:Y:S02]  /*21880*/  LOP3.LUT R48, R48, R39, RZ, 0x3c, !PT ;  /* 0x0000002730307212 */ /* 0x000fe400078e3cff */
[--C-:B------:R-:W-:Y:S02]  /*21890*/  LOP3.LUT R49, R39, R23, R0.reuse, 0x1e, !PT ;  /* 0x0000001727317212 */ /* 0x100fe400078e1e00 */
[-CC-:B------:R-:W-:Y:S02]  /*218a0*/  LOP3.LUT R51, R23, R39.reuse, R0.reuse, 0x78, !PT ;  /* 0x0000002717337212 */ /* 0x180fe400078e7800 */
[----:B------:R-:W-:Y:S02]  /*218b0*/  LOP3.LUT R23, R30, R26, R53, 0x78, !PT ;  /* 0x0000001a1e177212 */ /* 0x000fe400078e7835 */
[----:B------:R-:W-:Y:S02]  /*218c0*/  LOP3.LUT R52, R48, R39, R0, 0x78, !PT ;  /* 0x0000002730347212 */ /* 0x000fe400078e7800 */
[----:B------:R-:W-:-:S02]  /*218d0*/  LOP3.LUT R39, R51, R49, R48, 0x87, !PT ;  /* 0x0000003133277212 */ /* 0x000fc400078e8730 */
[----:B------:R-:W-:Y:S02]  /*218e0*/  LOP3.LUT R26, R53, R23, R22, 0x2d, !PT ;  /* 0x00000017351a7212 */ /* 0x000fe400078e2d16 */
[C---:B------:R-:W-:Y:S02]  /*218f0*/  LOP3.LUT R13, R17.reuse, R58, R13, 0x96, !PT ;  /* 0x0000003a110d7212 */ /* 0x040fe400078e960d */
        /* <DEDUP_REMOVED lines=10> */
[----:B------:R-:W-:Y:S02]  /*219a0*/  SHF.L.W.U32.HI R15, R15, 0x2, R15 ;  /* 0x000000020f0f7819 */ /* 0x000fe40000010e0f */
[C---:B------:R-:W-:Y:S02]  /*219b0*/  LOP3.LUT R56, R13.reuse, R56, RZ, 0x3c, !PT ;  /* 0x000000380d387212 */ /* 0x040fe400078e3cff */
[----:B------:R-:W-:Y:S02]  /*219c0*/  LOP3.LUT R21, R20, R21, RZ, 0x3c, !PT ;  /* 0x0000001514157212 */ /* 0x000fe400078e3cff */
[----:B------:R-:W-:Y:S02]  /*219d0*/  LOP3.LUT R52, R52, R39, RZ, 0xc3, !PT ;  /* 0x0000002734347212 */ /* 0x000fe400078ec3ff */
[----:B------:R-:W-:Y:S02]  /*219e0*/  SHF.L.W.U32.HI R13, R13, 0xe, R13 ;  /* 0x0000000e0d0d7819 */ /* 0x000fe40000010e0d */
[----:B------:R-:W-:-:S02]  /*219f0*/  SHF.L.W.U32.HI R20, R20, 0xe, R20 ;  /* 0x0000000e14147819 */ /* 0x000fc40000010e14 */
[----:B------:R-:W-:Y:S02]  /*21a00*/  LOP3.LUT R39, RZ, R39, RZ, 0x33, !PT ;  /* 0x00000027ff277212 */ /* 0x000fe400078e33ff */
[C---:B------:R-:W-:Y:S02]  /*21a10*/  LOP3.LUT R15, R12.reuse, R15, RZ, 0x3c, !PT ;  /* 0x0000000f0c0f7212 */ /* 0x040fe400078e3cff */
        /* <DEDUP_REMOVED lines=12> */
[----:B------:R-:W-:Y:S02]  /*21ae0*/  LOP3.LUT R14, R13, R14, R10, 0x96, !PT ;  /* 0x0000000e0d0e7212 */ /* 0x000fe400078e960a */
[----:B------:R-:W-:Y:S02]  /*21af0*/  SHF.L.W.U32.HI R20, R20, 0x1, R20 ;  /* 0x0000000114147819 */ /* 0x000fe40000010e14 */
[----:B------:R-:W-:Y:S02]  /*21b00*/  LOP3.LUT R13, R12, R11, RZ, 0x3c, !PT ;  /* 0x0000000b0c0d7212 */ /* 0x000fe400078e3cff */
[----:B------:R-:W-:-:S02]  /*21b10*/  LOP3.LUT R15, R15, R18, RZ, 0x3c, !PT ;  /* 0x000000120f0f7212 */ /* 0x000fc400078e3cff */
[--C-:B------:R-:W-:Y:S02]  /*21b20*/  LOP3.LUT R52, R21, R52, R39.reuse, 0x96, !PT ;  /* 0x0000003415347212 */ /* 0x100fe400078e9627 */
[----:B------:R-:W-:Y:S02]  /*21b30*/  SHF.L.W.U32.HI R18, R18, 0x1, R18 ;  /* 0x0000000112127819 */ /* 0x000fe40000010e12 */
[----:B------:R-:W-:Y:S02]  /*21b40*/  SHF.L.W.U32.HI R39, R39, 0x1, R39 ;  /* 0x0000000127277819 */ /* 0x000fe40000010e27 */
        /* <DEDUP_REMOVED lines=21> */
[----:B------:R-:W-:Y:S02]  /*21ca0*/  LOP3.LUT R30, R39, R52, RZ, 0x3c, !PT ;  /* 0x00000034271e7212 */ /* 0x000fe400078e3cff */
[----:B------:R-:W-:Y:S02]  /*21cb0*/  LOP3.LUT R12, R53, R39, R52, 0x96, !PT ;  /* 0x00000027350c7212 */ /* 0x000fe400078e9634 */
[----:B------:R-:W-:Y:S02]  /*21cc0*/  LOP3.LUT R32, R32, R25, RZ, 0x3c, !PT ;  /* 0x0000001920207212 */ /* 0x000fe400078e3cff */
[----:B------:R-:W-:Y:S02]  /*21cd0*/  SHF.L.W.U32.HI R39, R25, 0x2, R25 ;  /* 0x0000000219277819 */ /* 0x000fe40000010e19 */
[-C--:B------:R-:W-:Y:S02]  /*21ce0*/  LOP3.LUT R22, R17, R20.reuse, RZ, 0xc3, !PT ;  /* 0x0000001411167212 */ /* 0x080fe400078ec3ff */
[----:B------:R-:W-:-:S02]  /*21cf0*/  LOP3.LUT R20, RZ, R20, RZ, 0x33, !PT ;  /* 0x00000014ff147212 */ /* 0x000fc400078e33ff */
[----:B------:R-:W-:Y:S02]  /*21d00*/  SHF.L.W.U32.HI R23, R26, 0x2, R26 ;  /* 0x000000021a177819 */ /* 0x000fe40000010e1a */
[----:B------:R-:W-:Y:S02]  /*21d10*/  SHF.L.W.U32.HI R17, R30, 0x2, R30 ;  /* 0x000000021e117819 */ /* 0x000fe40000010e1e */
[----:B------:R-:W-:Y:S02]  /*21d20*/  LOP3.LUT R39, R39, R32, RZ, 0xc3, !PT ;  /* 0x0000002027277212 */ /* 0x000fe400078ec3ff */
[----:B------:R-:W-:Y:S02]  /*21d30*/  SHF.L.W.U32.HI R26, R14, 0x2, R14 ;  /* 0x000000020e1a7819 */ /* 0x000fe40000010e0e */
[----:B------:R-:W-:Y:S02]  /*21d40*/  LOP3.LUT R30, R15, R56, RZ, 0xc3, !PT ;  /* 0x000000380f1e7212 */ /* 0x000fe400078ec3ff */
[----:B------:R-:W-:-:S02]  /*21d50*/  LOP3.LUT R32, RZ, R32, RZ, 0x33, !PT ;  /* 0x00000020ff207212 */ /* 0x000fc400078e33ff */
[----:B------:R-:W-:Y:S02]  /*21d60*/  LOP3.LUT R51, R18, R49, RZ, 0x3c, !PT ;  /* 0x0000003112337212 */ /* 0x000fe400078e3cff */
[----:B------:R-:W-:Y:S02]  /*21d70*/  SHF.L.W.U32.HI R52, R49, 0x2, R49 ;  /* 0x0000000231347819 */ /* 0x000fe40000010e31 */
[----:B------:R-:W-:Y:S02]  /*21d80*/  SHF.L.W.U32.HI R15, R20, 0x2, R20 ;  /* 0x00000002140f7819 */ /* 0x000fe40000010e14 */
[----:B------:R-:W-:Y:S02]  /*21d90*/  LOP3.LUT R56, RZ, R56, RZ, 0x33, !PT ;  /* 0x00000038ff387212 */ /* 0x000fe400078e33ff */
        /* <DEDUP_REMOVED lines=15> */
[----:B------:R-:W-:Y:S02]  /*21e90*/  LOP3.LUT R14, R32, R39, RZ, 0x3c, !PT ;  /* 0x00000027200e7212 */ /* 0x000fe400078e3cff */
[----:B------:R-:W-:Y:S02]  /*21ea0*/  SHF.L.W.U32.HI R21, R39, 0xa, R39 ;  /* 0x0000000a27157819 */ /* 0x000fe40000010e27 */
[C---:B------:R-:W-:Y:S02]  /*21eb0*/  LOP3.LUT R20, R30.reuse, R23, RZ, 0x3c, !PT ;  /* 0x000000171e147212 */ /* 0x040fe400078e3cff */
[----:B------:R-:W-:Y:S02]  /*21ec0*/  LOP3.LUT R39, R13, R18, RZ, 0x3c, !PT ;  /* 0x000000120d277212 */ /* 0x000fe400078e3cff */
[----:B------:R-:W-:-:S02]  /*21ed0*/  SHF.L.W.U32.HI R23, R30, 0xe, R30 ;  /* 0x0000000e1e177819 */ /* 0x000fc40000010e1e */
[----:B------:R-:W-:Y:S02]  /*21ee0*/  SHF.L.W.U32.HI R13, R51, 0xe, R51 ;  /* 0x0000000e330d7819 */ /* 0x000fe40000010e33 */
[C---:B------:R-:W-:Y:S02]  /*21ef0*/  LOP3.LUT R17, R12.reuse, R17, RZ, 0x3c, !PT ;  /* 0x000000110c117212 */ /* 0x040fe400078e3cff */
[----:B------:R-:W-:Y:S02]  /*21f00*/  SHF.L.W.U32.HI R48, R12, 0xe, R12 ;  /* 0x0000000e0c307819 */ /* 0x000fe40000010e0c */
        /* <DEDUP_REMOVED lines=10> */
[----:B------:R-:W-:Y:S02]  /*21fb0*/  LOP3.LUT R52, R48, R17, RZ, 0x3c, !PT ;  /* 0x0000001130347212 */ /* 0x000fe400078e3cff */
[----:B------:R-:W-:Y:S02]  /*21fc0*/  LOP3.LUT R23, R30, R49, RZ, 0x3c, !PT ;  /* 0x000000311e177212 */ /* 0x000fe400078e3cff */
[C---:B------:R-:W-:Y:S02]  /*21fd0*/  LOP3.LUT R0, R39.reuse, R32, R6, 0x96, !PT ;  /* 0x0000002027007212 */ /* 0x040fe400078e9606 */
[----:B------:R-:W-:Y:S02]  /*21fe0*/  SHF.L.W.U32.HI R48, R39, 0x1, R39 ;  /* 0x0000000127307819 */ /* 0x000fe40000010e27 */
        /* <DEDUP_REMOVED lines=8> */
[----:B------:R-:W-:Y:S02]  /*22070*/  LOP3.LUT R32, R23, R21, R14, 0x96, !PT ;  /* 0x0000001517207212 */ /* 0x000fe400078e960e */
[--C-:B------:R-:W-:Y:S02]  /*22080*/  LOP3.LUT R53, R30, R22, R39.reuse, 0x1e, !PT ;  /* 0x000000161e357212 */ /* 0x100fe400078e1e27 */
[----:B------:R-:W-:Y:S02]  /*22090*/  LOP3.LUT R56, R22, R30, R39, 0x78, !PT ;  /* 0x0000001e16387212 */ /* 0x000fe400078e7827 */
[----:B------:R-:W-:Y:S02]  /*220a0*/  LOP3.LUT R15, R17, R52, RZ, 0x3c, !PT ;  /* 0x00000034110f7212 */ /* 0x000fe400078e3cff */
[----:B------:R-:W-:-:S02]  /*220b0*/  LOP3.LUT R17, R20, R51, RZ, 0x3c, !PT ;  /* 0x0000003314117212 */ /* 0x000fc400078e3cff */
[----:B------:R-:W-:Y:S02]  /*220c0*/  SHF.L.W.U32.HI R20, R51, 0x1, R51 ;  /* 0x0000000133147819 */ /* 0x000fe40000010e33 */
[----:B------:R-:W-:Y:S02]  /*220d0*/  LOP3.LUT R21, R48, R7, RZ, 0x3c, !PT ;  /* 0x0000000730157212 */ /* 0x000fe400078e3cff */
[----:B------:R-:W-:Y:S02]  /*220e0*/  LOP3.LUT R22, R25, R30, R39, 0x78, !PT ;  /* 0x0000001e19167212 */ /* 0x000fe400078e7827 */
[--C-:B------:R-:W-:Y:S02]  /*220f0*/  LOP3.LUT R49, R23, R26, R12.reuse, 0x1e, !PT ;  /* 0x0000001a17317212 */ /* 0x100fe400078e1e0c */
[----:B------:R-:W-:Y:S02]  /*22100*/  LOP3.LUT R48, R26, R23, R12, 0x78, !PT ;  /* 0x000000171a307212 */ /* 0x000fe400078e780c */
[----:B------:R-:W-:-:S02]  /*22110*/  LOP3.LUT R25, R56, R53, R25, 0x87, !PT ;  /* 0x0000003538197212 */ /* 0x000fc400078e8719 */
[----:B------:R-:W-:Y:S02]  /*22120*/  LOP3.LUT R51, R32, R23, R12, 0x78, !PT ;  /* 0x0000001720337212 */ /* 0x000fe400078e780c */
[----:B------:R-:W-:Y:S02]  /*22130*/  SHF.L.W.U32.HI R14, R52, 0x1, R52 ;  /* 0x00000001340e7819 */ /* 0x000fe40000010e34 */
[--C-:B------:R-:W-:Y:S02]  /*22140*/  SHF.L.W.U32.HI R55, R13, 0x1, R13.reuse ;  /* 0x000000010d377819 */ /* 0x100fe40000010e0d */
[----:B------:R-:W-:Y:S02]  /*22150*/  LOP3.LUT R18, R15, R18, R13, 0x96, !PT ;  /* 0x000000120f127212 */ /* 0x000fe400078e960d */
[-CC-:B------:R-:W-:Y:S02]  /*22160*/  LOP3.LUT R13, R39, R22.reuse, R56.reuse, 0x2d, !PT ;  /* 0x00000016270d7212 */ /* 0x180fe400078e2d38 */
[----:B------:R-:W-:-:S02]  /*22170*/  LOP3.LUT R23, R53, R22, R56, 0x2d, !PT ;  /* 0x0000001635177212 */ /* 0x000fc400078e2d38 */
[----:B------:R-:W-:Y:S02]  /*22180*/  LOP3.LUT R52, R48, R49, R32, 0x87, !PT ;  /* 0x0000003130347212 */ /* 0x000fe400078e8720 */
[----:B------:R-:W-:Y:S02]  /*22190*/  LOP3.LUT R56, R25, R22, R56, 0xd0, !PT ;  /* 0x0000001619387212 */ /* 0x000fe400078ed038 */
[----:B------:R-:W-:Y:S02]  /*221a0*/  LOP3.LUT R26, R49, R51, R48, 0x2d, !PT ;  /* 0x00000033311a7212 */ /* 0x000fe400078e2d30 */
[----:B------:R-:W-:Y:S02]  /*221b0*/  LOP3.LUT R14, R14, R21, RZ, 0x3c, !PT ;  /* 0x000000150e0e7212 */ /* 0x000fe400078e3cff */
[--C-:B------:R-:W-:Y:S02]  /*221c0*/  LOP3.LUT R49, R21, R55, R20.reuse, 0x1e, !PT ;  /* 0x0000003715317212 */ /* 0x100fe400078e1e14 */
[----:B------:R-:W-:-:S02]  /*221d0*/  LOP3.LUT R55, R55, R21, R20, 0x78, !PT ;  /* 0x0000001537377212 */ /* 0x000fc400078e7814 */
[----:B------:R-:W-:Y:S02]  /*221e0*/  LOP3.LUT R32, R12, R51, R48, 0x2d, !PT ;  /* 0x000000330c207212 */ /* 0x000fe400078e2d30 */
[----:B------:R-:W-:Y:S02]  /*221f0*/  LOP3.LUT R39, R15, R17, R0, 0x1e, !PT ;  /* 0x000000110f277212 */ /* 0x000fe400078e1e00 */
[-C--:B------:R-:W-:Y:S02]  /*22200*/  LOP3.LUT R48, R52, R51.reuse, R48, 0xd0, !PT ;  /* 0x0000003334307212 */ /* 0x080fe400078ed030 */
[----:B------:R-:W-:Y:S02]  /*22210*/  LOP3.LUT R30, R51, R52, RZ, 0x3c, !PT ;  /* 0x00000034331e7212 */ /* 0x000fe400078e3cff */
        /* <DEDUP_REMOVED lines=11> */
[----:B------:R-:W-:Y:S02]  /*222d0*/  LOP3.LUT R18, R0, R14, R17, 0x2d, !PT ;  /* 0x0000000e00127212 */ /* 0x000fe400078e2d11 */
[----:B------:R-:W-:Y:S02]  /*222e0*/  LOP3.LUT R21, R14, R15, RZ, 0x3c, !PT ;  /* 0x0000000f0e157212 */ /* 0x000fe400078e3cff */
[----:B------:R-:W-:-:S02]  /*222f0*/  LOP3.LUT R13, R13, R26, RZ, 0xc3, !PT ;  /* 0x0000001a0d0d7212 */ /* 0x000fc400078ec3ff */
[----:B------:R-:W-:Y:S02]  /*22300*/  LOP3.LUT R0, R55, R14, R15, 0x96, !PT ;  /* 0x0000000e37007212 */ /* 0x000fe400078e960f */
[----:B------:R-:W-:Y:S02]  /*22310*/  LOP3.LUT R26, RZ, R26, RZ, 0x33, !PT ;  /* 0x0000001aff1a7212 */ /* 0x000fe400078e33ff */
[C---:B------:R-:W-:Y:S02]  /*22320*/  LOP3.LUT R22, R32.reuse, R22, R25, 0x96, !PT ;  /* 0x0000001620167212 */ /* 0x040fe400078e9619 */
[----:B------:R-:W-:Y:S02]  /*22330*/  SHF.L.W.U32.HI R15, R32, 0x2, R32 ;  /* 0x00000002200f7819 */ /* 0x000fe40000010e20 */
[----:B------:R-:W-:Y:S02]  /*22340*/  LOP3.LUT R23, R23, R48, RZ, 0x3c, !PT ;  /* 0x0000003017177212 */ /* 0x000fe400078e3cff */
[----:B------:R-:W-:-:S02]  /*22350*/  SHF.L.W.U32.HI R48, R48, 0x2, R48 ;  /* 0x0000000230307819 */ /* 0x000fc40000010e30 */
[----:B------:R-:W-:Y:S02]  /*22360*/  SHF.L.W.U32.HI R25, R30, 0x2, R30 ;  /* 0x000000021e197819 */ /* 0x000fe40000010e1e */
[----:B------:R-:W-:Y:S02]  /*22370*/  LOP3.LUT R17, R56, R39, RZ, 0x3c, !PT ;  /* 0x0000002738117212 */ /* 0x000fe400078e3cff */
[----:B------:R-:W-:Y:S02]  /*22380*/  SHF.L.W.U32.HI R32, R39, 0x2, R39 ;  /* 0x0000000227207819 */ /* 0x000fe40000010e27 */
[----:B------:R-:W-:Y:S02]  /*22390*/  LOP3.LUT R14, R18, R52, R51, 0x96, !PT ;  /* 0x00000034120e7212 */ /* 0x000fe400078e9633 */
[----:B------:R-:W-:Y:S02]  /*223a0*/  SHF.L.W.U32.HI R39, R21, 0x2, R21 ;  /* 0x0000000215277819 */ /* 0x000fe40000010e15 */
[----:B------:R-:W-:-:S02]  /*223b0*/  LOP3.LUT R30, R20, R49, RZ, 0xc3, !PT ;  /* 0x00000031141e7212 */ /* 0x000fc400078ec3ff */
[----:B------:R-:W-:Y:S02]  /*223c0*/  SHF.L.W.U32.HI R51, R18, 0x2, R18 ;  /* 0x0000000212337819 */ /* 0x000fe40000010e12 */
[----:B------:R-:W-:Y:S02]  /*223d0*/  LOP3.LUT R49, RZ, R49, RZ, 0x33, !PT ;  /* 0x00000031ff317212 */ /* 0x000fe400078e33ff */
[----:B------:R-:W-:Y:S02]  /*223e0*/  SHF.L.W.U32.HI R26, R26, 0x2, R26 ;  /* 0x000000021a1a7819 */ /* 0x000fe40000010e1a */
[C---:B------:R-:W-:Y:S02]  /*223f0*/  LOP3.LUT R18, R22.reuse, R15, RZ, 0x3c, !PT ;  /* 0x0000000f16127212 */ /* 0x040fe400078e3cff */
[----:B------:R-:W-:Y:S02]  /*22400*/  SHF.L.W.U32.HI R21, R22, 0xe, R22 ;  /* 0x0000000e16157819 */ /* 0x000fe40000010e16 */
[----:B------:R-:W-:-:S02]  /*22410*/  LOP3.LUT R48, R48, R23, RZ, 0xc3, !PT ;  /* 0x0000001730307212 */ /* 0x000fc400078ec3ff */
[C---:B------:R-:W-:Y:S02]  /*22420*/  LOP3.LUT R25, R12.reuse, R25, RZ, 0x3c, !PT ;  /* 0x000000190c197212 */ /* 0x040fe400078e3cff */
[----:B------:R-:W-:Y:S02]  /*22430*/  SHF.L.W.U32.HI R20, R12, 0xe, R12 ;  /* 0x0000000e0c147819 */ /* 0x000fe40000010e0c */
        /* <DEDUP_REMOVED lines=12> */
[----:B------:R-:W-:Y:S02]  /*22500*/  SHF.L.W.U32.HI R17, R23, 0xe, R23 ;  /* 0x0000000e17117819 */ /* 0x000fe40000010e17 */
[----:B------:R-:W-:Y:S02]  /*22510*/  LOP3.LUT R22, R20, R25, RZ, 0x3c, !PT ;  /* 0x0000001914167212 */ /* 0x000fe400078e3cff */
[----:B------:R-:W-:Y:S02]  /*22520*/  LOP3.LUT R52, R52, R39, RZ, 0x3c, !PT ;  /* 0x0000002734347212 */ /* 0x000fe400078e3cff */
[----:B------:R-:W-:-:S02]  /*22530*/  SHF.L.W.U32.HI R53, R39, 0xa, R39 ;  /* 0x0000000a27357819 */ /* 0x000fc40000010e27 */
[C---:B------:R-:W-:Y:S02]  /*22540*/  LOP3.LUT R0, R30.reuse, R49, RZ, 0x3c, !PT ;  /* 0x000000311e007212 */ /* 0x040fe400078e3cff */
[----:B------:R-:W-:Y:S02]  /*22550*/  SHF.L.W.U32.HI R15, R30, 0xe, R30 ;  /* 0x0000000e1e0f7819 */ /* 0x000fe40000010e1e */
[----:B------:R-:W-:Y:S02]  /*22560*/  SHF.L.W.U32.HI R25, R25, 0xa, R25 ;  /* 0x0000000a19197819 */ /* 0x000fe40000010e19 */
[----:B------:R-:W-:Y:S02]  /*22570*/  LOP3.LUT R49, R14, R51, RZ, 0x3c, !PT ;  /* 0x000000330e317212 */ /* 0x000fe400078e3cff */
[----:B------:R-:W-:Y:S02]  /*22580*/  LOP3.LUT R30, R13, R12, RZ, 0x3c, !PT ;  /* 0x0000000c0d1e7212 */ /* 0x000fe400078e3cff */
[----:B------:R-:W-:-:S02]  /*22590*/  SHF.L.W.U32.HI R23, R26, 0xe, R26 ;  /* 0x0000000e1a177819 */ /* 0x000fc40000010e1a */
[----:B------:R-:W-:Y:S02]  /*225a0*/  SHF.L.W.U32.HI R39, R12, 0xa, R12 ;  /* 0x0000000a0c277819 */ /* 0x000fe40000010e0c */
[----:B------:R-:W-:Y:S02]  /*225b0*/  LOP3.LUT R13, R21, UR72, R18, 0x96, !PT ;  /* 0x00000048150d7c12 */ /* 0x000fe4000f8e9612 */
        /* <DEDUP_REMOVED lines=13> */
[----:B------:R-:W-:Y:S02]  /*22690*/  LOP3.LUT R32, R12, UR73, RZ, 0x3c, !PT ;  /* 0x000000490c207c12 */ /* 0x000fe4000f8e3cff */
[--C-:B------:R-:W-:Y:S02]  /*226a0*/  LOP3.LUT R12, R14, R20, R17.reuse, 0x96, !PT ;  /* 0x000000140e0c7212 */ /* 0x100fe400078e9611 */
[----:B------:R-:W-:-:S02]  /*226b0*/  SHF.L.W.U32.HI R30, R17, 0x1, R17 ;  /* 0x00000001111e7819 */ /* 0x000fc40000010e11 */
[----:B------:R-:W-:Y:S02]  /*226c0*/  SHF.L.W.U32.HI R22, R22, 0x1, R22 ;  /* 0x0000000116167819 */ /* 0x000fe40000010e16 */
[----:B------:R-:W-:Y:S02]  /*226d0*/  SHF.L.W.U32.HI R25, R52, 0x1, R52 ;  /* 0x0000000134197819 */ /* 0x000fe40000010e34 */
[----:B------:R-:W-:Y:S02]  /*226e0*/  LOP3.LUT R17, R53, R48, RZ, 0x3c, !PT ;  /* 0x0000003035117212 */ /* 0x000fe400078e3cff */
[----:B------:R-:W-:Y:S02]  /*226f0*/  LOP3.LUT R56, R0, R9, RZ, 0x3c, !PT ;  /* 0x0000000900387212 */ /* 0x000fe400078e3cff */
[----:B------:R-:W-:Y:S02]  /*22700*/  SHF.L.W.U32.HI R20, R48, 0x1, R48 ;  /* 0x0000000130147819 */ /* 0x000fe40000010e30 */
[----:B------:R-:W-:-:S02]  /*22710*/  SHF.L.W.U32.HI R53, R23, 0x1, R23 ;  /* 0x0000000117357819 */ /* 0x000fc40000010e17 */
[----:B------:R-:W-:Y:S02]  /*22720*/  LOP3.LUT R15, R49, R51, R8, 0x96, !PT ;  /* 0x00000033310f7212 */ /* 0x000fe400078e9608 */
[----:B------:R-:W-:Y:S02]  /*22730*/  LOP3.LUT R0, R18, R26, R23, 0x96, !PT ;  /* 0x0000001a12007212 */ /* 0x000fe400078e9617 */
[----:B------:R-:W-:Y:S02]  /*22740*/  LOP3.LUT R26, R22, R32, RZ, 0x3c, !PT ;  /* 0x00000020161a7212 */ /* 0x000fe400078e3cff */
[----:B------:R-:W-:Y:S02]  /*22750*/  LOP3.LUT R57, R25, R56, RZ, 0x3c, !PT ;  /* 0x0000003819397212 */ /* 0x000fe400078e3cff */
[--C-:B------:R-:W-:Y:S02]  /*22760*/  LOP3.LUT R51, R32, R30, R21.reuse, 0x1e, !PT ;  /* 0x0000001e20337212 */ /* 0x100fe400078e1e15 */
[----:B------:R-:W-:-:S02]  /*22770*/  LOP3.LUT R52, R30, R32, R21, 0x78, !PT ;  /* 0x000000201e347212 */ /* 0x000fc400078e7815 */
[--C-:B------:R-:W-:Y:S02]  /*22780*/  LOP3.LUT R25, R56, R53, R20.reuse, 0x1e, !PT ;  /* 0x0000003538197212 */ /* 0x100fe400078e1e14 */
[----:B------:R-:W-:Y:S02]  /*22790*/  LOP3.LUT R22, R53, R56, R20, 0x78, !PT ;  /* 0x0000003835167212 */ /* 0x000fe400078e7814 */
        /* <DEDUP_REMOVED lines=13> */
[-C--:B------:R-:W-:Y:S02]  /*22870*/  LOP3.LUT R14, R21, R55.reuse, R52, 0x2d, !PT ;  /* 0x00000037150e7212 */ /* 0x080fe400078e2d34 */
[C---:B------:R-:W-:Y:S02]  /*22880*/  LOP3.LUT R32, R18.reuse, R55, R32, 0x96, !PT ;  /* 0x0000003712207212 */ /* 0x040fe400078e9620 */
[----:B------:R-:W-:-:S02]  /*22890*/  SHF.L.W.U32.HI R15, R18, 0x2, R18 ;  /* 0x00000002120f7819 */ /* 0x000fc40000010e12 */
[C---:B------:R-:W-:Y:S02]  /*228a0*/  LOP3.LUT R21, R56.reuse, R39, R57, 0x96, !PT ;  /* 0x0000002738157212 */ /* 0x040fe400078e9639 */
[----:B------:R-:W-:Y:S02]  /*228b0*/  SHF.L.W.U32.HI R56, R56, 0x2, R56 ;  /* 0x0000000238387819 */ /* 0x000fe40000010e38 */
[C---:B------:R-:W-:Y:S02]  /*228c0*/  LOP3.LUT R18, R32.reuse, R15, RZ, 0x3c, !PT ;  /* 0x0000000f20127212 */ /* 0x040fe400078e3cff */
        /* <DEDUP_REMOVED lines=8> */
[----:B------:R-:W-:-:S02]  /*22950*/  LOP3.LUT R20, R20, R39, R22, 0x2d, !PT ;  /* 0x0000002714147212 */ /* 0x000fc400078e2d16 */
[-CC-:B------:R-:W-:Y:S02]  /*22960*/  LOP3.LUT R56, R57, R39.reuse, R22.reuse, 0xd0, !PT ;  /* 0x0000002739387212 */ /* 0x180fe400078ed016 */
[----:B------:R-:W-:Y:S02]  /*22970*/  LOP3.LUT R25, R25, R39, R22, 0x2d, !PT ;  /* 0x0000002719197212 */ /* 0x000fe400078e2d16 */
[----:B------:R-:W-:Y:S02]  /*22980*/  LOP3.LUT R39, R44, R24, R63, 0x96, !PT ;  /* 0x000000182c277212 */ /* 0x000fe400078e963f */
[----:B------:R-:W-:Y:S02]  /*22990*/  LOP3.LUT R32, R15, UR74, R32, 0x96, !PT ;  /* 0x0000004a0f207c12 */ /* 0x000fe4000f8e9620 */
[----:B------:R-:W-:Y:S02]  /*229a0*/  LOP3.LUT R18, R21, R18, R4, 0x96, !PT ;  /* 0x0000001215127212 */ /* 0x000fe400078e9604 */
[----:B------:R-:W-:-:S02]  /*229b0*/  LOP3.LUT R58, R48, R53, R0, 0x87, !PT ;  /* 0x00000035303a7212 */ /* 0x000fc400078e8700 */
[----:B------:R-:W-:Y:S02]  /*229c0*/  LOP3.LUT R12, R30, R23, R12, 0x87, !PT ;  /* 0x000000171e0c7212 */ /* 0x000fe400078e870c */
[----:B------:R-:W-:Y:S02]  /*229d0*/  LOP3.LUT R0, R18, R39, R32, 0x96, !PT ;  /* 0x0000002712007212 */ /* 0x000fe400078e9620 */
[-C--:B------:R-:W-:Y:S02]  /*229e0*/  LOP3.LUT R29, R29, R36.reuse, RZ, 0xc3, !PT ;  /* 0x000000241d1d7212 */ /* 0x080fe400078ec3ff */
[----:B------:R-:W-:Y:S02]  /*229f0*/  LOP3.LUT R36, RZ, R36, RZ, 0x33, !PT ;  /* 0x00000024ff247212 */ /* 0x000fe400078e33ff */
[-C--:B------:R-:W-:Y:S02]  /*22a00*/  LOP3.LUT R37, R37, R50.reuse, RZ, 0xc3, !PT ;  /* 0x0000003225257212 */ /* 0x080fe400078ec3ff */
[----:B------:R-:W-:-:S02]  /*22a10*/  LOP3.LUT R50, RZ, R50, RZ, 0x33, !PT ;  /* 0x00000032ff327212 */ /* 0x000fc400078e33ff */
[-CC-:B------:R-:W-:Y:S02]  /*22a20*/  LOP3.LUT R23, R23, R49.reuse, R30.reuse, 0x2d, !PT ;  /* 0x0000003117177212 */ /* 0x180fe400078e2d1e */
[-C--:B------:R-:W-:Y:S02]  /*22a30*/  LOP3.LUT R30, R12, R49.reuse, R30, 0xd0, !PT ;  /* 0x000000310c1e7212 */ /* 0x080fe400078ed01e */
[----:B------:R-:W-:Y:S02]  /*22a40*/  LOP3.LUT R22, R49, R12, RZ, 0x3c, !PT ;  /* 0x0000000c31167212 */ /* 0x000fe400078e3cff */
[----:B------:R-:W-:Y:S02]  /*22a50*/  PRMT R51, R0, 0x123, R0 ;  /* 0x0000012300337816 */ /* 0x000fe40000000000 */
[----:B------:R-:W-:Y:S02]  /*22a60*/  LOP3.LUT R49, R26, R49, R12, 0x96, !PT ;  /* 0x000000311a317212 */ /* 0x000fe400078e960c */
[----:B------:R-:W-:Y:S01]  /*22a70*/  LOP3.LUT R53, R53, R17, R48, 0x2d, !PT ;  /* 0x0000001135357212 */ /* 0x000fe200078e2d30 */
[----:B------:R0:W-:Y:S01]  /*22a80*/  STG.E desc[UR76][R2.64], R51 ;  /* 0x0000003302007986 */ /* 0x0001e2000c10194c */
[----:B------:R-:W-:-:S02]  /*22a90*/  LOP3.LUT R19, R19, R38, RZ, 0xc3, !PT ;  /* 0x0000002613137212 */ /* 0x000fc400078ec3ff */
[----:B------:R-:W-:Y:S02]  /*22aa0*/  SHF.L.W.U32.HI R36, R36, 0x2, R36 ;  /* 0x0000000224247819 */ /* 0x000fe40000010e24 */
[-C--:B------:R-:W-:Y:S02]  /*22ab0*/  LOP3.LUT R48, R58, R17.reuse, R48, 0xd0, !PT ;  /* 0x000000113a307212 */ /* 0x080fe400078ed030 */
[----:B------:R-:W-:Y:S02]  /*22ac0*/  LOP3.LUT R52, R17, R58, RZ, 0x3c, !PT ;  /* 0x0000003a11347212 */ /* 0x000fe400078e3cff */
[----:B------:R-:W-:Y:S02]  /*22ad0*/  LOP3.LUT R12, R56, R17, R58, 0x96, !PT ;  /* 0x00000011380c7212 */ /* 0x000fe400078e963a */
[----:B------:R-:W-:Y:S02]  /*22ae0*/  LOP3.LUT R35, R35, R34, RZ, 0x3c, !PT ;  /* 0x0000002223237212 */ /* 0x000fe400078e3cff */
[----:B------:R-:W-:-:S02]  /*22af0*/  LOP3.LUT R38, RZ, R38, RZ, 0x33, !PT ;  /* 0x00000026ff267212 */ /* 0x000fc400078e33ff */
[----:B------:R-:W-:Y:S02]  /*22b00*/  SHF.L.W.U32.HI R50, R50, 0x2, R50 ;  /* 0x0000000232327819 */ /* 0x000fe40000010e32 */
[----:B------:R-:W-:Y:S02]  /*22b10*/  LOP3.LUT R39, R31, R46, RZ, 0x3c, !PT ;  /* 0x0000002e1f277212 */ /* 0x000fe400078e3cff */
[----:B------:R-:W-:Y:S02]  /*22b20*/  SHF.L.W.U32.HI R56, R46, 0x2, R46 ;  /* 0x000000022e387819 */ /* 0x000fe40000010e2e */
[----:B------:R-:W-:Y:S02]  /*22b30*/  SHF.L.W.U32.HI R17, R40, 0x2, R40 ;  /* 0x0000000228117819 */ /* 0x000fe40000010e28 */
[----:B------:R-:W-:Y:S02]  /*22b40*/  SHF.L.W.U32.HI R34, R34, 0x2, R34 ;  /* 0x0000000222227819 */ /* 0x000fe40000010e22 */
[----:B------:R-:W-:-:S02]  /*22b50*/  SHF.L.W.U32.HI R46, R33, 0x2, R33 ;  /* 0x00000002212e7819 */ /* 0x000fc40000010e21 */
[----:B------:R-:W-:Y:S02]  /*22b60*/  LOP3.LUT R31, R29, R36, RZ, 0x3c, !PT ;  /* 0x000000241d1f7212 */ /* 0x000fe400078e3cff */
[----:B------:R-:W-:Y:S02]  /*22b70*/  SHF.L.W.U32.HI R40, R38, 0x2, R38 ;  /* 0x0000000226287819 */ /* 0x000fe40000010e26 */
[C---:B------:R-:W-:Y:S02]  /*22b80*/  LOP3.LUT R36, R37.reuse, R50, RZ, 0x3c, !PT ;  /* 0x0000003225247212 */ /* 0x040fe400078e3cff */
[----:B0-----:R-:W-:Y:S02]  /*22b90*/  SHF.L.W.U32.HI R51, R37, 0xe, R37 ;  /* 0x0000000e25337819 */ /* 0x001fe40000010e25 */
[----:B------:R-:W-:Y:S02]  /*22ba0*/  SHF.L.W.U32.HI R26, R41, 0x2, R41 ;  /* 0x00000002291a7819 */ /* 0x000fe40000010e29 */
[----:B------:R-:W-:-:S02]  /*22bb0*/  LOP3.LUT R34, R34, R35, RZ, 0xc3, !PT ;  /* 0x0000002322227212 */ /* 0x000fc400078ec3ff */
[----:B------:R-:W-:Y:S02]  /*22bc0*/  LOP3.LUT R37, RZ, R35, RZ, 0x33, !PT ;  /* 0x00000023ff257212 */ /* 0x000fe400078e33ff */
[C---:B------:R-:W-:Y:S02]  /*22bd0*/  LOP3.LUT R17, R42.reuse, R17, RZ, 0x3c, !PT ;  /* 0x000000112a117212 */ /* 0x040fe400078e3cff */
[C---:B------:R-:W-:Y:S02]  /*22be0*/  LOP3.LUT R46, R43.reuse, R46, RZ, 0x3c, !PT ;  /* 0x0000002e2b2e7212 */ /* 0x040fe400078e3cff */
[----:B------:R-:W-:Y:S02]  /*22bf0*/  SHF.L.W.U32.HI R35, R43, 0xe, R43 ;  /* 0x0000000e2b237819 */ /* 0x000fe40000010e2b */
[----:B------:R-:W-:Y:S02]  /*22c00*/  SHF.L.W.U32.HI R42, R42, 0xe, R42 ;  /* 0x0000000e2a2a7819 */ /* 0x000fe40000010e2a */
[----:B------:R-:W-:-:S02]  /*22c10*/  LOP3.LUT R41, R28, R45, RZ, 0x3c, !PT ;  /* 0x0000002d1c297212 */ /* 0x000fc400078e3cff */
[----:B------:R-:W-:Y:S02]  /*22c20*/  SHF.L.W.U32.HI R38, R29, 0xe, R29 ;  /* 0x0000000e1d267819 */ /* 0x000fe40000010e1d */
[----:B------:R-:W-:Y:S02]  /*22c30*/  SHF.L.W.U32.HI R28, R45, 0x2, R45 ;  /* 0x000000022d1c7819 */ /* 0x000fe40000010e2d */
[----:B------:R-:W-:Y:S02]  /*22c40*/  LOP3.LUT R40, R19, R40, RZ, 0x3c, !PT ;  /* 0x0000002813287212 */ /* 0x000fe400078e3cff */
[-C--:B------:R-:W-:Y:S02]  /*22c50*/  LOP3.LUT R29, R56, R39.reuse, RZ, 0xc3, !PT ;  /* 0x00000027381d7212 */ /* 0x080fe400078ec3ff */
[----:B------:R-:W-:Y:S02]  /*22c60*/  LOP3.LUT R33, RZ, R39, RZ, 0x33, !PT ;  /* 0x00000027ff217212 */ /* 0x000fe400078e33ff */
        /* <DEDUP_REMOVED lines=9> */
[----:B------:R-:W-:Y:S02]  /*22d00*/  LOP3.LUT R20, R20, R53, RZ, 0xc3, !PT ;  /* 0x0000003514147212 */ /* 0x000fe400078ec3ff */
[----:B------:R-:W-:Y:S02]  /*22d10*/  LOP3.LUT R43, R28, R41, RZ, 0xc3, !PT ;  /* 0x000000291c2b7212 */ /* 0x000fe400078ec3ff */
[----:B------:R-:W-:Y:S02]  /*22d20*/  SHF.L.W.U32.HI R38, R31, 0xa, R31 ;  /* 0x0000000a1f267819 */ /* 0x000fe40000010e1f */
[----:B------:R-:W-:-:S02]  /*22d30*/  LOP3.LUT R23, RZ, R23, RZ, 0x33, !PT ;  /* 0x00000017ff177212 */ /* 0x000fc400078e33ff */
[----:B------:R-:W-:Y:S02]  /*22d40*/  LOP3.LUT R53, RZ, R53, RZ, 0x33, !PT ;  /* 0x00000035ff357212 */ /* 0x000fe400078e33ff */
[----:B------:R-:W-:Y:S02]  /*22d50*/  LOP3.LUT R28, R19, R40, RZ, 0x3c, !PT ;  /* 0x00000028131c7212 */ /* 0x000fe400078e3cff */
[----:B------:R-:W-:Y:S02]  /*22d60*/  SHF.L.W.U32.HI R31, R52, 0x2, R52 ;  /* 0x00000002341f7819 */ /* 0x000fe40000010e34 */
        /* <DEDUP_REMOVED lines=29> */
[----:B------:R-:W-:Y:S02]  /*22f40*/  LOP3.LUT R56, R35, R28, RZ, 0x3c, !PT ;  /* 0x0000001c23387212 */ /* 0x000fe400078e3cff */
[----:B------:R-:W-:Y:S02]  /*22f50*/  LOP3.LUT R23, R23, R12, RZ, 0x3c, !PT ;  /* 0x0000000c17177212 */ /* 0x000fe400078e3cff */
[----:B------:R-:W-:Y:S02]  /*22f60*/  LOP3.LUT R31, R20, R53, RZ, 0x3c, !PT ;  /* 0x00000035141f7212 */ /* 0x000fe400078e3cff */
[----:B------:R-:W-:-:S02]  /*22f70*/  LOP3.LUT R49, R55, R42, RZ, 0x3c, !PT ;  /* 0x0000002a37317212 */ /* 0x000fc400078e3cff */
[----:B------:R-:W-:Y:S02]  /*22f80*/  LOP3.LUT R47, R50, R51, RZ, 0x3c, !PT ;  /* 0x00000033322f7212 */ /* 0x000fe400078e3cff */
[----:B------:R-:W-:Y:S02]  /*22f90*/  LOP3.LUT R35, R36, R40, R26, 0x96, !PT ;  /* 0x0000002824237212 */ /* 0x000fe400078e961a */
[----:B------:R-:W-:Y:S02]  /*22fa0*/  SHF.L.W.U32.HI R12, R12, 0xa, R12 ;  /* 0x0000000a0c0c7819 */ /* 0x000fe40000010e0c */
[----:B------:R-:W-:Y:S02]  /*22fb0*/  SHF.L.W.U32.HI R20, R53, 0xa, R53 ;  /* 0x0000000a35147819 */ /* 0x000fe40000010e35 */
[----:B------:R-:W-:Y:S02]  /*22fc0*/  SHF.L.W.U32.HI R42, R42, 0x1, R42 ;  /* 0x000000012a2a7819 */ /* 0x000fe40000010e2a */
[----:B------:R-:W-:-:S02]  /*22fd0*/  LOP3.LUT R65, R47, R56, R45, 0x96, !PT ;  /* 0x000000382f417212 */ /* 0x000fc400078e962d */
[----:B------:R-:W-:Y:S02]  /*22fe0*/  LOP3.LUT R14, R12, R23, RZ, 0x3c, !PT ;  /* 0x000000170c0e7212 */ /* 0x000fe400078e3cff */
[----:B------:R-:W-:Y:S02]  /*22ff0*/  LOP3.LUT R53, R20, R31, RZ, 0x3c, !PT ;  /* 0x0000001f14357212 */ /* 0x000fe400078e3cff */
[----:B------:R-:W-:Y:S02]  /*23000*/  LOP3.LUT R35, R42, R35, R38, 0x96, !PT ;  /* 0x000000232a237212 */ /* 0x000fe400078e9626 */
[----:B------:R-:W-:Y:S02]  /*23010*/  LOP3.LUT R41, RZ, R41, RZ, 0x33, !PT ;  /* 0x00000029ff297212 */ /* 0x000fe400078e33ff */
[----:B------:R-:W-:Y:S02]  /*23020*/  SHF.L.W.U32.HI R20, R33, 0xe, R33 ;  /* 0x0000000e21147819 */ /* 0x000fe40000010e21 */
[----:B------:R-:W-:-:S02]  /*23030*/  LOP3.LUT R65, R53, R65, R14, 0x96, !PT ;  /* 0x0000004135417212 */ /* 0x000fc400078e960e */
[-CC-:B------:R-:W-:Y:S02]  /*23040*/  LOP3.LUT R12, R47, R0.reuse, R35.reuse, 0x96, !PT ;  /* 0x000000002f0c7212 */ /* 0x180fe400078e9623 */
[-CC-:B------:R-:W-:Y:S02]  /*23050*/  LOP3.LUT R56, R56, R0.reuse, R35.reuse, 0x96, !PT ;  /* 0x0000000038387212 */ /* 0x180fe400078e9623 */
[-CC-:B------:R-:W-:Y:S02]  /*23060*/  LOP3.LUT R33, R45, R0.reuse, R35.reuse, 0x96, !PT ;  /* 0x000000002d217212 */ /* 0x180fe400078e9623 */
[-CC-:B------:R-:W-:Y:S02]  /*23070*/  LOP3.LUT R14, R14, R0.reuse, R35.reuse, 0x96, !PT ;  /* 0x000000000e0e7212 */ /* 0x180fe400078e9623 */
[----:B------:R-:W-:Y:S02]  /*23080*/  LOP3.LUT R47, R53, R0, R35, 0x96, !PT ;  /* 0x00000000352f7212 */ /* 0x000fe400078e9623 */
        /* <DEDUP_REMOVED lines=14> */
[----:B------:R-:W-:Y:S02]  /*23170*/  LOP3.LUT R25, RZ, R13, RZ, 0x33, !PT ;  /* 0x0000000dff197212 */ /* 0x000fe400078e33ff */
[-C--:B------:R-:W-:Y:S02]  /*23180*/  LOP3.LUT R43, RZ, R41.reuse, RZ, 0x33, !PT ;  /* 0x00000029ff2b7212 */ /* 0x080fe400078e33ff */
[----:B------:R-:W-:Y:S02]  /*23190*/  LOP3.LUT R45, R48, R41, RZ, 0xc3, !PT ;  /* 0x00000029302d7212 */ /* 0x000fe400078ec3ff */
[----:B------:R-:W-:Y:S02]  /*231a0*/  LOP3.LUT R50, R50, R13, RZ, 0xc3, !PT ;  /* 0x0000000d32327212 */ /* 0x000fe400078ec3ff */
[----:B------:R-:W-:-:S02]  /*231b0*/  SHF.L.W.U32.HI R41, R25, 0xe, R25 ;  /* 0x0000000e19297819 */ /* 0x000fc40000010e19 */
[----:B------:R-:W-:Y:S02]  /*231c0*/  SHF.L.W.U32.HI R58, R43, 0xe, R43 ;  /* 0x0000000e2b3a7819 */ /* 0x000fe40000010e2b */
[----:B------:R-:W-:Y:S02]  /*231d0*/  LOP3.LUT R0, R29, R52, RZ, 0x3c, !PT ;  /* 0x000000341d007212 */ /* 0x000fe400078e3cff */
[----:B------:R-:W-:Y:S02]  /*231e0*/  SHF.L.W.U32.HI R48, R21, 0x1, R21 ;  /* 0x0000000115307819 */ /* 0x000fe40000010e15 */
[----:B------:R-:W-:Y:S02]  /*231f0*/  SHF.L.W.U32.HI R57, R57, 0x1, R57 ;  /* 0x0000000139397819 */ /* 0x000fe40000010e39 */
[----:B------:R-:W-:Y:S02]  /*23200*/  SHF.L.W.U32.HI R52, R52, 0x1, R52 ;  /* 0x0000000134347819 */ /* 0x000fe40000010e34 */
[----:B------:R-:W-:-:S02]  /*23210*/  SHF.L.W.U32.HI R20, R20, 0x1, R20 ;  /* 0x0000000114147819 */ /* 0x000fc40000010e14 */
[----:B------:R-:W-:Y:S02]  /*23220*/  LOP3.LUT R41, R41, R50, RZ, 0x3c, !PT ;  /* 0x0000003229297212 */ /* 0x000fe400078e3cff */
[----:B------:R-:W-:Y:S02]  /*23230*/  LOP3.LUT R21, R58, R45, RZ, 0x3c, !PT ;  /* 0x0000002d3a157212 */ /* 0x000fe400078e3cff */
[----:B------:R-:W-:Y:S02]  /*23240*/  LOP3.LUT R29, R46, R19, R39, 0x96, !PT ;  /* 0x000000132e1d7212 */ /* 0x000fe400078e9627 */
[----:B------:R-:W-:Y:S02]  /*23250*/  SHF.L.W.U32.HI R15, R15, 0x1, R15 ;  /* 0x000000010f0f7819 */ /* 0x000fe40000010e0f */
[----:B------:R-:W-:Y:S02]  /*23260*/  SHF.L.W.U32.HI R64, R45, 0xa, R45 ;  /* 0x0000000a2d407819 */ /* 0x000fe40000010e2d */
[----:B------:R-:W-:-:S02]  /*23270*/  LOP3.LUT R25, R52, R20, R57, 0x96, !PT ;  /* 0x0000001434197212 */ /* 0x000fc400078e9639 */
[----:B------:R-:W-:Y:S02]  /*23280*/  SHF.L.W.U32.HI R58, R41, 0x1, R41 ;  /* 0x00000001293a7819 */ /* 0x000fe40000010e29 */
[----:B------:R-:W-:Y:S02]  /*23290*/  SHF.L.W.U32.HI R45, R21, 0x1, R21 ;  /* 0x00000001152d7819 */ /* 0x000fe40000010e15 */
[----:B------:R-:W-:Y:S02]  /*232a0*/  SHF.L.W.U32.HI R60, R50, 0xa, R50 ;  /* 0x0000000a323c7819 */ /* 0x000fe40000010e32 */
[----:B------:R-:W-:Y:S02]  /*232b0*/  LOP3.LUT R62, R49, R29, R22, 0x96, !PT ;  /* 0x0000001d313e7212 */ /* 0x000fe400078e9616 */
[----:B------:R-:W-:Y:S02]  /*232c0*/  LOP3.LUT R30, R54, R16, R27, 0x96, !PT ;  /* 0x00000010361e7212 */ /* 0x000fe400078e961b */
[----:B------:R-:W-:-:S02]  /*232d0*/  LOP3.LUT R15, R15, UR75, RZ, 0x3c, !PT ;  /* 0x0000004b0f0f7c12 */ /* 0x000fc4000f8e3cff */
[----:B------:R-:W-:Y:S02]  /*232e0*/  LOP3.LUT R48, R48, R5, RZ, 0x3c, !PT ;  /* 0x0000000530307212 */ /* 0x000fe400078e3cff */
[----:B------:R-:W-:Y:S02]  /*232f0*/  LOP3.LUT R29, R45, R25, R58, 0x96, !PT ;  /* 0x000000192d1d7212 */ /* 0x000fe400078e963a */
[----:B------:R-:W-:Y:S02]  /*23300*/  LOP3.LUT R13, R0, R34, R37, 0x96, !PT ;  /* 0x00000022000d7212 */ /* 0x000fe400078e9625 */
[----:B------:R-:W-:Y:S02]  /*23310*/  LOP3.LUT R60, R60, R41, RZ, 0x3c, !PT ;  /* 0x000000293c3c7212 */ /* 0x000fe400078e3cff */
[----:B------:R-:W-:Y:S02]  /*23320*/  LOP3.LUT R64, R64, R21, RZ, 0x3c, !PT ;  /* 0x0000001540407212 */ /* 0x000fe400078e3cff */
[----:B------:R-:W-:-:S02]  /*23330*/  LOP3.LUT R59, R44, R35, RZ, 0x3c, !PT ;  /* 0x000000232c3b7212 */ /* 0x000fc400078e3cff */
[----:B------:R-:W-:Y:S02]  /*23340*/  PRMT R41, R62, 0x123, R62 ;  /* 0x000001233e297816 */ /* 0x000fe4000000003e */
[----:B------:R-:W-:Y:S02]  /*23350*/  LOP3.LUT R30, R48, R30, R15, 0x96, !PT ;  /* 0x0000001e301e7212 */ /* 0x000fe400078e960f */
[-C--:B------:R-:W-:Y:S01]  /*23360*/  LOP3.LUT R50, R15, R62.reuse, R35, 0x96, !PT ;  /* 0x0000003e0f327212 */ /* 0x080fe200078e9623 */
[----:B------:R0:W-:Y:S01]  /*23370*/  STG.E desc[UR76][R2.64+0xc], R41 ;  /* 0x00000c2902007986 */ /* 0x0001e2000c10194c */
[----:B------:R-:W-:Y:S02]  /*23380*/  PRMT R67, R65, 0x123, R65 ;  /* 0x0000012341437816 */ /* 0x000fe40000000041 */
[-CC-:B------:R-:W-:Y:S02]  /*23390*/  LOP3.LUT R21, R16, R62.reuse, R35.reuse, 0x96, !PT ;  /* 0x0000003e10157212 */ /* 0x180fe400078e9623 */
[-CC-:B------:R-:W-:Y:S01]  /*233a0*/  LOP3.LUT R27, R27, R62.reuse, R35.reuse, 0x96, !PT ;  /* 0x0000003e1b1b7212 */ /* 0x180fe200078e9623 */
[----:B------:R1:W-:Y:S01]  /*233b0*/  STG.E desc[UR76][R2.64+0x4], R67 ;  /* 0x0000044302007986 */ /* 0x0003e2000c10194c */
[----:B------:R-:W-:-:S02]  /*233c0*/  LOP3.LUT R54, R54, R62, R35, 0x96, !PT ;  /* 0x0000003e36367212 */ /* 0x000fc400078e9623 */
[----:B------:R-:W-:Y:S02]  /*233d0*/  LOP3.LUT R25, R48, R62, R35, 0x96, !PT ;  /* 0x0000003e30197212 */ /* 0x000fe400078e9623 */
[-C--:B------:R-:W-:Y:S02]  /*233e0*/  LOP3.LUT R15, R36, R29.reuse, RZ, 0x3c, !PT ;  /* 0x0000001d240f7212 */ /* 0x080fe400078e3cff */
[----:B------:R-:W-:Y:S02]  /*233f0*/  LOP3.LUT R48, R40, R29, RZ, 0x3c, !PT ;  /* 0x0000001d28307212 */ /* 0x000fe400078e3cff */
[----:B------:R-:W-:Y:S02]  /*23400*/  LOP3.LUT R62, R64, R13, R60, 0x96, !PT ;  /* 0x0000000d403e7212 */ /* 0x000fe400078e963c */
[----:B------:R-:W-:Y:S02]  /*23410*/  LOP3.LUT R59, R59, R36, R29, 0x96, !PT ;  /* 0x000000243b3b7212 */ /* 0x000fe400078e961d */
[----:B------:R-:W-:-:S02]  /*23420*/  LOP3.LUT R61, R32, R35, RZ, 0x3c, !PT ;  /* 0x00000023203d7212 */ /* 0x000fc400078e3cff */
[-C--:B------:R-:W-:Y:S02]  /*23430*/  LOP3.LUT R13, R38, R29.reuse, RZ, 0x3c, !PT ;  /* 0x0000001d260d7212 */ /* 0x080fe400078e3cff */
[-C--:B------:R-:W-:Y:S02]  /*23440*/  LOP3.LUT R16, R26, R29.reuse, RZ, 0x3c, !PT ;  /* 0x0000001d1a107212 */ /* 0x080fe400078e3cff */
[----:B------:R-:W-:Y:S02]  /*23450*/  LOP3.LUT R43, R42, R29, RZ, 0x3c, !PT ;  /* 0x0000001d2a2b7212 */ /* 0x000fe400078e3cff */
[----:B------:R-:W-:Y:S02]  /*23460*/  LOP3.LUT R15, R15, R32, R35, 0x96, !PT ;  /* 0x000000200f0f7212 */ /* 0x000fe400078e9623 */
[----:B0-----:R-:W-:Y:S02]  /*23470*/  LOP3.LUT R41, R14, R64, R65, 0x96, !PT ;  /* 0x000000400e297212 */ /* 0x001fe400078e9641 */
[----:B------:R-:W-:-:S02]  /*23480*/  LOP3.LUT R48, R48, R63, R35, 0x96, !PT ;  /* 0x0000003f30307212 */ /* 0x000fc400078e9623 */
[-CC-:B------:R-:W-:Y:S02]  /*23490*/  LOP3.LUT R19, R19, R62.reuse, R35.reuse, 0x96, !PT ;  /* 0x0000003e13137212 */ /* 0x180fe400078e9623 */
[-CC-:B------:R-:W-:Y:S02]  /*234a0*/  LOP3.LUT R32, R39, R62.reuse, R35.reuse, 0x96, !PT ;  /* 0x0000003e27207212 */ /* 0x180fe400078e9623 */
[-CC-:B------:R-:W-:Y:S02]  /*234b0*/  LOP3.LUT R46, R46, R62.reuse, R35.reuse, 0x96, !PT ;  /* 0x0000003e2e2e7212 */ /* 0x180fe400078e9623 */
[-CC-:B------:R-:W-:Y:S02]  /*234c0*/  LOP3.LUT R53, R22, R62.reuse, R35.reuse, 0x96, !PT ;  /* 0x0000003e16357212 */ /* 0x180fe400078e9623 */
[----:B------:R-:W-:Y:S02]  /*234d0*/  LOP3.LUT R49, R49, R62, R35, 0x96, !PT ;  /* 0x0000003e31317212 */ /* 0x000fe400078e9623 */
[----:B-1----:R-:W-:-:S02]  /*234e0*/  PRMT R67, R62, 0x123, R62 ;  /* 0x000001233e437816 */ /* 0x002fc4000000003e */
[----:B------:R-:W-:Y:S02]  /*234f0*/  LOP3.LUT R14, R59, R14, RZ, 0x3c, !PT ;  /* 0x0000000e3b0e7212 */ /* 0x000fe400078e3cff */
[----:B------:R-:W-:Y:S01]  /*23500*/  LOP3.LUT R63, R63, R35, RZ, 0x3c, !PT ;  /* 0x000000233f3f7212 */ /* 0x000fe200078e3cff */
[----:B------:R-:W-:Y:S01]  /*23510*/  STG.E desc[UR76][R2.64+0x8], R67 ;  /* 0x0000084302007986 */ /* 0x000fe2000c10194c */
[----:B------:R-:W-:Y:S02]  /*23520*/  LOP3.LUT R62, R61, R38, R29, 0x96, !PT ;  /* 0x000000263d3e7212 */ /* 0x000fe400078e961d */
[----:B------:R-:W-:Y:S02]  /*23530*/  SHF.L.W.U32.HI R59, R28, 0x1, R28 ;  /* 0x000000011c3b7819 */ /* 0x000fe40000010e1c */
[----:B------:R-:W-:Y:S02]  /*23540*/  LOP3.LUT R13, R13, R18, R35, 0x96, !PT ;  /* 0x000000120d0d7212 */ /* 0x000fe400078e9623 */
[----:B------:R-:W-:-:S02]  /*23550*/  SHF.L.W.U32.HI R17, R17, 0x1, R17 ;  /* 0x0000000111117819 */ /* 0x000fc40000010e11 */
[----:B------:R-:W-:Y:S02]  /*23560*/  SHF.L.W.U32.HI R28, R51, 0x1, R51 ;  /* 0x00000001331c7819 */ /* 0x000fe40000010e33 */
[--C-:B------:R-:W-:Y:S02]  /*23570*/  LOP3.LUT R16, R16, R44, R35.reuse, 0x96, !PT ;  /* 0x0000002c10107212 */ /* 0x100fe400078e9623 */
[-C--:B------:R-:W-:Y:S02]  /*23580*/  LOP3.LUT R18, R18, R35.reuse, RZ, 0x3c, !PT ;  /* 0x0000002312127212 */ /* 0x080fe400078e3cff */
[--C-:B------:R-:W-:Y:S02]  /*23590*/  LOP3.LUT R43, R43, R24, R35.reuse, 0x96, !PT ;  /* 0x000000182b2b7212 */ /* 0x100fe400078e9623 */
[----:B------:R-:W-:Y:S02]  /*235a0*/  LOP3.LUT R55, R24, R35, RZ, 0x3c, !PT ;  /* 0x0000002318377212 */ /* 0x000fe400078e3cff */
[----:B------:R-:W-:-:S02]  /*235b0*/  PRMT R69, R35, 0x123, R35 ;  /* 0x0000012323457816 */ /* 0x000fc40000000023 */
[-C--:B------:R-:W-:Y:S02]  /*235c0*/  LOP3.LUT R39, R34, R65.reuse, RZ, 0x3c, !PT ;  /* 0x0000004122277212 */ /* 0x080fe400078e3cff */
[-C--:B------:R-:W-:Y:S01]  /*235d0*/  LOP3.LUT R35, R37, R65.reuse, RZ, 0x3c, !PT ;  /* 0x0000004125237212 */ /* 0x080fe200078e3cff */
[----:B------:R0:W-:Y:S01]  /*235e0*/  STG.E desc[UR76][R2.64+0x1c], R69 ;  /* 0x00001c4502007986 */ /* 0x0001e2000c10194c */
[-C--:B------:R-:W-:Y:S02]  /*235f0*/  LOP3.LUT R24, R0, R65.reuse, RZ, 0x3c, !PT ;  /* 0x0000004100187212 */ /* 0x080fe400078e3cff */
[----:B------:R-:W-:Y:S02]  /*23600*/  LOP3.LUT R22, R60, R65, RZ, 0x3c, !PT ;  /* 0x000000413c167212 */ /* 0x000fe400078e3cff */
[--C-:B------:R-:W-:Y:S02]  /*23610*/  LOP3.LUT R34, R47, R34, R65.reuse, 0x96, !PT ;  /* 0x000000222f227212 */ /* 0x100fe400078e9641 */
[----:B------:R-:W-:-:S02]  /*23620*/  LOP3.LUT R37, R56, R37, R65, 0x96, !PT ;  /* 0x0000002538257212 */ /* 0x000fc400078e9641 */
[--C-:B------:R-:W-:Y:S02]  /*23630*/  LOP3.LUT R0, R33, R0, R65.reuse, 0x96, !PT ;  /* 0x0000000021007212 */ /* 0x100fe400078e9641 */
[----:B------:R-:W-:Y:S02]  /*23640*/  LOP3.LUT R60, R12, R60, R65, 0x96, !PT ;  /* 0x0000003c0c3c7212 */ /* 0x000fe400078e9641 */
[----:B------:R-:W-:Y:S02]  /*23650*/  LOP3.LUT R44, R64, R65, RZ, 0x3c, !PT ;  /* 0x00000041402c7212 */ /* 0x000fe400078e3cff */
[----:B------:R-:W-:Y:S02]  /*23660*/  LOP3.LUT R63, R63, R26, R29, 0x96, !PT ;  /* 0x0000001a3f3f7212 */ /* 0x000fe400078e961d */
[----:B------:R-:W-:Y:S02]  /*23670*/  LOP3.LUT R47, R62, R47, RZ, 0x3c, !PT ;  /* 0x0000002f3e2f7212 */ /* 0x000fe400078e3cff */
[----:B------:R-:W-:-:S02]  /*23680*/  SHF.L.W.U32.HI R65, R23, 0x1, R23 ;  /* 0x0000000117417819 */ /* 0x000fc40000010e17 */
[----:B------:R-:W-:Y:S02]  /*23690*/  SHF.L.W.U32.HI R31, R31, 0x1, R31 ;  /* 0x000000011f1f7819 */ /* 0x000fe40000010e1f */
[C---:B------:R-:W-:Y:S02]  /*236a0*/  LOP3.LUT R62, R28.reuse, R59, R17, 0x96, !PT ;  /* 0x0000003b1c3e7212 */ /* 0x040fe400078e9611 */
[----:B------:R-:W-:Y:S02]  /*236b0*/  LOP3.LUT R12, R63, R12, RZ, 0x3c, !PT ;  /* 0x0000000c3f0c7212 */ /* 0x000fe400078e3cff */
[----:B------:R-:W-:Y:S02]  /*236c0*/  LOP3.LUT R61, R31, R62, R65, 0x96, !PT ;  /* 0x0000003e1f3d7212 */ /* 0x000fe400078e9641 */
[----:B------:R-:W-:Y:S02]  /*236d0*/  LOP3.LUT R63, R28, R30, RZ, 0x3c, !PT ;  /* 0x0000001e1c3f7212 */ /* 0x000fe400078e3cff */
[----:B------:R-:W-:-:S02]  /*236e0*/  LOP3.LUT R68, R55, R40, R29, 0x96, !PT ;  /* 0x0000002837447212 */ /* 0x000fc400078e961d */
[--C-:B------:R-:W-:Y:S02]  /*236f0*/  LOP3.LUT R51, R27, R28, R30.reuse, 0x96, !PT ;  /* 0x0000001c1b337212 */ /* 0x100fe400078e961e */
[-C--:B------:R-:W-:Y:S02]  /*23700*/  LOP3.LUT R23, R17, R30.reuse, RZ, 0x3c, !PT ;  /* 0x0000001e11177212 */ /* 0x080fe400078e3cff */
[--C-:B------:R-:W-:Y:S02]  /*23710*/  LOP3.LUT R55, R21, R17, R30.reuse, 0x96, !PT ;  /* 0x0000001115377212 */ /* 0x100fe400078e961e */
[-C--:B------:R-:W-:Y:S02]  /*23720*/  LOP3.LUT R64, R31, R30.reuse, RZ, 0x3c, !PT ;  /* 0x0000001e1f407212 */ /* 0x080fe400078e3cff */
[----:B0-----:R-:W-:Y:S02]  /*23730*/  PRMT R69, R30, 0x123, R30 ;  /* 0x000001231e457816 */ /* 0x001fe4000000001e */
[----:B------:R-:W-:-:S02]  /*23740*/  LOP3.LUT R62, R65, R30, RZ, 0x3c, !PT ;  /* 0x0000001e413e7212 */ /* 0x000fc400078e3cff */
[--C-:B------:R-:W-:Y:S01]  /*23750*/  LOP3.LUT R28, R54, R65, R30.reuse, 0x96, !PT ;  /* 0x00000041361c7212 */ /* 0x100fe200078e961e */
[----:B------:R-:W-:Y:S01]  /*23760*/  STG.E desc[UR76][R2.64+0x10], R69 ;  /* 0x0000104502007986 */ /* 0x000fe2000c10194c */
[--C-:B------:R-:W-:Y:S02]  /*23770*/  LOP3.LUT R31, R50, R31, R30.reuse, 0x96, !PT ;  /* 0x0000001f321f7212 */ /* 0x100fe400078e961e */
[----:B------:R-:W-:Y:S02]  /*23780*/  LOP3.LUT R66, R59, R30, RZ, 0x3c, !PT ;  /* 0x0000001e3b427212 */ /* 0x000fe400078e3cff */
[----:B------:R-:W-:Y:S02]  /*23790*/  LOP3.LUT R17, R25, R59, R30, 0x96, !PT ;  /* 0x0000003b19117212 */ /* 0x000fe400078e961e */
[----:B------:R-:W-:Y:S02]  /*237a0*/  LOP3.LUT R30, R63, R58, R61, 0x96, !PT ;  /* 0x0000003a3f1e7212 */ /* 0x000fe400078e963d */
[----:B------:R-:W-:-:S02]  /*237b0*/  LOP3.LUT R63, R58, R61, RZ, 0x3c, !PT ;  /* 0x0000003d3a3f7212 */ /* 0x000fc400078e3cff */
[--C-:B------:R-:W-:Y:S02]  /*237c0*/  LOP3.LUT R23, R23, R52, R61.reuse, 0x96, !PT ;  /* 0x0000003417177212 */ /* 0x100fe400078e963d */
[----:B------:R-:W-:Y:S02]  /*237d0*/  LOP3.LUT R58, R52, R61, RZ, 0x3c, !PT ;  /* 0x0000003d343a7212 */ /* 0x000fe400078e3cff */
[----:B------:R-:W-:Y:S02]  /*237e0*/  LOP3.LUT R52, R66, R57, R61, 0x96, !PT ;  /* 0x0000003942347212 */ /* 0x000fe400078e963d */
[----:B------:R-:W-:Y:S02]  /*237f0*/  LOP3.LUT R59, R57, R61, RZ, 0x3c, !PT ;  /* 0x0000003d393b7212 */ /* 0x000fe400078e3cff */
[----:B------:R-:W-:Y:S02]  /*23800*/  LOP3.LUT R67, R18, R42, R29, 0x96, !PT ;  /* 0x0000002a12437212 */ /* 0x000fe400078e961d */
[----:B------:R-:W-:-:S02]  /*23810*/  LOP3.LUT R18, R64, R20, R61, 0x96, !PT ;  /* 0x0000001440127212 */ /* 0x000fc400078e963d */
[----:B------:R-:W-:Y:S02]  /*23820*/  LOP3.LUT R57, R20, R61, RZ, 0x3c, !PT ;  /* 0x0000003d14397212 */ /* 0x000fe400078e3cff */
[----:B------:R-:W-:Y:S02]  /*23830*/  LOP3.LUT R20, R62, R45, R61, 0x96, !PT ;  /* 0x0000002d3e147212 */ /* 0x000fe400078e963d */
[----:B------:R-:W-:Y:S02]  /*23840*/  LOP3.LUT R62, R45, R61, RZ, 0x3c, !PT ;  /* 0x0000003d2d3e7212 */ /* 0x000fe400078e3cff */
[----:B------:R-:W-:Y:S02]  /*23850*/  LOP3.LUT R45, R67, R56, RZ, 0x3c, !PT ;  /* 0x00000038432d7212 */ /* 0x000fe400078e3cff */
[--C-:B------:R-:W-:Y:S02]  /*23860*/  LOP3.LUT R56, R22, R38, R29.reuse, 0x96, !PT ;  /* 0x0000002616387212 */ /* 0x100fe400078e961d */
[----:B------:R-:W-:-:S02]  /*23870*/  LOP3.LUT R64, R44, R42, R29, 0x96, !PT ;  /* 0x0000002a2c407212 */ /* 0x000fc400078e961d */
[-CC-:B------:R-:W-:Y:S02]  /*23880*/  LOP3.LUT R22, R63, R42.reuse, R29.reuse, 0x96, !PT ;  /* 0x0000002a3f167212 */ /* 0x180fe400078e961d */
[----:B------:R-:W-:Y:S02]  /*23890*/  LOP3.LUT R44, R49, R42, R29, 0x96, !PT ;  /* 0x0000002a312c7212 */ /* 0x000fe400078e961d */
[----:B------:R-:W-:Y:S02]  /*238a0*/  PRMT R65, R61, 0x123, R61 ;  /* 0x000001233d417816 */ /* 0x000fe4000000003d */
[--C-:B------:R-:W-:Y:S02]  /*238b0*/  LOP3.LUT R42, R24, R36, R29.reuse, 0x96, !PT ;  /* 0x00000024182a7212 */ /* 0x100fe400078e961d */
[-CC-:B------:R-:W-:Y:S01]  /*238c0*/  LOP3.LUT R61, R39, R40.reuse, R29.reuse, 0x96, !PT ;  /* 0x00000028273d7212 */ /* 0x180fe200078e961d */
[----:B------:R0:W-:Y:S01]  /*238d0*/  STG.E desc[UR76][R2.64+0x14], R65 ;  /* 0x0000144102007986 */ /* 0x0001e2000c10194c */
[----:B------:R-:W-:-:S02]  /*238e0*/  LOP3.LUT R24, R62, R40, R29, 0x96, !PT ;  /* 0x000000283e187212 */ /* 0x000fc400078e961d */
[--C-:B------:R-:W-:Y:S02]  /*238f0*/  LOP3.LUT R40, R19, R40, R29.reuse, 0x96, !PT ;  /* 0x0000002813287212 */ /* 0x100fe400078e961d */
[----:B------:R-:W-:Y:S02]  /*23900*/  LOP3.LUT R39, R64, R19, RZ, 0x3c, !PT ;  /* 0x0000001340277212 */ /* 0x000fe400078e3cff */
[-CC-:B------:R-:W-:Y:S02]  /*23910*/  LOP3.LUT R19, R58, R38.reuse, R29.reuse, 0x96, !PT ;  /* 0x000000263a137212 */ /* 0x180fe400078e961d */
[--C-:B------:R-:W-:Y:S02]  /*23920*/  LOP3.LUT R38, R53, R38, R29.reuse, 0x96, !PT ;  /* 0x0000002635267212 */ /* 0x100fe400078e961d */
[----:B------:R-:W-:Y:S02]  /*23930*/  LOP3.LUT R53, R42, R53, RZ, 0x3c, !PT ;  /* 0x000000352a357212 */ /* 0x000fe400078e3cff */
[----:B------:R-:W-:-:S02]  /*23940*/  LOP3.LUT R63, R35, R26, R29, 0x96, !PT ;  /* 0x0000001a233f7212 */ /* 0x000fc400078e961d */
[--C-:B------:R-:W-:Y:S02]  /*23950*/  LOP3.LUT R42, R57, R26, R29.reuse, 0x96, !PT ;  /* 0x0000001a392a7212 */ /* 0x100fe400078e961d */
[--C-:B------:R-:W-:Y:S02]  /*23960*/  PRMT R35, R29, 0x123, R29.reuse ;  /* 0x000001231d237816 */ /* 0x100fe4000000001d */
[-CC-:B------:R-:W-:Y:S02]  /*23970*/  LOP3.LUT R59, R59, R36.reuse, R29.reuse, 0x96, !PT ;  /* 0x000000243b3b7212 */ /* 0x180fe400078e961d */
[----:B------:R-:W-:Y:S01]  /*23980*/  LOP3.LUT R33, R68, R33, RZ, 0x3c, !PT ;  /* 0x0000002144217212 */ /* 0x000fe200078e3cff */
[----:B------:R1:W-:Y:S01]  /*23990*/  STG.E desc[UR76][R2.64+0x18], R35 ;  /* 0x0000182302007986 */ /* 0x0003e2000c10194c */
[----:B------:R-:W-:Y:S02]  /*239a0*/  LOP3.LUT R49, R56, R49, RZ, 0x3c, !PT ;  /* 0x0000003138317212 */ /* 0x000fe400078e3cff */
[----:B0-----:R-:W-:-:S02]  /*239b0*/  LOP3.LUT R65, R46, R36, R29, 0x96, !PT ;  /* 0x000000242e417212 */ /* 0x001fc400078e961d */
[----:B------:R-:W-:Y:S02]  /*239c0*/  LOP3.LUT R29, R32, R26, R29, 0x96, !PT ;  /* 0x0000001a201d7212 */ /* 0x000fe400078e961d */
[----:B------:R-:W-:Y:S02]  /*239d0*/  LOP3.LUT R56, R45, R48, R42, 0x96, !PT ;  /* 0x000000302d387212 */ /* 0x000fe400078e962a */
[----:B------:R-:W-:Y:S02]  /*239e0*/  LOP3.LUT R26, R40, R27, RZ, 0x3c, !PT ;  /* 0x0000001b281a7212 */ /* 0x000fe400078e3cff */
[----:B------:R-:W-:Y:S02]  /*239f0*/  LOP3.LUT R57, R38, R25, RZ, 0x3c, !PT ;  /* 0x0000001926397212 */ /* 0x000fe400078e3cff */
[----:B------:R-:W-:Y:S02]  /*23a00*/  LOP3.LUT R25, R30, R59, RZ, 0x3c, !PT ;  /* 0x0000003b1e197212 */ /* 0x000fe400078e3cff */
[----:B------:R-:W-:-:S02]  /*23a10*/  LOP3.LUT R27, R31, R30, RZ, 0x3c, !PT ;  /* 0x0000001e1f1b7212 */ /* 0x000fc400078e3cff */
[----:B------:R-:W-:Y:S02]  /*23a20*/  LOP3.LUT R61, R61, R32, RZ, 0x3c, !PT ;  /* 0x000000203d3d7212 */ /* 0x000fe400078e3cff */
[----:B-1----:R-:W-:Y:S02]  /*23a30*/  LOP3.LUT R35, R39, R37, R42, 0x96, !PT ;  /* 0x0000002527237212 */ /* 0x002fe400078e962a */
[----:B------:R-:W-:Y:S02]  /*23a40*/  LOP3.LUT R30, R33, R16, R59, 0x96, !PT ;  /* 0x00000010211e7212 */ /* 0x000fe400078e963b */
[----:B------:R-:W-:Y:S02]  /*23a50*/  LOP3.LUT R36, R56, R42, R43, 0xf6, !PT ;  /* 0x0000002a38247212 */ /* 0x000fe400078ef62b */
[----:B------:R-:W-:Y:S02]  /*23a60*/  LOP3.LUT R54, R29, R54, RZ, 0x3c, !PT ;  /* 0x000000361d367212 */ /* 0x000fe400078e3cff */
[----:B------:R-:W-:-:S02]  /*23a70*/  LOP3.LUT R29, R57, R39, R24, 0x96, !PT ;  /* 0x00000027391d7212 */ /* 0x000fc400078e9618 */
[----:B------:R-:W-:Y:S02]  /*23a80*/  LOP3.LUT R39, R61, R0, R59, 0x96, !PT ;  /* 0x000000003d277212 */ /* 0x000fe400078e963b */
[C---:B------:R-:W-:Y:S02]  /*23a90*/  LOP3.LUT R32, R35.reuse, R33, R34, 0x96, !PT ;  /* 0x0000002123207212 */ /* 0x040fe400078e9622 */
[----:B------:R-:W-:Y:S02]  /*23aa0*/  LOP3.LUT R38, R30, R59, R48, 0xf6, !PT ;  /* 0x0000003b1e267212 */ /* 0x000fe400078ef630 */
[----:B------:R-:W-:Y:S02]  /*23ab0*/  LOP3.LUT R33, R36, R35, RZ, 0x3c, !PT ;  /* 0x0000002324217212 */ /* 0x000fe400078e3cff */
[----:B------:R-:W-:Y:S02]  /*23ac0*/  LOP3.LUT R35, R35, R42, R43, 0x60, !PT ;  /* 0x0000002a23237212 */ /* 0x000fe400078e602b */
[----:B------:R-:W-:-:S02]  /*23ad0*/  LOP3.LUT R34, R49, R34, R24, 0x96, !PT ;  /* 0x0000002231227212 */ /* 0x000fc400078e9618 */
[C---:B------:R-:W-:Y:S02]  /*23ae0*/  LOP3.LUT R37, R39.reuse, R12, R37, 0x96, !PT ;  /* 0x0000000c27257212 */ /* 0x040fe400078e9625 */
[----:B------:R-:W-:Y:S02]  /*23af0*/  LOP3.LUT R36, R38, R39, RZ, 0x3c, !PT ;  /* 0x0000002726247212 */ /* 0x000fe400078e3cff */
[----:B------:R-:W-:Y:S02]  /*23b00*/  LOP3.LUT R44, R44, R21, RZ, 0x3c, !PT ;  /* 0x000000152c2c7212 */ /* 0x000fe400078e3cff */
[----:B------:R-:W-:Y:S02]  /*23b10*/  LOP3.LUT R39, R39, R59, R48, 0x60, !PT ;  /* 0x0000003b27277212 */ /* 0x000fe400078e6030 */
[----:B------:R-:W-:Y:S02]  /*23b20*/  LOP3.LUT R21, R23, R42, RZ, 0x3c, !PT ;  /* 0x0000002a17157212 */ /* 0x000fe400078e3cff */
[----:B------:R-:W-:-:S02]  /*23b30*/  LOP3.LUT R38, R56, R35, R32, 0xe7, !PT ;  /* 0x0000002338267212 */ /* 0x000fc400078ee720 */
[----:B------:R-:W-:Y:S02]  /*23b40*/  LOP3.LUT R40, R34, R45, R41, 0x96, !PT ;  /* 0x0000002d22287212 */ /* 0x000fe400078e9629 */
[----:B------:R-:W-:Y:S02]  /*23b50*/  LOP3.LUT R23, R28, R23, RZ, 0x3c, !PT ;  /* 0x000000171c177212 */ /* 0x000fe400078e3cff */
[----:B------:R-:W-:Y:S02]  /*23b60*/  LOP3.LUT R58, R55, R18, RZ, 0x3c, !PT ;  /* 0x00000012373a7212 */ /* 0x000fe400078e3cff */
[----:B------:R-:W-:Y:S02]  /*23b70*/  LOP3.LUT R41, R53, R41, R22, 0x96, !PT ;  /* 0x0000002935297212 */ /* 0x000fe400078e9616 */
[----:B------:R-:W-:Y:S02]  /*23b80*/  LOP3.LUT R46, R63, R46, RZ, 0x3c, !PT ;  /* 0x0000002e3f2e7212 */ /* 0x000fe400078e3cff */
[----:B------:R-:W-:-:S02]  /*23b90*/  LOP3.LUT R50, R65, R50, RZ, 0x3c, !PT ;  /* 0x0000003241327212 */ /* 0x000fc400078e3cff */
[----:B------:R-:W-:Y:S02]  /*23ba0*/  LOP3.LUT R28, R57, R28, RZ, 0x3c, !PT ;  /* 0x0000001c391c7212 */ /* 0x000fe400078e3cff */
        /* <DEDUP_REMOVED lines=12> */
[-C--:B------:R-:W-:Y:S02]  /*23c70*/  LOP3.LUT R51, R51, R52.reuse, RZ, 0x3c, !PT ;  /* 0x0000003433337212 */ /* 0x080fe400078e3cff */
[C---:B------:R-:W-:Y:S02]  /*23c80*/  LOP3.LUT R59, R57.reuse, R52, R24, 0x96, !PT ;  /* 0x00000034393b7212 */ /* 0x040fe400078e9618 */
[----:B------:R-:W-:Y:S02]  /*23c90*/  LOP3.LUT R52, R58, R57, RZ, 0x3c, !PT ;  /* 0x000000393a347212 */ /* 0x000fe400078e3cff */
[----:B------:R-:W-:Y:S02]  /*23ca0*/  LOP3.LUT R58, R57, R26, R17, 0x60, !PT ;  /* 0x0000001a393a7212 */ /* 0x000fe400078e6011 */
[----:B------:R-:W-:-:S02]  /*23cb0*/  LOP3.LUT R57, R33, R32, RZ, 0xc0, !PT ;  /* 0x0000002021397212 */ /* 0x000fc400078ec0ff */
[--C-:B------:R-:W-:Y:S02]  /*23cc0*/  LOP3.LUT R53, R54, R53, R19.reuse, 0x96, !PT ;  /* 0x0000003536357212 */ /* 0x100fe400078e9613 */
[----:B------:R-:W-:Y:S02]  /*23cd0*/  LOP3.LUT R12, R12, R15, R19, 0x96, !PT ;  /* 0x0000000f0c0c7212 */ /* 0x000fe400078e9613 */
[-C--:B------:R-:W-:Y:S02]  /*23ce0*/  LOP3.LUT R54, R54, R55.reuse, RZ, 0x3c, !PT ;  /* 0x0000003736367212 */ /* 0x080fe400078e3cff */
[----:B------:R-:W-:Y:S02]  /*23cf0*/  LOP3.LUT R63, R58, R55, R18, 0x96, !PT ;  /* 0x000000373a3f7212 */ /* 0x000fe400078e9612 */
[----:B------:R-:W-:Y:S02]  /*23d00*/  LOP3.LUT R55, R57, R56, R35, 0x69, !PT ;  /* 0x0000003839377212 */ /* 0x000fe400078e6923 */
[----:B------:R-:W-:-:S02]  /*23d10*/  LOP3.LUT R57, R47, R14, R0, 0x96, !PT ;  /* 0x0000000e2f397212 */ /* 0x000fc400078e9600 */
[----:B------:R-:W-:Y:S02]  /*23d20*/  LOP3.LUT R61, R14, R13, R22, 0x96, !PT ;  /* 0x0000000d0e3d7212 */ /* 0x000fe400078e9616 */
[--C-:B------:R-:W-:Y:S02]  /*23d30*/  LOP3.LUT R14, R12, R19, R16.reuse, 0xf6, !PT ;  /* 0x000000130c0e7212 */ /* 0x100fe400078ef610 */
[----:B------:R-:W-:Y:S02]  /*23d40*/  LOP3.LUT R56, R61, R22, R15, 0xf6, !PT ;  /* 0x000000163d387212 */ /* 0x000fe400078ef60f */
[----:B------:R-:W-:Y:S02]  /*23d50*/  LOP3.LUT R14, R14, R47, RZ, 0x3c, !PT ;  /* 0x0000002f0e0e7212 */ /* 0x000fe400078e3cff */
[----:B------:R-:W-:Y:S02]  /*23d60*/  LOP3.LUT R47, R47, R19, R16, 0x60, !PT ;  /* 0x000000132f2f7212 */ /* 0x000fe400078e6010 */
[----:B------:R-:W-:-:S02]  /*23d70*/  LOP3.LUT R0, R63, R52, R59, 0x87, !PT ;  /* 0x000000343f007212 */ /* 0x000fc400078e873b */
[----:B------:R-:W-:Y:S02]  /*23d80*/  LOP3.LUT R63, R63, R59, R58, 0x6f, !PT ;  /* 0x0000003b3f3f7212 */ /* 0x000fe400078e6f3a */
[----:B------:R-:W-:Y:S02]  /*23d90*/  LOP3.LUT R32, R55, R32, R35, 0x96, !PT ;  /* 0x0000002037207212 */ /* 0x000fe400078e9623 */
[----:B------:R-:W-:Y:S02]  /*23da0*/  LOP3.LUT R35, R56, R41, RZ, 0x3c, !PT ;  /* 0x0000002938237212 */ /* 0x000fe400078e3cff */
[----:B------:R-:W-:Y:S02]  /*23db0*/  LOP3.LUT R65, R12, R47, R57, 0xe7, !PT ;  /* 0x0000002f0c417212 */ /* 0x000fe400078ee739 */
[----:B------:R-:W-:Y:S02]  /*23dc0*/  LOP3.LUT R67, R43, R24, R13, 0xf6, !PT ;  /* 0x000000182b437212 */ /* 0x000fe400078ef60d */
[----:B------:R-:W-:-:S02]  /*23dd0*/  LOP3.LUT R41, R41, R22, R15, 0x60, !PT ;  /* 0x0000001629297212 */ /* 0x000fc400078e600f */
[----:B------:R-:W-:Y:S02]  /*23de0*/  LOP3.LUT R26, R63, R26, R17, 0x96, !PT ;  /* 0x0000001a3f1a7212 */ /* 0x000fe400078e9611 */
[----:B------:R-:W-:Y:S02]  /*23df0*/  LOP3.LUT R17, R17, R20, RZ, 0x3c, !PT ;  /* 0x0000001411117212 */ /* 0x000fe400078e3cff */
[-C--:B------:R-:W-:Y:S02]  /*23e00*/  LOP3.LUT R20, R20, R19.reuse, RZ, 0x3c, !PT ;  /* 0x0000001314147212 */ /* 0x080fe400078e3cff */
[----:B------:R-:W-:Y:S02]  /*23e10*/  LOP3.LUT R56, R65, R19, R16, 0x96, !PT ;  /* 0x0000001341387212 */ /* 0x000fe400078e9610 */
[----:B------:R-:W-:Y:S02]  /*23e20*/  LOP3.LUT R19, R67, R34, RZ, 0x3c, !PT ;  /* 0x0000002243137212 */ /* 0x000fe400078e3cff */
[----:B------:R-:W-:-:S02]  /*23e30*/  LOP3.LUT R16, R61, R41, R44, 0xe7, !PT ;  /* 0x000000293d107212 */ /* 0x000fc400078ee72c */
[----:B------:R-:W-:Y:S02]  /*23e40*/  LOP3.LUT R34, R34, R24, R13, 0x60, !PT ;  /* 0x0000001822227212 */ /* 0x000fe400078e600d */
[-C--:B------:R-:W-:Y:S02]  /*23e50*/  LOP3.LUT R18, R18, R22.reuse, RZ, 0x3c, !PT ;  /* 0x0000001612127212 */ /* 0x080fe400078e3cff */
[----:B------:R-:W-:Y:S02]  /*23e60*/  LOP3.LUT R15, R16, R22, R15, 0x96, !PT ;  /* 0x00000016100f7212 */ /* 0x000fe400078e960f */
[----:B------:R-:W-:Y:S02]  /*23e70*/  LOP3.LUT R22, R43, R34, R40, 0xe7, !PT ;  /* 0x000000222b167212 */ /* 0x000fe400078ee728 */
[----:B------:R-:W-:Y:S02]  /*23e80*/  LOP3.LUT R59, R0, R59, R58, 0x96, !PT ;  /* 0x0000003b003b7212 */ /* 0x000fe400078e963a */
[----:B------:R-:W-:-:S02]  /*23e90*/  LOP3.LUT R13, R22, R24, R13, 0x96, !PT ;  /* 0x00000018160d7212 */ /* 0x000fc400078e960d */
[----:B------:R-:W-:Y:S02]  /*23ea0*/  LOP3.LUT R58, R36, R37, RZ, 0xc0, !PT ;  /* 0x00000025243a7212 */ /* 0x000fe400078ec0ff */
[----:B------:R-:W-:Y:S02]  /*23eb0*/  LOP3.LUT R24, R14, R57, RZ, 0xc0, !PT ;  /* 0x000000390e187212 */ /* 0x000fe400078ec0ff */
[----:B------:R-:W-:Y:S02]  /*23ec0*/  SHF.L.W.U32.HI R67, R21, 0x1, R21 ;  /* 0x0000000115437819 */ /* 0x000fe40000010e15 */
[----:B------:R-:W-:Y:S02]  /*23ed0*/  SHF.L.W.U32.HI R51, R51, 0x1, R51 ;  /* 0x0000000133337819 */ /* 0x000fe40000010e33 */
[----:B------:R-:W-:Y:S02]  /*23ee0*/  SHF.L.W.U32.HI R46, R46, 0x1, R46 ;  /* 0x000000012e2e7819 */ /* 0x000fe40000010e2e */
[----:B------:R-:W-:-:S02]  /*23ef0*/  SHF.L.W.U32.HI R21, R54, 0x1, R54 ;  /* 0x0000000136157819 */ /* 0x000fc40000010e36 */
[----:B------:R-:W-:Y:S02]  /*23f00*/  LOP3.LUT R30, R58, R30, R39, 0x69, !PT ;  /* 0x0000001e3a1e7212 */ /* 0x000fe400078e6927 */
[----:B------:R-:W-:Y:S02]  /*23f10*/  LOP3.LUT R12, R24, R12, R47, 0x69, !PT ;  /* 0x0000000c180c7212 */ /* 0x000fe400078e692f */
[-C--:B------:R-:W-:Y:S02]  /*23f20*/  LOP3.LUT R67, R67, R46.reuse, RZ, 0x3c, !PT ;  /* 0x0000002e43437212 */ /* 0x080fe400078e3cff */
[--C-:B------:R-:W-:Y:S02]  /*23f30*/  LOP3.LUT R24, R46, R51, R21.reuse, 0x1e, !PT ;  /* 0x000000332e187212 */ /* 0x100fe400078e1e15 */
[----:B------:R-:W-:Y:S02]  /*23f40*/  LOP3.LUT R51, R51, R46, R21, 0x78, !PT ;  /* 0x0000002e33337212 */ /* 0x000fe400078e7815 */
[----:B------:R-:W-:-:S02]  /*23f50*/  LOP3.LUT R37, R30, R37, R39, 0x96, !PT ;  /* 0x000000251e257212 */ /* 0x000fc400078e9627 */
[----:B------:R-:W-:Y:S02]  /*23f60*/  SHF.L.W.U32.HI R39, R23, 0x2, R23 ;  /* 0x0000000217277819 */ /* 0x000fe40000010e17 */
[----:B------:R-:W-:Y:S02]  /*23f70*/  LOP3.LUT R46, R67, R46, R21, 0x78, !PT ;  /* 0x0000002e432e7212 */ /* 0x000fe400078e7815 */
[----:B------:R-:W-:Y:S02]  /*23f80*/  LOP3.LUT R23, R51, R24, R67, 0x87, !PT ;  /* 0x0000001833177212 */ /* 0x000fe400078e8743 */
[----:B------:R-:W-:Y:S02]  /*23f90*/  SHF.L.W.U32.HI R54, R25, 0x2, R25 ;  /* 0x0000000219367819 */ /* 0x000fe40000010e19 */
[----:B------:R-:W-:Y:S02]  /*23fa0*/  SHF.L.W.U32.HI R53, R53, 0x2, R53 ;  /* 0x0000000235357819 */ /* 0x000fe40000010e35 */
[----:B------:R-:W-:-:S02]  /*23fb0*/  SHF.L.W.U32.HI R50, R50, 0x2, R50 ;  /* 0x0000000232327819 */ /* 0x000fc40000010e32 */
[-CC-:B------:R-:W-:Y:S02]  /*23fc0*/  LOP3.LUT R25, R24, R46.reuse, R51.reuse, 0x2d, !PT ;  /* 0x0000002e18197212 */ /* 0x180fe400078e2d33 */
[-CC-:B------:R-:W-:Y:S02]  /*23fd0*/  LOP3.LUT R24, R23, R46.reuse, R51.reuse, 0xd0, !PT ;  /* 0x0000002e17187212 */ /* 0x180fe400078ed033 */
[-C--:B------:R-:W-:Y:S02]  /*23fe0*/  LOP3.LUT R21, R21, R46.reuse, R51, 0x2d, !PT ;  /* 0x0000002e15157212 */ /* 0x080fe400078e2d33 */
[----:B------:R-:W-:Y:S02]  /*23ff0*/  LOP3.LUT R23, R48, R46, R23, 0x96, !PT ;  /* 0x0000002e30177212 */ /* 0x000fe400078e9617 */
[----:B------:R-:W-:Y:S02]  /*24000*/  LOP3.LUT R54, R54, R53, RZ, 0x3c, !PT ;  /* 0x0000003536367212 */ /* 0x000fe400078e3cff */
[----:B------:R-:W-:-:S02]  /*24010*/  LOP3.LUT R51, R53, R39, R50, 0x1e, !PT ;  /* 0x0000002735337212 */ /* 0x000fc400078e1e32 */
[-CC-:B------:R-:W-:Y:S02]  /*24020*/  LOP3.LUT R46, R39, R53.reuse, R50.reuse, 0x78, !PT ;  /* 0x00000035272e7212 */ /* 0x180fe400078e7832 */
[----:B------:R-:W-:Y:S02]  /*24030*/  LOP3.LUT R53, R54, R53, R50, 0x78, !PT ;  /* 0x0000003536357212 */ /* 0x000fe400078e7832 */
[----:B------:R-:W-:Y:S02]  /*24040*/  LOP3.LUT R58, R35, R44, RZ, 0xc0, !PT ;  /* 0x0000002c233a7212 */ /* 0x000fe400078ec0ff */
[----:B------:R-:W-:Y:S02]  /*24050*/  LOP3.LUT R54, R46, R51, R54, 0x87, !PT ;  /* 0x000000332e367212 */ /* 0x000fe400078e8736 */
[----:B------:R-:W-:Y:S02]  /*24060*/  SHF.L.W.U32.HI R20, R20, 0x3, R20 ;  /* 0x0000000314147819 */ /* 0x000fe40000010e14 */
[----:B------:R-:W-:-:S02]  /*24070*/  SHF.L.W.U32.HI R49, R49, 0x3, R49 ;  /* 0x0000000331317819 */ /* 0x000fc40000010e31 */
[----:B------:R-:W-:Y:S02]  /*24080*/  LOP3.LUT R47, R12, R57, R47, 0x96, !PT ;  /* 0x000000390c2f7212 */ /* 0x000fe400078e962f */
[----:B------:R-:W-:Y:S02]  /*24090*/  LOP3.LUT R39, R50, R53, R46, 0x2d, !PT ;  /* 0x0000003532277212 */ /* 0x000fe400078e2d2e */
[----:B------:R-:W-:Y:S02]  /*240a0*/  SHF.L.W.U32.HI R57, R18, 0x4, R18 ;  /* 0x0000000412397819 */ /* 0x000fe40000010e12 */
[----:B------:R-:W-:Y:S02]  /*240b0*/  LOP3.LUT R61, R58, R61, R41, 0x69, !PT ;  /* 0x0000003d3a3d7212 */ /* 0x000fe400078e6929 */
[-CC-:B------:R-:W-:Y:S02]  /*240c0*/  LOP3.LUT R51, R51, R53.reuse, R46.reuse, 0x2d, !PT ;  /* 0x0000003533337212 */ /* 0x180fe400078e2d2e */
[----:B------:R-:W-:-:S02]  /*240d0*/  LOP3.LUT R50, R54, R53, R46, 0xd0, !PT ;  /* 0x0000003536327212 */ /* 0x000fc400078ed02e */
[----:B------:R-:W-:Y:S02]  /*240e0*/  SHF.L.W.U32.HI R27, R27, 0x3, R27 ;  /* 0x000000031b1b7819 */ /* 0x000fe40000010e1b */
[----:B------:R-:W-:Y:S02]  /*240f0*/  SHF.L.W.U32.HI R18, R28, 0x3, R28 ;  /* 0x000000031c127819 */ /* 0x000fe40000010e1c */
[----:B------:R-:W-:Y:S02]  /*24100*/  LOP3.LUT R46, R56, R53, R54, 0x96, !PT ;  /* 0x00000035382e7212 */ /* 0x000fe400078e9636 */
[----:B------:R-:W-:Y:S02]  /*24110*/  LOP3.LUT R20, R20, R49, RZ, 0x3c, !PT ;  /* 0x0000003114147212 */ /* 0x000fe400078e3cff */
[----:B------:R-:W-:Y:S02]  /*24120*/  SHF.L.W.U32.HI R53, R17, 0x4, R17 ;  /* 0x0000000411357819 */ /* 0x000fe40000010e11 */
[----:B------:R-:W-:-:S02]  /*24130*/  SHF.L.W.U32.HI R54, R29, 0x4, R29 ;  /* 0x000000041d367819 */ /* 0x000fc40000010e1d */
[----:B------:R-:W-:Y:S02]  /*24140*/  SHF.L.W.U32.HI R31, R31, 0x4, R31 ;  /* 0x000000041f1f7819 */ /* 0x000fe40000010e1f */
[----:B------:R-:W-:Y:S02]  /*24150*/  LOP3.LUT R41, R61, R44, R41, 0x96, !PT ;  /* 0x0000002c3d297212 */ /* 0x000fe400078e9629 */
[--C-:B------:R-:W-:Y:S02]  /*24160*/  LOP3.LUT R17, R49, R27, R18.reuse, 0x1e, !PT ;  /* 0x0000001b31117212 */ /* 0x100fe400078e1e12 */
[-CC-:B------:R-:W-:Y:S02]  /*24170*/  LOP3.LUT R29, R27, R49.reuse, R18.reuse, 0x78, !PT ;  /* 0x000000311b1d7212 */ /* 0x180fe400078e7812 */
[----:B------:R-:W-:Y:S02]  /*24180*/  LOP3.LUT R58, R19, R40, RZ, 0xc0, !PT ;  /* 0x00000028133a7212 */ /* 0x000fe400078ec0ff */
        /* <DEDUP_REMOVED lines=13> */
[----:B------:R-:W-:Y:S02]  /*24260*/  LOP3.LUT R36, R30, R45, RZ, 0xc0, !PT ;  /* 0x0000002d1e247212 */ /* 0x000fe400078ec0ff */
[----:B------:R-:W-:Y:S02]  /*24270*/  LOP3.LUT R25, R25, R30, R45, 0x78, !PT ;  /* 0x0000001e19197212 */ /* 0x000fe400078e782d */
[----:B------:R-:W-:Y:S02]  /*24280*/  LOP3.LUT R29, R43, R40, R34, 0x96, !PT ;  /* 0x000000282b1d7212 */ /* 0x000fe400078e9622 */
[----:B------:R-:W-:Y:S02]  /*24290*/  LOP3.LUT R30, R12, R65, RZ, 0xc0, !PT ;  /* 0x000000410c1e7212 */ /* 0x000fe400078ec0ff */
[----:B------:R-:W-:Y:S02]  /*242a0*/  LOP3.LUT R51, R51, R12, R65, 0x78, !PT ;  /* 0x0000000c33337212 */ /* 0x000fe400078e7841 */
[----:B------:R-:W-:-:S02]  /*242b0*/  LOP3.LUT R27, R27, R35, R16, 0x69, !PT ;  /* 0x000000231b1b7212 */ /* 0x000fc400078e6910 */
[--C-:B------:R-:W-:Y:S02]  /*242c0*/  LOP3.LUT R40, R31, R54, R53.reuse, 0x2d, !PT ;  /* 0x000000361f287212 */ /* 0x100fe400078e2d35 */
[-C--:B------:R-:W-:Y:S02]  /*242d0*/  LOP3.LUT R35, R35, R16.reuse, RZ, 0x3c, !PT ;  /* 0x0000001023237212 */ /* 0x080fe400078e3cff */
[----:B------:R-:W-:Y:S02]  /*242e0*/  LOP3.LUT R12, R61, R16, RZ, 0xc0, !PT ;  /* 0x000000103d0c7212 */ /* 0x000fe400078ec0ff */
[----:B------:R-:W-:Y:S02]  /*242f0*/  LOP3.LUT R17, R17, R61, R16, 0x78, !PT ;  /* 0x0000003d11117212 */ /* 0x000fe400078e7810 */
[-C--:B------:R-:W-:Y:S02]  /*24300*/  LOP3.LUT R34, R28, R54.reuse, R53, 0x2d, !PT ;  /* 0x000000361c227212 */ /* 0x080fe400078e2d35 */
[----:B------:R-:W-:-:S02]  /*24310*/  LOP3.LUT R31, R13, R54, R57, 0x96, !PT ;  /* 0x000000360d1f7212 */ /* 0x000fc400078e9639 */
[----:B------:R-:W-:Y:S02]  /*24320*/  SHF.L.W.U32.HI R16, R13, 0x2, R13 ;  /* 0x000000020d107819 */ /* 0x000fe40000010e0d */
[----:B------:R-:W-:Y:S02]  /*24330*/  LOP3.LUT R28, R57, R54, R53, 0xd0, !PT ;  /* 0x00000036391c7212 */ /* 0x000fe400078ed035 */
[-C--:B------:R-:W-:Y:S02]  /*24340*/  LOP3.LUT R45, R19, R22.reuse, RZ, 0x3c, !PT ;  /* 0x00000016132d7212 */ /* 0x080fe400078e3cff */
[----:B------:R-:W-:Y:S02]  /*24350*/  LOP3.LUT R13, R43, R22, RZ, 0xc0, !PT ;  /* 0x000000162b0d7212 */ /* 0x000fe400078ec0ff */
[----:B------:R-:W-:Y:S02]  /*24360*/  LOP3.LUT R45, RZ, R45, RZ, 0x33, !PT ;  /* 0x0000002dff2d7212 */ /* 0x000fe400078e33ff */
[----:B------:R-:W-:-:S02]  /*24370*/  LOP3.LUT R34, R34, R43, R22, 0x78, !PT ;  /* 0x0000002b22227212 */ /* 0x000fc400078e7816 */
[----:B------:R-:W-:Y:S02]  /*24380*/  SHF.L.W.U32.HI R13, R13, 0x2, R13 ;  /* 0x000000020d0d7819 */ /* 0x000fe40000010e0d */
[----:B------:R-:W-:Y:S02]  /*24390*/  LOP3.LUT R28, R28, R29, RZ, 0x3c, !PT ;  /* 0x0000001d1c1c7212 */ /* 0x000fe400078e3cff */
[----:B------:R-:W-:Y:S02]  /*243a0*/  LOP3.LUT R16, R31, R16, RZ, 0x3c, !PT ;  /* 0x000000101f107212 */ /* 0x000fe400078e3cff */
[----:B------:R-:W-:Y:S02]  /*243b0*/  SHF.L.W.U32.HI R29, R29, 0x2, R29 ;  /* 0x000000021d1d7819 */ /* 0x000fe40000010e1d */
[----:B------:R-:W-:Y:S02]  /*243c0*/  LOP3.LUT R52, R52, R63, RZ, 0x3c, !PT ;  /* 0x0000003f34347212 */ /* 0x000fe400078e3cff */
[----:B------:R-:W-:-:S02]  /*243d0*/  SHF.L.W.U32.HI R31, R31, 0xe, R31 ;  /* 0x0000000e1f1f7819 */ /* 0x000fc40000010e1f */
[----:B------:R-:W-:Y:S02]  /*243e0*/  LOP3.LUT R63, R32, R0, R63, 0x78, !PT ;  /* 0x00000000203f7212 */ /* 0x000fe400078e783f */
[----:B------:R-:W-:Y:S02]  /*243f0*/  LOP3.LUT R40, R40, R19, R22, 0x69, !PT ;  /* 0x0000001328287212 */ /* 0x000fe400078e6916 */
[----:B------:R-:W-:Y:S02]  /*24400*/  SHF.L.W.U32.HI R45, R45, 0x2, R45 ;  /* 0x000000022d2d7819 */ /* 0x000fe40000010e2d */
[-C--:B------:R-:W-:Y:S02]  /*24410*/  LOP3.LUT R0, R13, R34.reuse, RZ, 0xc3, !PT ;  /* 0x000000220d007212 */ /* 0x080fe400078ec3ff */
[----:B------:R-:W-:Y:S02]  /*24420*/  LOP3.LUT R29, R28, R29, RZ, 0x3c, !PT ;  /* 0x0000001d1c1d7212 */ /* 0x000fe400078e3cff */
[----:B------:R-:W-:-:S02]  /*24430*/  LOP3.LUT R34, RZ, R34, RZ, 0x33, !PT ;  /* 0x00000022ff227212 */ /* 0x000fc400078e33ff */
[----:B------:R-:W-:Y:S02]  /*24440*/  LOP3.LUT R31, R31, R16, RZ, 0x3c, !PT ;  /* 0x000000101f1f7212 */ /* 0x000fe400078e3cff */
[----:B------:R-:W-:Y:S02]  /*24450*/  SHF.L.W.U32.HI R28, R28, 0xe, R28 ;  /* 0x0000000e1c1c7819 */ /* 0x000fe40000010e1c */
[----:B------:R-:W-:Y:S02]  /*24460*/  SHF.L.W.U32.HI R16, R16, 0xa, R16 ;  /* 0x0000000a10107819 */ /* 0x000fe40000010e10 */
[C---:B------:R-:W-:Y:S02]  /*24470*/  LOP3.LUT R45, R40.reuse, R45, RZ, 0x3c, !PT ;  /* 0x0000002d282d7212 */ /* 0x040fe400078e3cff */
[----:B------:R-:W-:Y:S02]  /*24480*/  SHF.L.W.U32.HI R40, R40, 0xe, R40 ;  /* 0x0000000e28287819 */ /* 0x000fe40000010e28 */
        /* <DEDUP_REMOVED lines=10> */
[----:B------:R-:W-:Y:S02]  /*24530*/  LOP3.LUT R31, R31, UR21, RZ, 0x3c, !PT ;  /* 0x000000151f1f7c12 */ /* 0x000fe4000f8e3cff */
[----:B------:R-:W-:Y:S02]  /*24540*/  SHF.L.W.U32.HI R28, R28, 0x1, R28 ;  /* 0x000000011c1c7819 */ /* 0x000fe40000010e1c */
[----:B------:R-:W-:-:S02]  /*24550*/  SHF.L.W.U32.HI R16, R34, 0x1, R34 ;  /* 0x0000000122107819 */ /* 0x000fc40000010e22 */
[----:B------:R-:W-:Y:S02]  /*24560*/  LOP3.LUT R0, R45, R40, RZ, 0x3c, !PT ;  /* 0x000000282d007212 */ /* 0x000fe400078e3cff */
[----:B------:R-:W-:Y:S02]  /*24570*/  SHF.L.W.U32.HI R19, R40, 0x1, R40 ;  /* 0x0000000128137819 */ /* 0x000fe40000010e28 */
[----:B------:R-:W-:Y:S02]  /*24580*/  LOP3.LUT R34, R43, R29, R34, 0x96, !PT ;  /* 0x0000001d2b227212 */ /* 0x000fe400078e9622 */
[----:B------:R-:W-:Y:S02]  /*24590*/  LOP3.LUT R28, R28, R31, RZ, 0x3c, !PT ;  /* 0x0000001f1c1c7212 */ /* 0x000fe400078e3cff */
[----:B------:R-:W-:Y:S02]  /*245a0*/  LOP3.LUT R20, R15, R44, R20, 0x96, !PT ;  /* 0x0000002c0f147212 */ /* 0x000fe400078e9614 */
[----:B------:R-:W-:-:S02]  /*245b0*/  LOP3.LUT R22, R0, R43, R13, 0x78, !PT ;  /* 0x0000002b00167212 */ /* 0x000fc400078e780d */
[--C-:B------:R-:W-:Y:S02]  /*245c0*/  LOP3.LUT R45, R31, R16, R19.reuse, 0x1e, !PT ;  /* 0x000000101f2d7212 */ /* 0x100fe400078e1e13 */
[----:B------:R-:W-:Y:S02]  /*245d0*/  LOP3.LUT R40, R16, R31, R19, 0x78, !PT ;  /* 0x0000001f10287212 */ /* 0x000fe400078e7813 */
[----:B------:R-:W-:Y:S02]  /*245e0*/  LOP3.LUT R29, R34, R43, R13, 0x78, !PT ;  /* 0x0000002b221d7212 */ /* 0x000fe400078e780d */
[----:B------:R-:W-:Y:S02]  /*245f0*/  LOP3.LUT R26, R26, R33, R38, 0x69, !PT ;  /* 0x000000211a1a7212 */ /* 0x000fe400078e6926 */
[-C--:B------:R-:W-:Y:S02]  /*24600*/  LOP3.LUT R44, R33, R38.reuse, RZ, 0x3c, !PT ;  /* 0x00000026212c7212 */ /* 0x080fe400078e3cff */
[----:B------:R-:W-:-:S02]  /*24610*/  LOP3.LUT R33, R55, R38, RZ, 0xc0, !PT ;  /* 0x0000002637217212 */ /* 0x000fc400078ec0ff */
[----:B------:R-:W-:Y:S02]  /*24620*/  LOP3.LUT R53, R28, R31, R19, 0x78, !PT ;  /* 0x0000001f1c357212 */ /* 0x000fe400078e7813 */
[----:B------:R-:W-:Y:S02]  /*24630*/  LOP3.LUT R31, R43, R0, R13, 0x1e, !PT ;  /* 0x000000002b1f7212 */ /* 0x000fe400078e1e0d */
[----:B------:R-:W-:Y:S02]  /*24640*/  LOP3.LUT R43, R40, R45, R28, 0x87, !PT ;  /* 0x0000002d282b7212 */ /* 0x000fe400078e871c */
[----:B------:R-:W-:Y:S02]  /*24650*/  LOP3.LUT R0, R13, R29, R22, 0x2d, !PT ;  /* 0x0000001d0d007212 */ /* 0x000fe400078e2d16 */
[----:B------:R-:W-:Y:S02]  /*24660*/  LOP3.LUT R59, R59, R42, RZ, 0x3c, !PT ;  /* 0x0000002a3b3b7212 */ /* 0x000fe400078e3cff */
[----:B------:R-:W-:-:S02]  /*24670*/  LOP3.LUT R44, RZ, R44, RZ, 0x33, !PT ;  /* 0x0000002cff2c7212 */ /* 0x000fc400078e33ff */
[----:B------:R-:W-:Y:S02]  /*24680*/  SHF.L.W.U32.HI R42, R42, 0x2, R42 ;  /* 0x000000022a2a7819 */ /* 0x000fe40000010e2a */
[----:B------:R-:W-:Y:S02]  /*24690*/  LOP3.LUT R38, R52, R55, R38, 0x78, !PT ;  /* 0x0000003734267212 */ /* 0x000fe400078e7826 */
[----:B------:R-:W-:Y:S02]  /*246a0*/  SHF.L.W.U32.HI R33, R33, 0x2, R33 ;  /* 0x0000000221217819 */ /* 0x000fe40000010e21 */
[----:B------:R-:W-:Y:S02]  /*246b0*/  SHF.L.W.U32.HI R32, R32, 0x2, R32 ;  /* 0x0000000220207819 */ /* 0x000fe40000010e20 */
[-C--:B------:R-:W-:Y:S02]  /*246c0*/  LOP3.LUT R28, R43, R53.reuse, R40, 0xd0, !PT ;  /* 0x000000352b1c7212 */ /* 0x080fe400078ed028 */
[----:B------:R-:W-:-:S02]  /*246d0*/  LOP3.LUT R13, R0, R53, R43, 0x96, !PT ;  /* 0x00000035000d7212 */ /* 0x000fc400078e962b */
[----:B------:R-:W-:Y:S02]  /*246e0*/  SHF.L.W.U32.HI R43, R44, 0x2, R44 ;  /* 0x000000022c2b7819 */ /* 0x000fe40000010e2c */
[C---:B------:R-:W-:Y:S02]  /*246f0*/  LOP3.LUT R42, R59.reuse, R42, RZ, 0x3c, !PT ;  /* 0x0000002a3b2a7212 */ /* 0x040fe400078e3cff */
[----:B------:R-:W-:Y:S02]  /*24700*/  SHF.L.W.U32.HI R59, R59, 0xe, R59 ;  /* 0x0000000e3b3b7819 */ /* 0x000fe40000010e3b */
[----:B------:R-:W-:Y:S02]  /*24710*/  LOP3.LUT R32, R63, R32, RZ, 0x3c, !PT ;  /* 0x000000203f207212 */ /* 0x000fe400078e3cff */
[----:B------:R-:W-:Y:S02]  /*24720*/  LOP3.LUT R33, R33, R38, RZ, 0xc3, !PT ;  /* 0x0000002621217212 */ /* 0x000fe400078ec3ff */
[----:B------:R-:W-:-:S02]  /*24730*/  SHF.L.W.U32.HI R63, R63, 0xe, R63 ;  /* 0x0000000e3f3f7819 */ /* 0x000fc40000010e3f */
[----:B------:R-:W-:Y:S02]  /*24740*/  LOP3.LUT R38, RZ, R38, RZ, 0x33, !PT ;  /* 0x00000026ff267212 */ /* 0x000fe400078e33ff */
[C---:B------:R-:W-:Y:S02]  /*24750*/  LOP3.LUT R43, R26.reuse, R43, RZ, 0x3c, !PT ;  /* 0x0000002b1a2b7212 */ /* 0x040fe400078e3cff */
[----:B------:R-:W-:Y:S02]  /*24760*/  SHF.L.W.U32.HI R26, R26, 0xe, R26 ;  /* 0x0000000e1a1a7819 */ /* 0x000fe40000010e1a */
[----:B------:R-:W-:Y:S02]  /*24770*/  LOP3.LUT R59, R59, R42, RZ, 0x3c, !PT ;  /* 0x0000002a3b3b7212 */ /* 0x000fe400078e3cff */
[----:B------:R-:W-:Y:S02]  /*24780*/  SHF.L.W.U32.HI R42, R42, 0xa, R42 ;  /* 0x0000000a2a2a7819 */ /* 0x000fe40000010e2a */
[----:B------:R-:W-:-:S02]  /*24790*/  SHF.L.W.U32.HI R38, R38, 0xe, R38 ;  /* 0x0000000e26267819 */ /* 0x000fc40000010e26 */
[----:B------:R-:W-:Y:S02]  /*247a0*/  LOP3.LUT R63, R63, R32, RZ, 0x3c, !PT ;  /* 0x000000203f3f7212 */ /* 0x000fe400078e3cff */
[----:B------:R-:W-:Y:S02]  /*247b0*/  SHF.L.W.U32.HI R32, R32, 0xa, R32 ;  /* 0x0000000a20207819 */ /* 0x000fe40000010e20 */
[----:B------:R-:W-:Y:S02]  /*247c0*/  LOP3.LUT R26, R26, R43, RZ, 0x3c, !PT ;  /* 0x0000002b1a1a7212 */ /* 0x000fe400078e3cff */
[-CC-:B------:R-:W-:Y:S02]  /*247d0*/  LOP3.LUT R19, R19, R53.reuse, R40.reuse, 0x2d, !PT ;  /* 0x0000003513137212 */ /* 0x180fe400078e2d28 */
[----:B------:R-:W-:Y:S02]  /*247e0*/  LOP3.LUT R16, R45, R53, R40, 0x2d, !PT ;  /* 0x000000352d107212 */ /* 0x000fe400078e2d28 */
[----:B------:R-:W-:-:S02]  /*247f0*/  SHF.L.W.U32.HI R43, R43, 0xa, R43 ;  /* 0x0000000a2b2b7819 */ /* 0x000fc40000010e2b */
[----:B------:R-:W-:Y:S02]  /*24800*/  LOP3.LUT R38, R38, R33, RZ, 0x3c, !PT ;  /* 0x0000002126267212 */ /* 0x000fe400078e3cff */
[----:B------:R-:W-:Y:S02]  /*24810*/  LOP3.LUT R42, R59, UR4, R42, 0x96, !PT ;  /* 0x000000043b2a7c12 */ /* 0x000fe4000f8e962a */
[----:B------:R-:W-:Y:S02]  /*24820*/  SHF.L.W.U32.HI R33, R33, 0xa, R33 ;  /* 0x0000000a21217819 */ /* 0x000fe40000010e21 */
[----:B------:R-:W-:Y:S02]  /*24830*/  SHF.L.W.U32.HI R59, R59, 0x1, R59 ;  /* 0x000000013b3b7819 */ /* 0x000fe40000010e3b */
[----:B------:R-:W-:Y:S02]  /*24840*/  LOP3.LUT R53, R32, R63, RZ, 0x3c, !PT ;  /* 0x0000003f20357212 */ /* 0x000fe400078e3cff */
[----:B------:R-:W-:-:S02]  /*24850*/  LOP3.LUT R44, R43, R26, RZ, 0x3c, !PT ;  /* 0x0000001a2b2c7212 */ /* 0x000fc400078e3cff */
[----:B------:R-:W-:Y:S02]  /*24860*/  SHF.L.W.U32.HI R63, R63, 0x1, R63 ;  /* 0x000000013f3f7819 */ /* 0x000fe40000010e3f */
[----:B------:R-:W-:Y:S02]  /*24870*/  LOP3.LUT R59, R59, UR5, RZ, 0x3c, !PT ;  /* 0x000000053b3b7c12 */ /* 0x000fe4000f8e3cff */
[----:B------:R-:W-:Y:S02]  /*24880*/  LOP3.LUT R43, R53, R33, R38, 0x96, !PT ;  /* 0x00000021352b7212 */ /* 0x000fe400078e9626 */
[----:B------:R-:W-:Y:S02]  /*24890*/  SHF.L.W.U32.HI R26, R26, 0x1, R26 ;  /* 0x000000011a1a7819 */ /* 0x000fe40000010e1a */
[----:B------:R-:W-:Y:S02]  /*248a0*/  SHF.L.W.U32.HI R33, R38, 0x1, R38 ;  /* 0x0000000126217819 */ /* 0x000fe40000010e26 */
[----:B------:R-:W-:-:S02]  /*248b0*/  LOP3.LUT R63, R63, R59, RZ, 0x3c, !PT ;  /* 0x0000003b3f3f7212 */ /* 0x000fc400078e3cff */
[----:B------:R-:W-:Y:S02]  /*248c0*/  LOP3.LUT R45, R53, R44, R42, 0x1e, !PT ;  /* 0x0000002c352d7212 */ /* 0x000fe400078e1e2a */
[--C-:B------:R-:W-:Y:S02]  /*248d0*/  LOP3.LUT R40, R59, R33, R26.reuse, 0x1e, !PT ;  /* 0x000000213b287212 */ /* 0x100fe400078e1e1a */
[----:B------:R-:W-:Y:S02]  /*248e0*/  LOP3.LUT R55, R33, R59, R26, 0x78, !PT ;  /* 0x0000003b21377212 */ /* 0x000fe400078e781a */
[-CC-:B------:R-:W-:Y:S02]  /*248f0*/  LOP3.LUT R44, R44, R53.reuse, R42.reuse, 0x78, !PT ;  /* 0x000000352c2c7212 */ /* 0x180fe400078e782a */
[----:B------:R-:W-:Y:S02]  /*24900*/  LOP3.LUT R33, R43, R53, R42, 0x78, !PT ;  /* 0x000000352b217212 */ /* 0x000fe400078e782a */
[----:B------:R-:W-:-:S02]  /*24910*/  LOP3.LUT R59, R63, R59, R26, 0x78, !PT ;  /* 0x0000003b3f3b7212 */ /* 0x000fc400078e781a */
[----:B------:R-:W-:Y:S02]  /*24920*/  LOP3.LUT R52, R55, R40, R63, 0x87, !PT ;  /* 0x0000002837347212 */ /* 0x000fe400078e873f */
[----:B------:R-:W-:Y:S02]  /*24930*/  LOP3.LUT R38, R42, R33, R44, 0x2d, !PT ;  /* 0x000000212a267212 */ /* 0x000fe400078e2d2c */
[----:B------:R-:W-:Y:S02]  /*24940*/  LOP3.LUT R49, RZ, R49, RZ, 0x33, !PT ;  /* 0x00000031ff317212 */ /* 0x000fe400078e33ff */
[-CC-:B------:R-:W-:Y:S02]  /*24950*/  LOP3.LUT R32, R26, R59.reuse, R55.reuse, 0x2d, !PT ;  /* 0x0000003b1a207212 */ /* 0x180fe400078e2d37 */
[----:B------:R-:W-:Y:S02]  /*24960*/  LOP3.LUT R26, R40, R59, R55, 0x2d, !PT ;  /* 0x0000003b281a7212 */ /* 0x000fe400078e2d37 */
[----:B------:R-:W-:-:S02]  /*24970*/  SHF.L.W.U32.HI R48, R48, 0x2, R48 ;  /* 0x0000000230307819 */ /* 0x000fc40000010e30 */
[-C--:B------:R-:W-:Y:S02]  /*24980*/  LOP3.LUT R42, R52, R59.reuse, R55, 0xd0, !PT ;  /* 0x0000003b342a7212 */ /* 0x080fe400078ed037 */
[----:B------:R-:W-:Y:S02]  /*24990*/  LOP3.LUT R40, R38, R59, R52, 0x96, !PT ;  /* 0x0000003b26287212 */ /* 0x000fe400078e9634 */
[----:B------:R-:W-:Y:S02]  /*249a0*/  SHF.L.W.U32.HI R52, R49, 0x2, R49 ;  /* 0x0000000231347819 */ /* 0x000fe40000010e31 */
[----:B------:R-:W-:Y:S02]  /*249b0*/  SHF.L.W.U32.HI R36, R36, 0x2, R36 ;  /* 0x0000000224247819 */ /* 0x000fe40000010e24 */
[----:B------:R-:W-:Y:S02]  /*249c0*/  LOP3.LUT R49, R24, R37, RZ, 0x3c, !PT ;  /* 0x0000002518317212 */ /* 0x000fe400078e3cff */
[----:B------:R-:W-:-:S02]  /*249d0*/  SHF.L.W.U32.HI R54, R37, 0x2, R37 ;  /* 0x0000000225367819 */ /* 0x000fc40000010e25 */
[C---:B------:R-:W-:Y:S02]  /*249e0*/  LOP3.LUT R48, R23.reuse, R48, RZ, 0x3c, !PT ;  /* 0x0000003017307212 */ /* 0x040fe400078e3cff */
        /* <DEDUP_REMOVED lines=9> */
[----:B------:R-:W-:Y:S02]  /*24a80*/  SHF.L.W.U32.HI R25, R25, 0xe, R25 ;  /* 0x0000000e19197819 */ /* 0x000fe40000010e19 */
[----:B------:R-:W-:-:S02]  /*24a90*/  LOP3.LUT R49, R49, R54, RZ, 0x3c, !PT ;  /* 0x0000003631317212 */ /* 0x000fc400078e3cff */
[----:B------:R-:W-:Y:S02]  /*24aa0*/  SHF.L.W.U32.HI R54, R54, 0xa, R54 ;  /* 0x0000000a36367819 */ /* 0x000fe40000010e36 */
[----:B------:R-:W-:Y:S02]  /*24ab0*/  LOP3.LUT R24, R23, UR8, R24, 0x96, !PT ;  /* 0x0000000817187c12 */ /* 0x000fe4000f8e9618 */
[----:B------:R-:W-:Y:S02]  /*24ac0*/  LOP3.LUT R21, R21, R52, RZ, 0x3c, !PT ;  /* 0x0000003415157212 */ /* 0x000fe400078e3cff */
[----:B------:R-:W-:Y:S02]  /*24ad0*/  SHF.L.W.U32.HI R23, R23, 0x1, R23 ;  /* 0x0000000117177819 */ /* 0x000fe40000010e17 */
[----:B------:R-:W-:Y:S02]  /*24ae0*/  SHF.L.W.U32.HI R52, R52, 0xa, R52 ;  /* 0x0000000a34347819 */ /* 0x000fe40000010e34 */
[----:B------:R-:W-:-:S02]  /*24af0*/  LOP3.LUT R25, R25, R36, RZ, 0x3c, !PT ;  /* 0x0000002419197212 */ /* 0x000fc400078e3cff */
[----:B------:R-:W-:Y:S02]  /*24b00*/  SHF.L.W.U32.HI R36, R36, 0xa, R36 ;  /* 0x0000000a24247819 */ /* 0x000fe40000010e24 */
[----:B------:R-:W-:Y:S02]  /*24b10*/  LOP3.LUT R54, R54, R49, RZ, 0x3c, !PT ;  /* 0x0000003136367212 */ /* 0x000fe400078e3cff */
[----:B------:R-:W-:Y:S02]  /*24b20*/  LOP3.LUT R55, R23, UR9, RZ, 0x3c, !PT ;  /* 0x0000000917377c12 */ /* 0x000fe4000f8e3cff */
[----:B------:R-:W-:Y:S02]  /*24b30*/  LOP3.LUT R23, R52, R21, RZ, 0x3c, !PT ;  /* 0x0000001534177212 */ /* 0x000fe400078e3cff */
[----:B------:R-:W-:Y:S02]  /*24b40*/  SHF.L.W.U32.HI R37, R49, 0x1, R49 ;  /* 0x0000000131257819 */ /* 0x000fe40000010e31 */
[----:B------:R-:W-:-:S02]  /*24b50*/  SHF.L.W.U32.HI R48, R21, 0x1, R21 ;  /* 0x0000000115307819 */ /* 0x000fc40000010e15 */
[--C-:B------:R-:W-:Y:S02]  /*24b60*/  LOP3.LUT R49, R54, R36, R25.reuse, 0x96, !PT ;  /* 0x0000002436317212 */ /* 0x100fe400078e9619 */
[----:B------:R-:W-:Y:S02]  /*24b70*/  SHF.L.W.U32.HI R21, R25, 0x1, R25 ;  /* 0x0000000119157819 */ /* 0x000fe40000010e19 */
[----:B------:R-:W-:Y:S02]  /*24b80*/  SHF.L.W.U32.HI R53, R56, 0x2, R56 ;  /* 0x0000000238357819 */ /* 0x000fe40000010e38 */
[----:B------:R-:W-:Y:S02]  /*24b90*/  LOP3.LUT R52, R37, R55, RZ, 0x3c, !PT ;  /* 0x0000003725347212 */ /* 0x000fe400078e3cff */
        /* <DEDUP_REMOVED lines=8> */
[----:B------:R-:W-:Y:S02]  /*24c20*/  LOP3.LUT R52, R56, R57, R52, 0x87, !PT ;  /* 0x0000003938347212 */ /* 0x000fe400078e8734 */
[----:B------:R-:W-:Y:S02]  /*24c30*/  LOP3.LUT R21, R24, R37, R36, 0x2d, !PT ;  /* 0x0000002518157212 */ /* 0x000fe400078e2d24 */
[----:B------:R-:W-:Y:S02]  /*24c40*/  LOP3.LUT R54, RZ, R14, RZ, 0x33, !PT ;  /* 0x0000000eff367212 */ /* 0x000fe400078e33ff */
[----:B------:R-:W-:Y:S02]  /*24c50*/  LOP3.LUT R50, R50, R47, RZ, 0x3c, !PT ;  /* 0x0000002f32327212 */ /* 0x000fe400078e3cff */
[----:B------:R-:W-:Y:S02]  /*24c60*/  SHF.L.W.U32.HI R30, R30, 0x2, R30 ;  /* 0x000000021e1e7819 */ /* 0x000fe40000010e1e */
[----:B------:R-:W-:-:S02]  /*24c70*/  SHF.L.W.U32.HI R47, R47, 0x2, R47 ;  /* 0x000000022f2f7819 */ /* 0x000fc40000010e2f */
[-CC-:B------:R-:W-:Y:S02]  /*24c80*/  LOP3.LUT R23, R48, R55.reuse, R56.reuse, 0x2d, !PT ;  /* 0x0000003730177212 */ /* 0x180fe400078e2d38 */
[-CC-:B------:R-:W-:Y:S02]  /*24c90*/  LOP3.LUT R14, R57, R55.reuse, R56.reuse, 0x2d, !PT ;  /* 0x00000037390e7212 */ /* 0x180fe400078e2d38 */
[-C--:B------:R-:W-:Y:S02]  /*24ca0*/  LOP3.LUT R48, R52, R55.reuse, R56, 0xd0, !PT ;  /* 0x0000003734307212 */ /* 0x080fe400078ed038 */
[----:B------:R-:W-:Y:S02]  /*24cb0*/  LOP3.LUT R24, R21, R55, R52, 0x96, !PT ;  /* 0x0000003715187212 */ /* 0x000fe400078e9634 */
[----:B------:R-:W-:Y:S02]  /*24cc0*/  LOP3.LUT R53, R46, R53, RZ, 0x3c, !PT ;  /* 0x000000352e357212 */ /* 0x000fe400078e3cff */
[----:B------:R-:W-:-:S02]  /*24cd0*/  SHF.L.W.U32.HI R55, R15, 0x2, R15 ;  /* 0x000000020f377819 */ /* 0x000fc40000010e0f */
[----:B------:R-:W-:Y:S02]  /*24ce0*/  SHF.L.W.U32.HI R54, R54, 0x2, R54 ;  /* 0x0000000236367819 */ /* 0x000fe40000010e36 */
[----:B------:R-:W-:Y:S02]  /*24cf0*/  SHF.L.W.U32.HI R46, R46, 0xe, R46 ;  /* 0x0000000e2e2e7819 */ /* 0x000fe40000010e2e */
[C---:B------:R-:W-:Y:S02]  /*24d00*/  LOP3.LUT R47, R50.reuse, R47, RZ, 0x3c, !PT ;  /* 0x0000002f322f7212 */ /* 0x040fe400078e3cff */
[----:B------:R-:W-:Y:S02]  /*24d10*/  SHF.L.W.U32.HI R52, R50, 0xe, R50 ;  /* 0x0000000e32347819 */ /* 0x000fe40000010e32 */
[-C--:B------:R-:W-:Y:S02]  /*24d20*/  LOP3.LUT R15, R30, R51.reuse, RZ, 0xc3, !PT ;  /* 0x000000331e0f7212 */ /* 0x080fe400078ec3ff */
        /* <DEDUP_REMOVED lines=29> */
[----:B------:R-:W-:Y:S02]  /*24f00*/  LOP3.LUT R18, R18, R41, RZ, 0x3c, !PT ;  /* 0x0000002912127212 */ /* 0x000fe400078e3cff */
[----:B------:R-:W-:-:S02]  /*24f10*/  LOP3.LUT R58, RZ, R35, RZ, 0x33, !PT ;  /* 0x00000023ff3a7212 */ /* 0x000fc400078e33ff */
[----:B------:R-:W-:Y:S02]  /*24f20*/  SHF.L.W.U32.HI R41, R41, 0x2, R41 ;  /* 0x0000000229297819 */ /* 0x000fe40000010e29 */
[----:B------:R-:W-:Y:S02]  /*24f30*/  SHF.L.W.U32.HI R12, R12, 0x2, R12 ;  /* 0x000000020c0c7819 */ /* 0x000fe40000010e0c */
[----:B------:R-:W-:Y:S02]  /*24f40*/  LOP3.LUT R35, R30, R46, R51, 0x2d, !PT ;  /* 0x0000002e1e237212 */ /* 0x000fe400078e2d33 */
[-CC-:B------:R-:W-:Y:S02]  /*24f50*/  LOP3.LUT R30, R39, R56.reuse, R50.reuse, 0x2d, !PT ;  /* 0x00000038271e7212 */ /* 0x180fe400078e2d32 */
[-CC-:B------:R-:W-:Y:S02]  /*24f60*/  LOP3.LUT R15, R57, R56.reuse, R50.reuse, 0x2d, !PT ;  /* 0x00000038390f7212 */ /* 0x180fe400078e2d32 */
[----:B------:R-:W-:-:S02]  /*24f70*/  LOP3.LUT R47, R59, R56, R50, 0xd0, !PT ;  /* 0x000000383b2f7212 */ /* 0x000fc400078ed032 */
[----:B------:R-:W-:Y:S02]  /*24f80*/  LOP3.LUT R55, R20, R55, RZ, 0x3c, !PT ;  /* 0x0000003714377212 */ /* 0x000fe400078e3cff */
[----:B------:R-:W-:Y:S02]  /*24f90*/  SHF.L.W.U32.HI R58, R58, 0x2, R58 ;  /* 0x000000023a3a7819 */ /* 0x000fe40000010e3a */
[----:B------:R-:W-:Y:S02]  /*24fa0*/  SHF.L.W.U32.HI R20, R20, 0xe, R20 ;  /* 0x0000000e14147819 */ /* 0x000fe40000010e14 */
[C---:B------:R-:W-:Y:S02]  /*24fb0*/  LOP3.LUT R50, R18.reuse, R41, RZ, 0x3c, !PT ;  /* 0x0000002912327212 */ /* 0x040fe400078e3cff */
[----:B------:R-:W-:Y:S02]  /*24fc0*/  SHF.L.W.U32.HI R57, R18, 0xe, R18 ;  /* 0x0000000e12397819 */ /* 0x000fe40000010e12 */
[----:B------:R-:W-:-:S02]  /*24fd0*/  LOP3.LUT R18, R12, R17, RZ, 0xc3, !PT ;  /* 0x000000110c127212 */ /* 0x000fc400078ec3ff */
[----:B------:R-:W-:Y:S02]  /*24fe0*/  LOP3.LUT R12, RZ, R17, RZ, 0x33, !PT ;  /* 0x00000011ff0c7212 */ /* 0x000fe400078e33ff */
[----:B------:R-:W-:Y:S02]  /*24ff0*/  LOP3.LUT R20, R20, R55, RZ, 0x3c, !PT ;  /* 0x0000003714147212 */ /* 0x000fe400078e3cff */
[----:B------:R-:W-:Y:S02]  /*25000*/  LOP3.LUT R58, R27, R58, RZ, 0x3c, !PT ;  /* 0x0000003a1b3a7212 */ /* 0x000fe400078e3cff */
[----:B------:R-:W-:Y:S02]  /*25010*/  SHF.L.W.U32.HI R55, R55, 0xa, R55 ;  /* 0x0000000a37377819 */ /* 0x000fe40000010e37 */
[----:B------:R-:W-:Y:S02]  /*25020*/  SHF.L.W.U32.HI R27, R27, 0xe, R27 ;  /* 0x0000000e1b1b7819 */ /* 0x000fe40000010e1b */
[----:B------:R-:W-:-:S02]  /*25030*/  SHF.L.W.U32.HI R41, R12, 0xe, R12 ;  /* 0x0000000e0c297819 */ /* 0x000fc40000010e0c */
[----:B------:R-:W-:Y:S02]  /*25040*/  LOP3.LUT R57, R57, R50, RZ, 0x3c, !PT ;  /* 0x0000003239397212 */ /* 0x000fe400078e3cff */
[----:B------:R-:W-:Y:S02]  /*25050*/  SHF.L.W.U32.HI R50, R50, 0xa, R50 ;  /* 0x0000000a32327819 */ /* 0x000fe40000010e32 */
[----:B------:R-:W-:Y:S02]  /*25060*/  LOP3.LUT R17, R20, UR16, R55, 0x96, !PT ;  /* 0x0000001014117c12 */ /* 0x000fe4000f8e9637 */
[----:B------:R-:W-:Y:S02]  /*25070*/  LOP3.LUT R27, R27, R58, RZ, 0x3c, !PT ;  /* 0x0000003a1b1b7212 */ /* 0x000fe400078e3cff */
[----:B------:R-:W-:Y:S02]  /*25080*/  SHF.L.W.U32.HI R58, R58, 0xa, R58 ;  /* 0x0000000a3a3a7819 */ /* 0x000fe40000010e3a */
[----:B------:R-:W-:-:S02]  /*25090*/  SHF.L.W.U32.HI R20, R20, 0x1, R20 ;  /* 0x0000000114147819 */ /* 0x000fc40000010e14 */
[----:B------:R-:W-:Y:S02]  /*250a0*/  LOP3.LUT R41, R41, R18, RZ, 0x3c, !PT ;  /* 0x0000001229297212 */ /* 0x000fe400078e3cff */
[----:B------:R-:W-:Y:S02]  /*250b0*/  SHF.L.W.U32.HI R18, R18, 0xa, R18 ;  /* 0x0000000a12127819 */ /* 0x000fe40000010e12 */
[----:B------:R-:W-:Y:S02]  /*250c0*/  LOP3.LUT R50, R50, R57, RZ, 0x3c, !PT ;  /* 0x0000003932327212 */ /* 0x000fe400078e3cff */
[----:B------:R-:W-:Y:S02]  /*250d0*/  LOP3.LUT R55, R20, UR17, RZ, 0x3c, !PT ;  /* 0x0000001114377c12 */ /* 0x000fe4000f8e3cff */
[----:B------:R-:W-:Y:S02]  /*250e0*/  LOP3.LUT R12, R58, R27, RZ, 0x3c, !PT ;  /* 0x0000001b3a0c7212 */ /* 0x000fe400078e3cff */
[----:B------:R-:W-:-:S02]  /*250f0*/  SHF.L.W.U32.HI R57, R57, 0x1, R57 ;  /* 0x0000000139397819 */ /* 0x000fc40000010e39 */
[----:B------:R-:W-:Y:S02]  /*25100*/  LOP3.LUT R58, R50, R18, R41, 0x96, !PT ;  /* 0x00000012323a7212 */ /* 0x000fe400078e9629 */
[----:B------:R-:W-:Y:S02]  /*25110*/  SHF.L.W.U32.HI R20, R27, 0x1, R27 ;  /* 0x000000011b147819 */ /* 0x000fe40000010e1b */
[----:B------:R-:W-:Y:S02]  /*25120*/  SHF.L.W.U32.HI R41, R41, 0x1, R41 ;  /* 0x0000000129297819 */ /* 0x000fe40000010e29 */
[----:B------:R-:W-:Y:S02]  /*25130*/  LOP3.LUT R18, R57, R55, RZ, 0x3c, !PT ;  /* 0x0000003739127212 */ /* 0x000fe400078e3cff */
[-CC-:B------:R-:W-:Y:S02]  /*25140*/  LOP3.LUT R57, R12, R50.reuse, R17.reuse, 0x78, !PT ;  /* 0x000000320c397212 */ /* 0x180fe400078e7811 */
[----:B------:R-:W-:-:S02]  /*25150*/  LOP3.LUT R52, R58, R50, R17, 0x78, !PT ;  /* 0x000000323a347212 */ /* 0x000fc400078e7811 */
[----:B------:R-:W-:Y:S02]  /*25160*/  LOP3.LUT R62, R22, R31, R34, 0x87, !PT ;  /* 0x0000001f163e7212 */ /* 0x000fe400078e8722 */
[----:B------:R-:W-:Y:S02]  /*25170*/  LOP3.LUT R60, R44, R45, R43, 0x87, !PT ;  /* 0x0000002d2c3c7212 */ /* 0x000fe400078e872b */
[----:B------:R-:W-:Y:S02]  /*25180*/  LOP3.LUT R39, R35, R56, R59, 0x96, !PT ;  /* 0x0000003823277212 */ /* 0x000fe400078e963b */
[----:B------:R-:W-:Y:S02]  /*25190*/  LOP3.LUT R56, R50, R12, R17, 0x1e, !PT ;  /* 0x0000000c32387212 */ /* 0x000fe400078e1e11 */
[--C-:B------:R-:W-:Y:S02]  /*251a0*/  LOP3.LUT R27, R55, R41, R20.reuse, 0x1e, !PT ;  /* 0x00000029371b7212 */ /* 0x100fe400078e1e14 */
[----:B------:R-:W-:-:S02]  /*251b0*/  LOP3.LUT R41, R41, R55, R20, 0x78, !PT ;  /* 0x0000003729297212 */ /* 0x000fc400078e7814 */
[----:B------:R-:W-:Y:S02]  /*251c0*/  LOP3.LUT R34, R17, R52, R57, 0x2d, !PT ;  /* 0x0000003411227212 */ /* 0x000fe400078e2d39 */
[-CC-:B------:R-:W-:Y:S02]  /*251d0*/  LOP3.LUT R50, R31, R29.reuse, R22.reuse, 0x2d, !PT ;  /* 0x0000001d1f327212 */ /* 0x180fe400078e2d16 */
[----:B------:R-:W-:Y:S02]  /*251e0*/  LOP3.LUT R31, R62, R29, R22, 0xd0, !PT ;  /* 0x0000001d3e1f7212 */ /* 0x000fe400078ed016 */
[-CC-:B------:R-:W-:Y:S02]  /*251f0*/  LOP3.LUT R45, R45, R33.reuse, R44.reuse, 0x2d, !PT ;  /* 0x000000212d2d7212 */ /* 0x180fe400078e2d2c */
[----:B------:R-:W-:Y:S02]  /*25200*/  LOP3.LUT R17, R60, R33, R44, 0xd0, !PT ;  /* 0x000000213c117212 */ /* 0x000fe400078ed02c */
[----:B------:R-:W-:-:S02]  /*25210*/  LOP3.LUT R22, R36, R25, R49, 0x87, !PT ;  /* 0x0000001924167212 */ /* 0x000fc400078e8731 */
[----:B------:R-:W-:Y:S02]  /*25220*/  LOP3.LUT R44, R25, R37, R36, 0x2d, !PT ;  /* 0x00000025192c7212 */ /* 0x000fe400078e2d24 */
[----:B------:R-:W-:Y:S02]  /*25230*/  LOP3.LUT R12, R18, R55, R20, 0x78, !PT ;  /* 0x00000037120c7212 */ /* 0x000fe400078e7814 */
[----:B------:R-:W-:Y:S02]  /*25240*/  SHF.L.W.U32.HI R25, R38, 0x2, R38 ;  /* 0x0000000226197819 */ /* 0x000fe40000010e26 */
[----:B------:R-:W-:Y:S02]  /*25250*/  LOP3.LUT R59, R41, R27, R18, 0x87, !PT ;  /* 0x0000001b293b7212 */ /* 0x000fe400078e8712 */
[----:B------:R-:W-:Y:S02]  /*25260*/  LOP3.LUT R18, R27, R12, R41, 0x2d, !PT ;  /* 0x0000000c1b127212 */ /* 0x000fe400078e2d29 */
[----:B------:R-:W-:-:S02]  /*25270*/  LOP3.LUT R25, R40, R25, RZ, 0x3c, !PT ;  /* 0x0000001928197212 */ /* 0x000fc400078e3cff */
[-CC-:B------:R-:W-:Y:S02]  /*25280*/  LOP3.LUT R20, R20, R12.reuse, R41.reuse, 0x2d, !PT ;  /* 0x0000000c14147212 */ /* 0x180fe400078e2d29 */
[-C--:B------:R-:W-:Y:S02]  /*25290*/  LOP3.LUT R55, R59, R12.reuse, R41, 0xd0, !PT ;  /* 0x0000000c3b377212 */ /* 0x080fe400078ed029 */
[----:B------:R-:W-:Y:S02]  /*252a0*/  LOP3.LUT R27, R34, R12, R59, 0x96, !PT ;  /* 0x0000000c221b7212 */ /* 0x000fe400078e963b */
[----:B------:R-:W-:Y:S02]  /*252b0*/  SHF.L.W.U32.HI R40, R40, 0xe, R40 ;  /* 0x0000000e28287819 */ /* 0x000fe40000010e28 */
[----:B------:R-:W-:Y:S02]  /*252c0*/  LOP3.LUT R12, R33, R60, RZ, 0x3c, !PT ;  /* 0x0000003c210c7212 */ /* 0x000fe400078e3cff */
[----:B------:R-:W-:-:S02]  /*252d0*/  LOP3.LUT R42, R42, R33, R60, 0x96, !PT ;  /* 0x000000212a2a7212 */ /* 0x000fc400078e963c */
[----:B------:R-:W-:Y:S02]  /*252e0*/  LOP3.LUT R33, R51, R54, R53, 0x87, !PT ;  /* 0x0000003633217212 */ /* 0x000fe400078e8735 */
[-C--:B------:R-:W-:Y:S02]  /*252f0*/  LOP3.LUT R59, R22, R37.reuse, R36, 0xd0, !PT ;  /* 0x00000025163b7212 */ /* 0x080fe400078ed024 */
[----:B------:R-:W-:Y:S02]  /*25300*/  LOP3.LUT R49, R37, R22, RZ, 0x3c, !PT ;  /* 0x0000001625317212 */ /* 0x000fe400078e3cff */
[----:B------:R-:W-:Y:S02]  /*25310*/  LOP3.LUT R48, R48, R37, R22, 0x96, !PT ;  /* 0x0000002530307212 */ /* 0x000fe400078e9616 */
[----:B------:R-:W-:Y:S02]  /*25320*/  LOP3.LUT R22, R40, R25, RZ, 0x3c, !PT ;  /* 0x0000001928167212 */ /* 0x000fe400078e3cff */
[----:B------:R-:W-:-:S02]  /*25330*/  LOP3.LUT R43, R28, R29, R62, 0x96, !PT ;  /* 0x0000001d1c2b7212 */ /* 0x000fc400078e963e */
[----:B------:R-:W-:Y:S02]  /*25340*/  LOP3.LUT R41, R29, R62, RZ, 0x3c, !PT ;  /* 0x0000003e1d297212 */ /* 0x000fe400078e3cff */
[-CC-:B------:R-:W-:Y:S02]  /*25350*/  LOP3.LUT R36, R33, R46.reuse, R51.reuse, 0xd0, !PT ;  /* 0x0000002e21247212 */ /* 0x180fe400078ed033 */
[----:B------:R-:W-:Y:S02]  /*25360*/  LOP3.LUT R28, R46, R33, RZ, 0x3c, !PT ;  /* 0x000000212e1c7212 */ /* 0x000fe400078e3cff */
[-C--:B------:R-:W-:Y:S02]  /*25370*/  LOP3.LUT R29, R54, R46.reuse, R51, 0x2d, !PT ;  /* 0x0000002e361d7212 */ /* 0x080fe400078e2d33 */
[----:B------:R-:W-:Y:S02]  /*25380*/  LOP3.LUT R33, R47, R46, R33, 0x96, !PT ;  /* 0x0000002e2f217212 */ /* 0x000fe400078e9621 */
[----:B------:R-:W-:-:S02]  /*25390*/  SHF.L.W.U32.HI R25, R25, 0xa, R25 ;  /* 0x0000000a19197819 */ /* 0x000fc40000010e19 */
[C---:B------:R-:W-:Y:S02]  /*253a0*/  SHF.L.W.U32.HI R46, R22.reuse, 0x1, R22 ;  /* 0x00000001162e7819 */ /* 0x040fe40000010e16 */
[----:B------:R-:W-:Y:S02]  /*253b0*/  LOP3.LUT R22, R22, UR6, R25, 0x96, !PT ;  /* 0x0000000616167c12 */ /* 0x000fe4000f8e9619 */
[----:B------:R-:W-:Y:S02]  /*253c0*/  LOP3.LUT R25, R46, UR7, RZ, 0x3c, !PT ;  /* 0x000000072e197c12 */ /* 0x000fe4000f8e3cff */
[----:B------:R-:W-:Y:S02]  /*253d0*/  SHF.L.W.U32.HI R21, R21, 0x2, R21 ;  /* 0x0000000215157819 */ /* 0x000fe40000010e15 */
[----:B------:R-:W-:Y:S02]  /*253e0*/  SHF.L.W.U32.HI R34, R34, 0x2, R34 ;  /* 0x0000000222227819 */ /* 0x000fe40000010e22 */
[----:B------:R-:W-:-:S02]  /*253f0*/  SHF.L.W.U32.HI R46, R0, 0x2, R0 ;  /* 0x00000002002e7819 */ /* 0x000fc40000010e00 */
[----:B------:R-:W-:Y:S02]  /*25400*/  SHF.L.W.U32.HI R0, R35, 0x2, R35 ;  /* 0x0000000223007819 */ /* 0x000fe40000010e23 */
[C---:B------:R-:W-:Y:S02]  /*25410*/  LOP3.LUT R21, R24.reuse, R21, RZ, 0x3c, !PT ;  /* 0x0000001518157212 */ /* 0x040fe400078e3cff */
[C---:B------:R-:W-:Y:S02]  /*25420*/  LOP3.LUT R34, R27.reuse, R34, RZ, 0x3c, !PT ;  /* 0x000000221b227212 */ /* 0x040fe400078e3cff */
        /* <DEDUP_REMOVED lines=8> */
[----:B------:R-:W-:-:S02]  /*254b0*/  LOP3.LUT R27, R27, R34, RZ, 0x3c, !PT ;  /* 0x000000221b1b7212 */ /* 0x000fc400078e3cff */
[----:B------:R-:W-:Y:S02]  /*254c0*/  SHF.L.W.U32.HI R34, R34, 0xa, R34 ;  /* 0x0000000a22227819 */ /* 0x000fe40000010e22 */
[----:B------:R-:W-:Y:S02]  /*254d0*/  LOP3.LUT R39, R39, R0, RZ, 0x3c, !PT ;  /* 0x0000000027277212 */ /* 0x000fe400078e3cff */
[----:B------:R-:W-:Y:S02]  /*254e0*/  LOP3.LUT R53, R57, R56, R58, 0x87, !PT ;  /* 0x0000003839357212 */ /* 0x000fe400078e873a */
[----:B------:R-:W-:Y:S02]  /*254f0*/  LOP3.LUT R37, R56, R52, R57, 0x2d, !PT ;  /* 0x0000003438257212 */ /* 0x000fe400078e2d39 */
[----:B------:R-:W-:Y:S02]  /*25500*/  LOP3.LUT R35, R13, R46, RZ, 0x3c, !PT ;  /* 0x0000002e0d237212 */ /* 0x000fe400078e3cff */
[----:B------:R-:W-:-:S02]  /*25510*/  SHF.L.W.U32.HI R0, R0, 0xa, R0 ;  /* 0x0000000a00007819 */ /* 0x000fc40000010e00 */
[----:B------:R-:W-:Y:S02]  /*25520*/  SHF.L.W.U32.HI R46, R46, 0xa, R46 ;  /* 0x0000000a2e2e7819 */ /* 0x000fe40000010e2e */
[C---:B------:R-:W-:Y:S02]  /*25530*/  LOP3.LUT R51, R24.reuse, UR10, R51, 0x96, !PT ;  /* 0x0000000a18337c12 */ /* 0x040fe4000f8e9633 */
[----:B------:R-:W-:Y:S02]  /*25540*/  SHF.L.W.U32.HI R56, R24, 0x1, R24 ;  /* 0x0000000118387819 */ /* 0x000fe40000010e18 */
[C---:B------:R-:W-:Y:S02]  /*25550*/  LOP3.LUT R21, R27.reuse, UR18, R34, 0x96, !PT ;  /* 0x000000121b157c12 */ /* 0x040fe4000f8e9622 */
[----:B------:R-:W-:Y:S02]  /*25560*/  SHF.L.W.U32.HI R24, R27, 0x1, R27 ;  /* 0x000000011b187819 */ /* 0x000fe40000010e1b */
[----:B------:R-:W-:-:S02]  /*25570*/  LOP3.LUT R27, R19, R50, RZ, 0xc3, !PT ;  /* 0x00000032131b7212 */ /* 0x000fc400078ec3ff */
[----:B------:R-:W-:Y:S02]  /*25580*/  LOP3.LUT R13, R39, UR14, R0, 0x96, !PT ;  /* 0x0000000e270d7c12 */ /* 0x000fe4000f8e9600 */
[----:B------:R-:W-:Y:S02]  /*25590*/  LOP3.LUT R50, RZ, R50, RZ, 0x33, !PT ;  /* 0x00000032ff327212 */ /* 0x000fe400078e33ff */
[-C--:B------:R-:W-:Y:S02]  /*255a0*/  LOP3.LUT R57, R53, R52.reuse, R57, 0xd0, !PT ;  /* 0x0000003435397212 */ /* 0x080fe400078ed039 */
[----:B------:R-:W-:Y:S02]  /*255b0*/  LOP3.LUT R38, R52, R53, RZ, 0x3c, !PT ;  /* 0x0000003534267212 */ /* 0x000fe400078e3cff */
[----:B------:R-:W-:Y:S02]  /*255c0*/  LOP3.LUT R40, R55, R52, R53, 0x96, !PT ;  /* 0x0000003437287212 */ /* 0x000fe400078e9635 */
[----:B------:R-:W-:-:S02]  /*255d0*/  LOP3.LUT R0, R35, UR22, R46, 0x96, !PT ;  /* 0x0000001623007c12 */ /* 0x000fc4000f8e962e */
[----:B------:R-:W-:Y:S02]  /*255e0*/  SHF.L.W.U32.HI R58, R35, 0x1, R35 ;  /* 0x00000001233a7819 */ /* 0x000fe40000010e23 */
[----:B------:R-:W-:Y:S02]  /*255f0*/  LOP3.LUT R35, R16, R31, RZ, 0x3c, !PT ;  /* 0x0000001f10237212 */ /* 0x000fe400078e3cff */
[----:B------:R-:W-:Y:S02]  /*25600*/  SHF.L.W.U32.HI R52, R31, 0x2, R31 ;  /* 0x000000021f347819 */ /* 0x000fe40000010e1f */
[----:B------:R-:W-:Y:S02]  /*25610*/  SHF.L.W.U32.HI R54, R41, 0x2, R41 ;  /* 0x0000000229367819 */ /* 0x000fe40000010e29 */
[----:B------:R-:W-:Y:S02]  /*25620*/  LOP3.LUT R19, R14, R59, RZ, 0x3c, !PT ;  /* 0x0000003b0e137212 */ /* 0x000fe400078e3cff */
[----:B------:R-:W-:-:S02]  /*25630*/  SHF.L.W.U32.HI R14, R50, 0x2, R50 ;  /* 0x00000002320e7819 */ /* 0x000fc40000010e32 */
[-C--:B------:R-:W-:Y:S02]  /*25640*/  LOP3.LUT R52, R52, R35.reuse, RZ, 0xc3, !PT ;  /* 0x0000002334347212 */ /* 0x080fe400078ec3ff */
[----:B------:R-:W-:Y:S02]  /*25650*/  LOP3.LUT R23, R23, R44, RZ, 0xc3, !PT ;  /* 0x0000002c17177212 */ /* 0x000fe400078ec3ff */
[----:B------:R-:W-:Y:S02]  /*25660*/  LOP3.LUT R35, RZ, R35, RZ, 0x33, !PT ;  /* 0x00000023ff237212 */ /* 0x000fe400078e33ff */
[----:B------:R-:W-:Y:S02]  /*25670*/  LOP3.LUT R54, R43, R54, RZ, 0x3c, !PT ;  /* 0x000000362b367212 */ /* 0x000fe400078e3cff */
[----:B------:R-:W-:Y:S02]  /*25680*/  LOP3.LUT R44, RZ, R44, RZ, 0x33, !PT ;  /* 0x0000002cff2c7212 */ /* 0x000fe400078e33ff */
[----:B------:R-:W-:-:S02]  /*25690*/  SHF.L.W.U32.HI R49, R49, 0x2, R49 ;  /* 0x0000000231317819 */ /* 0x000fc40000010e31 */
[----:B------:R-:W-:Y:S02]  /*256a0*/  LOP3.LUT R14, R27, R14, RZ, 0x3c, !PT ;  /* 0x0000000e1b0e7212 */ /* 0x000fe400078e3cff */
[----:B------:R-:W-:Y:S02]  /*256b0*/  SHF.L.W.U32.HI R43, R43, 0xe, R43 ;  /* 0x0000000e2b2b7819 */ /* 0x000fe40000010e2b */
[----:B------:R-:W-:Y:S02]  /*256c0*/  SHF.L.W.U32.HI R27, R27, 0xe, R27 ;  /* 0x0000000e1b1b7819 */ /* 0x000fe40000010e1b */
[----:B------:R-:W-:Y:S02]  /*256d0*/  SHF.L.W.U32.HI R46, R59, 0x2, R59 ;  /* 0x000000023b2e7819 */ /* 0x000fe40000010e3b */
[----:B------:R-:W-:Y:S02]  /*256e0*/  SHF.L.W.U32.HI R35, R35, 0xe, R35 ;  /* 0x0000000e23237819 */ /* 0x000fe40000010e23 */
[----:B------:R-:W-:-:S02]  /*256f0*/  SHF.L.W.U32.HI R16, R44, 0x2, R44 ;  /* 0x000000022c107819 */ /* 0x000fc40000010e2c */
[C---:B------:R-:W-:Y:S02]  /*25700*/  LOP3.LUT R49, R48.reuse, R49, RZ, 0x3c, !PT ;  /* 0x0000003130317212 */ /* 0x040fe400078e3cff */
[----:B------:R-:W-:Y:S02]  /*25710*/  LOP3.LUT R43, R43, R54, RZ, 0x3c, !PT ;  /* 0x000000362b2b7212 */ /* 0x000fe400078e3cff */
[----:B------:R-:W-:Y:S02]  /*25720*/  SHF.L.W.U32.HI R48, R48, 0xe, R48 ;  /* 0x0000000e30307819 */ /* 0x000fe40000010e30 */
[----:B------:R-:W-:Y:S02]  /*25730*/  SHF.L.W.U32.HI R54, R54, 0xa, R54 ;  /* 0x0000000a36367819 */ /* 0x000fe40000010e36 */
[----:B------:R-:W-:Y:S02]  /*25740*/  LOP3.LUT R27, R27, R14, RZ, 0x3c, !PT ;  /* 0x0000000e1b1b7212 */ /* 0x000fe400078e3cff */
[----:B------:R-:W-:-:S02]  /*25750*/  SHF.L.W.U32.HI R14, R14, 0xa, R14 ;  /* 0x0000000a0e0e7819 */ /* 0x000fc40000010e0e */
[-C--:B------:R-:W-:Y:S02]  /*25760*/  LOP3.LUT R46, R46, R19.reuse, RZ, 0xc3, !PT ;  /* 0x000000132e2e7212 */ /* 0x080fe400078ec3ff */
[----:B------:R-:W-:Y:S02]  /*25770*/  LOP3.LUT R35, R35, R52, RZ, 0x3c, !PT ;  /* 0x0000003423237212 */ /* 0x000fe400078e3cff */
[----:B------:R-:W-:Y:S02]  /*25780*/  LOP3.LUT R16, R23, R16, RZ, 0x3c, !PT ;  /* 0x0000001017107212 */ /* 0x000fe400078e3cff */
[----:B------:R-:W-:Y:S02]  /*25790*/  LOP3.LUT R19, RZ, R19, RZ, 0x33, !PT ;  /* 0x00000013ff137212 */ /* 0x000fe400078e33ff */
[----:B------:R-:W-:Y:S02]  /*257a0*/  SHF.L.W.U32.HI R34, R39, 0x1, R39 ;  /* 0x0000000127227819 */ /* 0x000fe40000010e27 */
[----:B------:R-:W-:-:S02]  /*257b0*/  SHF.L.W.U32.HI R23, R23, 0xe, R23 ;  /* 0x0000000e17177819 */ /* 0x000fc40000010e17 */
[----:B------:R-:W-:Y:S02]  /*257c0*/  SHF.L.W.U32.HI R52, R52, 0xa, R52 ;  /* 0x0000000a34347819 */ /* 0x000fe40000010e34 */
[----:B------:R-:W-:Y:S02]  /*257d0*/  LOP3.LUT R48, R48, R49, RZ, 0x3c, !PT ;  /* 0x0000003130307212 */ /* 0x000fe400078e3cff */
[----:B------:R-:W-:Y:S02]  /*257e0*/  LOP3.LUT R47, R54, R43, RZ, 0x3c, !PT ;  /* 0x0000002b362f7212 */ /* 0x000fe400078e3cff */
[----:B------:R-:W-:Y:S02]  /*257f0*/  LOP3.LUT R58, R58, UR23, RZ, 0x3c, !PT ;  /* 0x000000173a3a7c12 */ /* 0x000fe4000f8e3cff */
[----:B------:R-:W-:Y:S02]  /*25800*/  SHF.L.W.U32.HI R49, R49, 0xa, R49 ;  /* 0x0000000a31317819 */ /* 0x000fe40000010e31 */
[----:B------:R-:W-:-:S02]  /*25810*/  SHF.L.W.U32.HI R43, R43, 0x1, R43 ;  /* 0x000000012b2b7819 */ /* 0x000fc40000010e2b */
[----:B------:R-:W-:Y:S02]  /*25820*/  LOP3.LUT R39, R14, R27, RZ, 0x3c, !PT ;  /* 0x0000001b0e277212 */ /* 0x000fe400078e3cff */
[----:B------:R-:W-:Y:S02]  /*25830*/  SHF.L.W.U32.HI R27, R27, 0x1, R27 ;  /* 0x000000011b1b7819 */ /* 0x000fe40000010e1b */
[----:B------:R-:W-:Y:S02]  /*25840*/  SHF.L.W.U32.HI R41, R35, 0x1, R35 ;  /* 0x0000000123297819 */ /* 0x000fe40000010e23 */
[----:B------:R-:W-:Y:S02]  /*25850*/  SHF.L.W.U32.HI R19, R19, 0xe, R19 ;  /* 0x0000000e13137819 */ /* 0x000fe40000010e13 */
[----:B------:R-:W-:Y:S02]  /*25860*/  LOP3.LUT R23, R23, R16, RZ, 0x3c, !PT ;  /* 0x0000001017177212 */ /* 0x000fe400078e3cff */
[----:B------:R-:W-:-:S02]  /*25870*/  LOP3.LUT R52, R47, R52, R35, 0x96, !PT ;  /* 0x000000342f347212 */ /* 0x000fc400078e9623 */
[----:B------:R-:W-:Y:S02]  /*25880*/  SHF.L.W.U32.HI R16, R16, 0xa, R16 ;  /* 0x0000000a10107819 */ /* 0x000fe40000010e10 */
[----:B------:R-:W-:Y:S02]  /*25890*/  LOP3.LUT R14, R49, R48, RZ, 0x3c, !PT ;  /* 0x00000030310e7212 */ /* 0x000fe400078e3cff */
[----:B------:R-:W-:Y:S02]  /*258a0*/  SHF.L.W.U32.HI R35, R48, 0x1, R48 ;  /* 0x0000000130237819 */ /* 0x000fe40000010e30 */
[-C--:B------:R-:W-:Y:S02]  /*258b0*/  LOP3.LUT R43, R43, R58.reuse, RZ, 0x3c, !PT ;  /* 0x0000003a2b2b7212 */ /* 0x080fe400078e3cff */
[--C-:B------:R-:W-:Y:S02]  /*258c0*/  LOP3.LUT R48, R58, R41, R27.reuse, 0x1e, !PT ;  /* 0x000000293a307212 */ /* 0x100fe400078e1e1b */
[----:B------:R-:W-:-:S02]  /*258d0*/  LOP3.LUT R53, R41, R58, R27, 0x78, !PT ;  /* 0x0000003a29357212 */ /* 0x000fc400078e781b */
[----:B------:R-:W-:Y:S02]  /*258e0*/  LOP3.LUT R19, R19, R46, RZ, 0x3c, !PT ;  /* 0x0000002e13137212 */ /* 0x000fe400078e3cff */
[----:B------:R-:W-:Y:S02]  /*258f0*/  SHF.L.W.U32.HI R46, R46, 0xa, R46 ;  /* 0x0000000a2e2e7819 */ /* 0x000fe40000010e2e */
[--C-:B------:R-:W-:Y:S02]  /*25900*/  LOP3.LUT R41, R47, R39, R0.reuse, 0x1e, !PT ;  /* 0x000000272f297212 */ /* 0x100fe400078e1e00 */
[----:B------:R-:W-:Y:S02]  /*25910*/  LOP3.LUT R31, R16, R23, RZ, 0x3c, !PT ;  /* 0x00000017101f7212 */ /* 0x000fe400078e3cff */
        /* <DEDUP_REMOVED lines=10> */
[----:B------:R-:W-:Y:S02]  /*259c0*/  LOP3.LUT R56, R56, UR11, RZ, 0x3c, !PT ;  /* 0x0000000b38387c12 */ /* 0x000fe4000f8e3cff */
[----:B------:R-:W-:Y:S02]  /*259d0*/  SHF.L.W.U32.HI R19, R19, 0x1, R19 ;  /* 0x0000000113137819 */ /* 0x000fe40000010e13 */
[-CC-:B------:R-:W-:Y:S02]  /*259e0*/  LOP3.LUT R47, R41, R44.reuse, R39.reuse, 0x2d, !PT ;  /* 0x0000002c292f7212 */ /* 0x180fe400078e2d27 */
[----:B------:R-:W-:-:S02]  /*259f0*/  LOP3.LUT R41, R43, R44, R39, 0xd0, !PT ;  /* 0x0000002c2b297212 */ /* 0x000fc400078ed027 */
[----:B------:R-:W-:Y:S02]  /*25a00*/  LOP3.LUT R27, R44, R43, RZ, 0x3c, !PT ;  /* 0x0000002b2c1b7212 */ /* 0x000fe400078e3cff */
[-C--:B------:R-:W-:Y:S02]  /*25a10*/  LOP3.LUT R0, R0, R44.reuse, R39, 0x2d, !PT ;  /* 0x0000002c00007212 */ /* 0x080fe400078e2d27 */
        /* <DEDUP_REMOVED lines=11> */
[-C--:B------:R-:W-:Y:S02]  /*25ad0*/  LOP3.LUT R30, R30, R29.reuse, RZ, 0xc3, !PT ;  /* 0x0000001d1e1e7212 */ /* 0x080fe400078ec3ff */
[----:B------:R-:W-:Y:S02]  /*25ae0*/  LOP3.LUT R29, RZ, R29, RZ, 0x33, !PT ;  /* 0x0000001dff1d7212 */ /* 0x000fe400078e33ff */
        /* <DEDUP_REMOVED lines=9> */
[----:B------:R-:W-:Y:S02]  /*25b80*/  SHF.L.W.U32.HI R29, R29, 0x2, R29 ;  /* 0x000000021d1d7819 */ /* 0x000fe40000010e1d */
[----:B------:R-:W-:Y:S02]  /*25b90*/  LOP3.LUT R35, R18, R57, RZ, 0x3c, !PT ;  /* 0x0000003912237212 */ /* 0x000fe400078e3cff */
[-C--:B------:R-:W-:Y:S02]  /*25ba0*/  LOP3.LUT R20, R20, R37.reuse, RZ, 0xc3, !PT ;  /* 0x0000002514147212 */ /* 0x080fe400078ec3ff */
[----:B------:R-:W-:Y:S02]  /*25bb0*/  SHF.L.W.U32.HI R36, R57, 0x2, R57 ;  /* 0x0000000239247819 */ /* 0x000fe40000010e39 */
[----:B------:R-:W-:Y:S02]  /*25bc0*/  SHF.L.W.U32.HI R28, R28, 0x2, R28 ;  /* 0x000000021c1c7819 */ /* 0x000fe40000010e1c */
[----:B------:R-:W-:-:S02]  /*25bd0*/  LOP3.LUT R37, RZ, R37, RZ, 0x33, !PT ;  /* 0x00000025ff257212 */ /* 0x000fc400078e33ff */
[----:B------:R-:W-:Y:S02]  /*25be0*/  SHF.L.W.U32.HI R39, R38, 0x2, R38 ;  /* 0x0000000226277819 */ /* 0x000fe40000010e26 */
[C---:B------:R-:W-:Y:S02]  /*25bf0*/  LOP3.LUT R14, R30.reuse, R29, RZ, 0x3c, !PT ;  /* 0x0000001d1e0e7212 */ /* 0x040fe400078e3cff */
[----:B------:R-:W-:Y:S02]  /*25c00*/  SHF.L.W.U32.HI R15, R30, 0xe, R30 ;  /* 0x0000000e1e0f7819 */ /* 0x000fe40000010e1e */
[-C--:B------:R-:W-:Y:S02]  /*25c10*/  LOP3.LUT R36, R36, R35.reuse, RZ, 0xc3, !PT ;  /* 0x0000002324247212 */ /* 0x080fe400078ec3ff */
[----:B------:R-:W-:Y:S02]  /*25c20*/  LOP3.LUT R30, RZ, R35, RZ, 0x33, !PT ;  /* 0x00000023ff1e7212 */ /* 0x000fe400078e33ff */
[----:B------:R-:W-:-:S02]  /*25c30*/  SHF.L.W.U32.HI R37, R37, 0x2, R37 ;  /* 0x0000000225257819 */ /* 0x000fc40000010e25 */
[C---:B------:R-:W-:Y:S02]  /*25c40*/  LOP3.LUT R28, R33.reuse, R28, RZ, 0x3c, !PT ;  /* 0x0000001c211c7212 */ /* 0x040fe400078e3cff */
[----:B------:R-:W-:Y:S02]  /*25c50*/  SHF.L.W.U32.HI R35, R33, 0xe, R33 ;  /* 0x0000000e21237819 */ /* 0x000fe40000010e21 */
[-C--:B------:R-:W-:Y:S02]  /*25c60*/  LOP3.LUT R18, RZ, R16.reuse, RZ, 0x33, !PT ;  /* 0x00000010ff127212 */ /* 0x080fe400078e33ff */
[C---:B------:R-:W-:Y:S02]  /*25c70*/  LOP3.LUT R39, R40.reuse, R39, RZ, 0x3c, !PT ;  /* 0x0000002728277212 */ /* 0x040fe400078e3cff */
[----:B------:R-:W-:Y:S02]  /*25c80*/  LOP3.LUT R29, R31, R16, RZ, 0xc3, !PT ;  /* 0x000000101f1d7212 */ /* 0x000fe400078ec3ff */
[----:B------:R-:W-:-:S02]  /*25c90*/  SHF.L.W.U32.HI R40, R40, 0xe, R40 ;  /* 0x0000000e28287819 */ /* 0x000fc40000010e28 */
[C---:B------:R-:W-:Y:S02]  /*25ca0*/  LOP3.LUT R16, R20.reuse, R37, RZ, 0x3c, !PT ;  /* 0x0000002514107212 */ /* 0x040fe400078e3cff */
        /* <DEDUP_REMOVED lines=16> */
[----:B------:R-:W-:-:S02]  /*25db0*/  LOP3.LUT R34, R34, UR15, RZ, 0x3c, !PT ;  /* 0x0000000f22227c12 */ /* 0x000fc4000f8e3cff */
[----:B------:R-:W-:Y:S02]  /*25dc0*/  SHF.L.W.U32.HI R37, R35, 0x1, R35 ;  /* 0x0000000123257819 */ /* 0x000fe40000010e23 */
[--C-:B------:R-:W-:Y:S02]  /*25dd0*/  LOP3.LUT R36, R16, R33, R20.reuse, 0x96, !PT ;  /* 0x0000002110247212 */ /* 0x100fe400078e9614 */
[----:B------:R-:W-:Y:S02]  /*25de0*/  SHF.L.W.U32.HI R35, R15, 0x1, R15 ;  /* 0x000000010f237819 */ /* 0x000fe40000010e0f */
[----:B------:R-:W-:Y:S02]  /*25df0*/  SHF.L.W.U32.HI R33, R20, 0x1, R20 ;  /* 0x0000000114217819 */ /* 0x000fe40000010e14 */
[----:B------:R-:W-:Y:S02]  /*25e00*/  LOP3.LUT R30, R14, R15, RZ, 0x3c, !PT ;  /* 0x0000000f0e1e7212 */ /* 0x000fe400078e3cff */
[----:B------:R-:W-:-:S02]  /*25e10*/  LOP3.LUT R14, R57, R40, RZ, 0x3c, !PT ;  /* 0x00000028390e7212 */ /* 0x000fc400078e3cff */
[----:B------:R-:W-:Y:S02]  /*25e20*/  LOP3.LUT R20, R38, R39, RZ, 0x3c, !PT ;  /* 0x0000002726147212 */ /* 0x000fe400078e3cff */
[-C--:B------:R-:W-:Y:S02]  /*25e30*/  LOP3.LUT R37, R37, R34.reuse, RZ, 0x3c, !PT ;  /* 0x0000002225257212 */ /* 0x080fe400078e3cff */
[--C-:B------:R-:W-:Y:S02]  /*25e40*/  LOP3.LUT R38, R34, R33, R35.reuse, 0x1e, !PT ;  /* 0x0000002122267212 */ /* 0x100fe400078e1e23 */
[----:B------:R-:W-:Y:S02]  /*25e50*/  LOP3.LUT R44, R33, R34, R35, 0x78, !PT ;  /* 0x00000022212c7212 */ /* 0x000fe400078e7823 */
[--C-:B------:R-:W-:Y:S02]  /*25e60*/  LOP3.LUT R15, R14, R18, R29.reuse, 0x96, !PT ;  /* 0x000000120e0f7212 */ /* 0x100fe400078e961d */
[----:B------:R-:W-:-:S02]  /*25e70*/  SHF.L.W.U32.HI R28, R29, 0x1, R29 ;  /* 0x000000011d1c7819 */ /* 0x000fc40000010e1d */
[----:B------:R-:W-:Y:S02]  /*25e80*/  LOP3.LUT R33, R16, R30, R13, 0x1e, !PT ;  /* 0x0000001e10217212 */ /* 0x000fe400078e1e0d */
[----:B------:R-:W-:Y:S02]  /*25e90*/  LOP3.LUT R29, R37, R34, R35, 0x78, !PT ;  /* 0x00000022251d7212 */ /* 0x000fe400078e7823 */
[----:B------:R-:W-:Y:S02]  /*25ea0*/  LOP3.LUT R30, R30, R16, R13, 0x78, !PT ;  /* 0x000000101e1e7212 */ /* 0x000fe400078e780d */
[----:B------:R-:W-:Y:S02]  /*25eb0*/  LOP3.LUT R18, R44, R38, R37, 0x87, !PT ;  /* 0x000000262c127212 */ /* 0x000fe400078e8725 */
[----:B------:R-:W-:Y:S02]  /*25ec0*/  SHF.L.W.U32.HI R31, R40, 0x1, R40 ;  /* 0x00000001281f7819 */ /* 0x000fe40000010e28 */
        /* <DEDUP_REMOVED lines=8> */
[----:B------:R-:W-:Y:S02]  /*25f50*/  LOP3.LUT R37, R40, R57, R30, 0xd0, !PT ;  /* 0x0000003928257212 */ /* 0x000fe400078ed01e */
[----:B------:R-:W-:Y:S02]  /*25f60*/  LOP3.LUT R16, R57, R40, RZ, 0x3c, !PT ;  /* 0x0000002839107212 */ /* 0x000fe400078e3cff */
[--C-:B------:R-:W-:Y:S02]  /*25f70*/  LOP3.LUT R44, R14, R20, R21.reuse, 0x1e, !PT ;  /* 0x000000140e2c7212 */ /* 0x100fe400078e1e15 */
[-CC-:B------:R-:W-:Y:S02]  /*25f80*/  LOP3.LUT R33, R20, R14.reuse, R21.reuse, 0x78, !PT ;  /* 0x0000000e14217212 */ /* 0x180fe400078e7815 */
[----:B------:R-:W-:-:S02]  /*25f90*/  LOP3.LUT R40, R15, R14, R21, 0x78, !PT ;  /* 0x0000000e0f287212 */ /* 0x000fc400078e7815 */
[----:B------:R-:W-:Y:S02]  /*25fa0*/  LOP3.LUT R24, R24, UR19, RZ, 0x3c, !PT ;  /* 0x0000001318187c12 */ /* 0x000fe4000f8e3cff */
[----:B------:R-:W-:Y:S02]  /*25fb0*/  SHF.L.W.U32.HI R39, R39, 0x1, R39 ;  /* 0x0000000127277819 */ /* 0x000fe40000010e27 */
[----:B------:R-:W-:Y:S02]  /*25fc0*/  LOP3.LUT R59, R33, R44, R15, 0x87, !PT ;  /* 0x0000002c213b7212 */ /* 0x000fe400078e870f */
[----:B------:R-:W-:Y:S02]  /*25fd0*/  LOP3.LUT R15, R21, R40, R33, 0x2d, !PT ;  /* 0x00000028150f7212 */ /* 0x000fe400078e2d21 */
[----:B------:R-:W-:Y:S02]  /*25fe0*/  LOP3.LUT R32, R32, R45, RZ, 0xc3, !PT ;  /* 0x0000002d20207212 */ /* 0x000fe400078ec3ff */
[----:B------:R-:W-:-:S02]  /*25ff0*/  LOP3.LUT R31, R31, R24, RZ, 0x3c, !PT ;  /* 0x000000181f1f7212 */ /* 0x000fc400078e3cff */
[--C-:B------:R-:W-:Y:S02]  /*26000*/  LOP3.LUT R30, R24, R28, R39.reuse, 0x1e, !PT ;  /* 0x0000001c181e7212 */ /* 0x100fe400078e1e27 */
[----:B------:R-:W-:Y:S02]  /*26010*/  LOP3.LUT R45, RZ, R45, RZ, 0x33, !PT ;  /* 0x0000002dff2d7212 */ /* 0x000fe400078e33ff */
[----:B------:R-:W-:Y:S02]  /*26020*/  SHF.L.W.U32.HI R21, R12, 0x2, R12 ;  /* 0x000000020c157819 */ /* 0x000fe40000010e0c */
[----:B------:R-:W-:Y:S02]  /*26030*/  LOP3.LUT R26, R26, R17, RZ, 0x3c, !PT ;  /* 0x000000111a1a7212 */ /* 0x000fe400078e3cff */
[----:B------:R-:W-:Y:S02]  /*26040*/  LOP3.LUT R28, R28, R24, R39, 0x78, !PT ;  /* 0x000000181c1c7212 */ /* 0x000fe400078e7827 */
[----:B------:R-:W-:-:S02]  /*26050*/  SHF.L.W.U32.HI R17, R17, 0x2, R17 ;  /* 0x0000000211117819 */ /* 0x000fc40000010e11 */
[----:B------:R-:W-:Y:S02]  /*26060*/  LOP3.LUT R57, R31, R24, R39, 0x78, !PT ;  /* 0x000000181f397212 */ /* 0x000fe400078e7827 */
[----:B------:R-:W-:Y:S02]  /*26070*/  SHF.L.W.U32.HI R45, R45, 0x2, R45 ;  /* 0x000000022d2d7819 */ /* 0x000fe40000010e2d */
[----:B------:R-:W-:Y:S02]  /*26080*/  LOP3.LUT R21, R42, R21, RZ, 0x3c, !PT ;  /* 0x000000152a157212 */ /* 0x000fe400078e3cff */
[----:B------:R-:W-:Y:S02]  /*26090*/  LOP3.LUT R20, R28, R30, R31, 0x87, !PT ;  /* 0x0000001e1c147212 */ /* 0x000fe400078e871f */
[----:B------:R-:W-:Y:S02]  /*260a0*/  SHF.L.W.U32.HI R42, R42, 0xe, R42 ;  /* 0x0000000e2a2a7819 */ /* 0x000fe40000010e2a */
[----:B------:R-:W-:-:S02]  /*260b0*/  LOP3.LUT R17, R17, R26, RZ, 0xc3, !PT ;  /* 0x0000001a11117212 */ /* 0x000fc400078ec3ff */
[----:B------:R-:W-:Y:S02]  /*260c0*/  LOP3.LUT R26, RZ, R26, RZ, 0x33, !PT ;  /* 0x0000001aff1a7212 */ /* 0x000fe400078e33ff */
[-CC-:B------:R-:W-:Y:S02]  /*260d0*/  LOP3.LUT R39, R39, R57.reuse, R28.reuse, 0x2d, !PT ;  /* 0x0000003927277212 */ /* 0x180fe400078e2d1c */
[--C-:B------:R-:W-:Y:S02]  /*260e0*/  LOP3.LUT R14, R30, R57, R28.reuse, 0x2d, !PT ;  /* 0x000000391e0e7212 */ /* 0x100fe400078e2d1c */
[----:B------:R-:W-:Y:S02]  /*260f0*/  LOP3.LUT R45, R32, R45, RZ, 0x3c, !PT ;  /* 0x0000002d202d7212 */ /* 0x000fe400078e3cff */
[----:B------:R-:W-:Y:S02]  /*26100*/  LOP3.LUT R28, R20, R57, R28, 0xd0, !PT ;  /* 0x00000039141c7212 */ /* 0x000fe400078ed01c */
[----:B------:R-:W-:-:S02]  /*26110*/  SHF.L.W.U32.HI R32, R32, 0xe, R32 ;  /* 0x0000000e20207819 */ /* 0x000fc40000010e20 */
[----:B------:R-:W-:Y:S02]  /*26120*/  LOP3.LUT R42, R42, R21, RZ, 0x3c, !PT ;  /* 0x000000152a2a7212 */ /* 0x000fe400078e3cff */
[----:B------:R-:W-:Y:S02]  /*26130*/  SHF.L.W.U32.HI R26, R26, 0xe, R26 ;  /* 0x0000000e1a1a7819 */ /* 0x000fe40000010e1a */
[----:B------:R-:W-:Y:S02]  /*26140*/  SHF.L.W.U32.HI R21, R21, 0xa, R21 ;  /* 0x0000000a15157819 */ /* 0x000fe40000010e15 */
[-CC-:B------:R-:W-:Y:S02]  /*26150*/  LOP3.LUT R44, R44, R40.reuse, R33.reuse, 0x2d, !PT ;  /* 0x000000282c2c7212 */ /* 0x180fe400078e2d21 */
[----:B------:R-:W-:Y:S02]  /*26160*/  LOP3.LUT R33, R59, R40, R33, 0xd0, !PT ;  /* 0x000000283b217212 */ /* 0x000fe400078ed021 */
[----:B------:R-:W-:-:S02]  /*26170*/  LOP3.LUT R31, R40, R59, RZ, 0x3c, !PT ;  /* 0x0000003b281f7212 */ /* 0x000fc400078e3cff */
[----:B------:R-:W-:Y:S02]  /*26180*/  LOP3.LUT R40, R28, R40, R59, 0x96, !PT ;  /* 0x000000281c287212 */ /* 0x000fe400078e963b */
[----:B------:R-:W-:Y:S02]  /*26190*/  LOP3.LUT R32, R32, R45, RZ, 0x3c, !PT ;  /* 0x0000002d20207212 */ /* 0x000fe400078e3cff */
[----:B------:R-:W-:Y:S02]  /*261a0*/  SHF.L.W.U32.HI R45, R45, 0xa, R45 ;  /* 0x0000000a2d2d7819 */ /* 0x000fe40000010e2d */
[----:B------:R-:W-:Y:S02]  /*261b0*/  LOP3.LUT R26, R26, R17, RZ, 0x3c, !PT ;  /* 0x000000111a1a7212 */ /* 0x000fe400078e3cff */
[----:B------:R-:W-:Y:S02]  /*261c0*/  SHF.L.W.U32.HI R59, R17, 0xa, R17 ;  /* 0x0000000a113b7819 */ /* 0x000fe40000010e11 */
[----:B------:R-:W-:-:S02]  /*261d0*/  LOP3.LUT R21, R21, R42, RZ, 0x3c, !PT ;  /* 0x0000002a15157212 */ /* 0x000fc400078e3cff */
[----:B------:R-:W-:Y:S02]  /*261e0*/  SHF.L.W.U32.HI R42, R42, 0x1, R42 ;  /* 0x000000012a2a7819 */ /* 0x000fe40000010e2a */
[----:B------:R-:W-:Y:S02]  /*261f0*/  LOP3.LUT R17, R45, R32, RZ, 0x3c, !PT ;  /* 0x000000202d117212 */ /* 0x000fe400078e3cff */
[----:B------:R-:W-:Y:S02]  /*26200*/  LOP3.LUT R59, R21, R59, R26, 0x96, !PT ;  /* 0x0000003b153b7212 */ /* 0x000fe400078e961a */
[----:B------:R-:W-:Y:S02]  /*26210*/  SHF.L.W.U32.HI R32, R32, 0x1, R32 ;  /* 0x0000000120207819 */ /* 0x000fe40000010e20 */
[----:B------:R-:W-:Y:S02]  /*26220*/  SHF.L.W.U32.HI R26, R26, 0x1, R26 ;  /* 0x000000011a1a7819 */ /* 0x000fe40000010e1a */
[----:B------:R-:W-:-:S02]  /*26230*/  LOP3.LUT R42, R42, R25, RZ, 0x3c, !PT ;  /* 0x000000192a2a7212 */ /* 0x000fc400078e3cff */
[--C-:B------:R-:W-:Y:S02]  /*26240*/  LOP3.LUT R61, R25, R26, R32.reuse, 0x1e, !PT ;  /* 0x0000001a193d7212 */ /* 0x100fe400078e1e20 */
[----:B------:R-:W-:Y:S02]  /*26250*/  LOP3.LUT R24, R26, R25, R32, 0x78, !PT ;  /* 0x000000191a187212 */ /* 0x000fe400078e7820 */
[--C-:B------:R-:W-:Y:S02]  /*26260*/  LOP3.LUT R45, R21, R17, R22.reuse, 0x1e, !PT ;  /* 0x00000011152d7212 */ /* 0x100fe400078e1e16 */
[-CC-:B------:R-:W-:Y:S02]  /*26270*/  LOP3.LUT R12, R17, R21.reuse, R22.reuse, 0x78, !PT ;  /* 0x00000015110c7212 */ /* 0x180fe400078e7816 */
[----:B------:R-:W-:Y:S02]  /*26280*/  LOP3.LUT R17, R59, R21, R22, 0x78, !PT ;  /* 0x000000153b117212 */ /* 0x000fe400078e7816 */
[----:B------:R-:W-:-:S02]  /*26290*/  LOP3.LUT R25, R42, R25, R32, 0x78, !PT ;  /* 0x000000192a197212 */ /* 0x000fc400078e7820 */
[----:B------:R-:W-:Y:S02]  /*262a0*/  LOP3.LUT R42, R24, R61, R42, 0x87, !PT ;  /* 0x0000003d182a7212 */ /* 0x000fe400078e872a */
[----:B------:R-:W-:Y:S02]  /*262b0*/  LOP3.LUT R26, R22, R17, R12, 0x2d, !PT ;  /* 0x00000011161a7212 */ /* 0x000fe400078e2d0c */
[-CC-:B------:R-:W-:Y:S02]  /*262c0*/  LOP3.LUT R21, R32, R25.reuse, R24.reuse, 0x2d, !PT ;  /* 0x0000001920157212 */ /* 0x180fe400078e2d18 */
[----:B------:R-:W-:Y:S02]  /*262d0*/  LOP3.LUT R32, R42, R25, R24, 0xd0, !PT ;  /* 0x000000192a207212 */ /* 0x000fe400078ed018 */
[----:B------:R-:W-:Y:S02]  /*262e0*/  LOP3.LUT R30, R12, R45, R59, 0x87, !PT ;  /* 0x0000002d0c1e7212 */ /* 0x000fe400078e873b */
[----:B------:R-:W-:-:S02]  /*262f0*/  LOP3.LUT R48, R48, R41, RZ, 0x3c, !PT ;  /* 0x0000002930307212 */ /* 0x000fc400078e3cff */
[----:B------:R-:W-:Y:S02]  /*26300*/  LOP3.LUT R58, R0, R58, R23, 0x96, !PT ;  /* 0x0000003a003a7212 */ /* 0x000fe400078e9617 */
[----:B------:R-:W-:Y:S02]  /*26310*/  SHF.L.W.U32.HI R41, R41, 0x2, R41 ;  /* 0x0000000229297819 */ /* 0x000fe40000010e29 */
[-C--:B------:R-:W-:Y:S02]  /*26320*/  LOP3.LUT R23, R61, R25.reuse, R24, 0x2d, !PT ;  /* 0x000000193d177212 */ /* 0x080fe400078e2d18 */
[----:B------:R-:W-:Y:S02]  /*26330*/  LOP3.LUT R22, R26, R25, R42, 0x96, !PT ;  /* 0x000000191a167212 */ /* 0x000fe400078e962a */
[----:B------:R-:W-:Y:S02]  /*26340*/  LOP3.LUT R28, R51, R56, R19, 0x96, !PT ;  /* 0x00000038331c7212 */ /* 0x000fe400078e9613 */
[----:B------:R-:W-:-:S02]  /*26350*/  LOP3.LUT R57, R15, R57, R20, 0x96, !PT ;  /* 0x000000390f397212 */ /* 0x000fc400078e9614 */
[-CC-:B------:R-:W-:Y:S02]  /*26360*/  LOP3.LUT R24, R45, R17.reuse, R12.reuse, 0x2d, !PT ;  /* 0x000000112d187212 */ /* 0x180fe400078e2d0c */
[-C--:B------:R-:W-:Y:S02]  /*26370*/  LOP3.LUT R20, R30, R17.reuse, R12, 0xd0, !PT ;  /* 0x000000111e147212 */ /* 0x080fe400078ed00c */
[----:B------:R-:W-:Y:S02]  /*26380*/  LOP3.LUT R25, R17, R30, RZ, 0x3c, !PT ;  /* 0x0000001e11197212 */ /* 0x000fe400078e3cff */
[----:B------:R-:W-:Y:S02]  /*26390*/  LOP3.LUT R19, R32, R17, R30, 0x96, !PT ;  /* 0x0000001120137212 */ /* 0x000fe400078e961e */
[----:B------:R-:W-:Y:S02]  /*263a0*/  SHF.L.W.U32.HI R17, R0, 0x2, R0 ;  /* 0x0000000200117819 */ /* 0x000fe40000010e00 */
[----:B------:R-:W-:-:S02]  /*263b0*/  LOP3.LUT R46, R46, R47, RZ, 0xc3, !PT ;  /* 0x0000002f2e2e7212 */ /* 0x000fc400078ec3ff */
[-C--:B------:R-:W-:Y:S02]  /*263c0*/  LOP3.LUT R30, R41, R48.reuse, RZ, 0xc3, !PT ;  /* 0x00000030291e7212 */ /* 0x080fe400078ec3ff */
[----:B------:R-:W-:Y:S02]  /*263d0*/  SHF.L.W.U32.HI R0, R27, 0x2, R27 ;  /* 0x000000021b007819 */ /* 0x000fe40000010e1b */
[----:B------:R-:W-:Y:S02]  /*263e0*/  LOP3.LUT R47, RZ, R47, RZ, 0x33, !PT ;  /* 0x0000002fff2f7212 */ /* 0x000fe400078e33ff */
[----:B------:R-:W-:Y:S02]  /*263f0*/  SHF.L.W.U32.HI R51, R51, 0x2, R51 ;  /* 0x0000000233337819 */ /* 0x000fe40000010e33 */
[----:B------:R-:W-:Y:S02]  /*26400*/  LOP3.LUT R48, RZ, R48, RZ, 0x33, !PT ;  /* 0x00000030ff307212 */ /* 0x000fe400078e33ff */
[----:B------:R-:W-:-:S02]  /*26410*/  LOP3.LUT R50, R50, R53, RZ, 0x3c, !PT ;  /* 0x0000003532327212 */ /* 0x000fc400078e3cff */
[----:B------:R-:W-:Y:S02]  /*26420*/  SHF.L.W.U32.HI R54, R54, 0x2, R54 ;  /* 0x0000000236367819 */ /* 0x000fe40000010e36 */
[-C--:B------:R-:W-:Y:S02]  /*26430*/  LOP3.LUT R49, R49, R52.reuse, RZ, 0xc3, !PT ;  /* 0x0000003431317212 */ /* 0x080fe400078ec3ff */
[C---:B------:R-:W-:Y:S02]  /*26440*/  LOP3.LUT R17, R58.reuse, R17, RZ, 0x3c, !PT ;  /* 0x000000113a117212 */ /* 0x040fe400078e3cff */
[----:B------:R-:W-:Y:S02]  /*26450*/  SHF.L.W.U32.HI R53, R53, 0x2, R53 ;  /* 0x0000000235357819 */ /* 0x000fe40000010e35 */
[----:B------:R-:W-:Y:S02]  /*26460*/  LOP3.LUT R52, RZ, R52, RZ, 0x33, !PT ;  /* 0x00000034ff347212 */ /* 0x000fe400078e33ff */
[----:B------:R-:W-:-:S02]  /*26470*/  SHF.L.W.U32.HI R58, R58, 0xe, R58 ;  /* 0x0000000e3a3a7819 */ /* 0x000fc40000010e3a */
[----:B------:R-:W-:Y:S02]  /*26480*/  SHF.L.W.U32.HI R47, R47, 0x2, R47 ;  /* 0x000000022f2f7819 */ /* 0x000fe40000010e2f */
[C---:B------:R-:W-:Y:S02]  /*26490*/  LOP3.LUT R32, R43.reuse, R0, RZ, 0x3c, !PT ;  /* 0x000000002b207212 */ /* 0x040fe400078e3cff */
[----:B------:R-:W-:Y:S02]  /*264a0*/  LOP3.LUT R51, R28, R51, RZ, 0x3c, !PT ;  /* 0x000000331c337212 */ /* 0x000fe400078e3cff */
[----:B------:R-:W-:Y:S02]  /*264b0*/  SHF.L.W.U32.HI R27, R48, 0xe, R48 ;  /* 0x0000000e301b7819 */ /* 0x000fe40000010e30 */
[----:B------:R-:W-:Y:S02]  /*264c0*/  SHF.L.W.U32.HI R43, R43, 0xe, R43 ;  /* 0x0000000e2b2b7819 */ /* 0x000fe40000010e2b */
[----:B------:R-:W-:-:S02]  /*264d0*/  SHF.L.W.U32.HI R28, R28, 0xe, R28 ;  /* 0x0000000e1c1c7819 */ /* 0x000fc40000010e1c */
[----:B------:R-:W-:Y:S02]  /*264e0*/  LOP3.LUT R56, R38, R29, R18, 0x96, !PT ;  /* 0x0000001d26387212 */ /* 0x000fe400078e9612 */
[C---:B------:R-:W-:Y:S02]  /*264f0*/  LOP3.LUT R54, R55.reuse, R54, RZ, 0x3c, !PT ;  /* 0x0000003637367212 */ /* 0x040fe400078e3cff */
[----:B------:R-:W-:Y:S02]  /*26500*/  SHF.L.W.U32.HI R18, R52, 0x2, R52 ;  /* 0x0000000234127819 */ /* 0x000fe40000010e34 */
[----:B------:R-:W-:Y:S02]  /*26510*/  SHF.L.W.U32.HI R55, R55, 0xe, R55 ;  /* 0x0000000e37377819 */ /* 0x000fe40000010e37 */
[-C--:B------:R-:W-:Y:S02]  /*26520*/  LOP3.LUT R53, R53, R50.reuse, RZ, 0xc3, !PT ;  /* 0x0000003235357212 */ /* 0x080fe400078ec3ff */
[----:B------:R-:W-:-:S02]  /*26530*/  LOP3.LUT R0, RZ, R50, RZ, 0x33, !PT ;  /* 0x00000032ff007212 */ /* 0x000fc400078e33ff */
        /* <DEDUP_REMOVED lines=16> */
[----:B------:R-:W-:Y:S02]  /*26640*/  LOP3.LUT R46, R46, R43, RZ, 0x3c, !PT ;  /* 0x0000002b2e2e7212 */ /* 0x000fe400078e3cff */
[----:B------:R-:W-:-:S02]  /*26650*/  LOP3.LUT R47, R29, R12, RZ, 0x3c, !PT ;  /* 0x0000000c1d2f7212 */ /* 0x000fc400078e3cff */
[----:B------:R-:W-:Y:S02]  /*26660*/  SHF.L.W.U32.HI R42, R12, 0xa, R12 ;  /* 0x0000000a0c2a7819 */ /* 0x000fe40000010e0c */
[----:B------:R-:W-:Y:S02]  /*26670*/  SHF.L.W.U32.HI R58, R58, 0x1, R58 ;  /* 0x000000013a3a7819 */ /* 0x000fe40000010e3a */
[C---:B------:R-:W-:Y:S02]  /*26680*/  LOP3.LUT R0, R30.reuse, UR28, R51, 0x96, !PT ;  /* 0x0000001c1e007c12 */ /* 0x040fe4000f8e9633 */
        /* <DEDUP_REMOVED lines=8> */
[----:B------:R-:W-:-:S02]  /*26710*/  LOP3.LUT R42, R42, R47, RZ, 0x3c, !PT ;  /* 0x0000002f2a2a7212 */ /* 0x000fc400078e3cff */
[----:B------:R-:W-:Y:S02]  /*26720*/  LOP3.LUT R50, R46, R50, R27, 0x96, !PT ;  /* 0x000000322e327212 */ /* 0x000fe400078e961b */
[----:B------:R-:W-:Y:S02]  /*26730*/  SHF.L.W.U32.HI R47, R47, 0x1, R47 ;  /* 0x000000012f2f7819 */ /* 0x000fe40000010e2f */
[----:B------:R-:W-:Y:S02]  /*26740*/  SHF.L.W.U32.HI R27, R27, 0x1, R27 ;  /* 0x000000011b1b7819 */ /* 0x000fe40000010e1b */
[----:B------:R-:W-:Y:S02]  /*26750*/  SHF.L.W.U32.HI R32, R55, 0x1, R55 ;  /* 0x0000000137207819 */ /* 0x000fe40000010e37 */
[----:B------:R-:W-:Y:S02]  /*26760*/  LOP3.LUT R41, R30, UR29, RZ, 0x3c, !PT ;  /* 0x0000001d1e297c12 */ /* 0x000fe4000f8e3cff */
[----:B------:R-:W-:-:S02]  /*26770*/  LOP3.LUT R43, R43, R12, RZ, 0x3c, !PT ;  /* 0x0000000c2b2b7212 */ /* 0x000fc400078e3cff */
[----:B------:R-:W-:Y:S02]  /*26780*/  LOP3.LUT R45, R29, R45, R28, 0x96, !PT ;  /* 0x0000002d1d2d7212 */ /* 0x000fe400078e961c */
[-C--:B------:R-:W-:Y:S02]  /*26790*/  LOP3.LUT R48, R49, R18.reuse, RZ, 0x3c, !PT ;  /* 0x0000001231307212 */ /* 0x080fe400078e3cff */
[--C-:B------:R-:W-:Y:S02]  /*267a0*/  LOP3.LUT R55, R18, R27, R47.reuse, 0x1e, !PT ;  /* 0x0000001b12377212 */ /* 0x100fe400078e1e2f */
[----:B------:R-:W-:Y:S02]  /*267b0*/  LOP3.LUT R52, R27, R18, R47, 0x78, !PT ;  /* 0x000000121b347212 */ /* 0x000fe400078e782f */
[--C-:B------:R-:W-:Y:S02]  /*267c0*/  LOP3.LUT R51, R46, R42, R17.reuse, 0x1e, !PT ;  /* 0x0000002a2e337212 */ /* 0x100fe400078e1e11 */
        /* <DEDUP_REMOVED lines=8> */
[----:B------:R-:W-:Y:S02]  /*26850*/  LOP3.LUT R29, R48, R18, R47, 0x78, !PT ;  /* 0x00000012301d7212 */ /* 0x000fe400078e782f */
[----:B------:R-:W-:Y:S02]  /*26860*/  LOP3.LUT R54, R52, R55, R48, 0x87, !PT ;  /* 0x0000003734367212 */ /* 0x000fe400078e8730 */
[--C-:B------:R-:W-:Y:S02]  /*26870*/  LOP3.LUT R30, R41, R28, R12.reuse, 0x1e, !PT ;  /* 0x0000001c291e7212 */ /* 0x100fe400078e1e0c */
[----:B------:R-:W-:Y:S02]  /*26880*/  LOP3.LUT R53, R28, R41, R12, 0x78, !PT ;  /* 0x000000291c357212 */ /* 0x000fe400078e780c */
[----:B------:R-:W-:-:S02]  /*26890*/  LOP3.LUT R28, R17, R46, R49, 0x2d, !PT ;  /* 0x0000002e111c7212 */ /* 0x000fc400078e2d31 */
[----:B------:R-:W-:Y:S02]  /*268a0*/  LOP3.LUT R17, R47, R29, R52, 0x2d, !PT ;  /* 0x0000001d2f117212 */ /* 0x000fe400078e2d34 */
[----:B------:R-:W-:Y:S02]  /*268b0*/  LOP3.LUT R48, R27, R41, R12, 0x78, !PT ;  /* 0x000000291b307212 */ /* 0x000fe400078e780c */
[-CC-:B------:R-:W-:Y:S02]  /*268c0*/  LOP3.LUT R18, R55, R29.reuse, R52.reuse, 0x2d, !PT ;  /* 0x0000001d37127212 */ /* 0x180fe400078e2d34 */
[----:B------:R-:W-:Y:S02]  /*268d0*/  LOP3.LUT R47, R54, R29, R52, 0xd0, !PT ;  /* 0x0000001d362f7212 */ /* 0x000fe400078ed034 */
[----:B------:R-:W-:Y:S02]  /*268e0*/  LOP3.LUT R52, R53, R30, R27, 0x87, !PT ;  /* 0x0000001e35347212 */ /* 0x000fe400078e871b */
[----:B------:R-:W-:-:S02]  /*268f0*/  LOP3.LUT R27, R0, R32, R43, 0x2d, !PT ;  /* 0x00000020001b7212 */ /* 0x000fc400078e2d2b */
[-C--:B------:R-:W-:Y:S02]  /*26900*/  LOP3.LUT R0, R12, R48.reuse, R53, 0x2d, !PT ;  /* 0x000000300c007212 */ /* 0x080fe400078e2d35 */
[----:B------:R-:W-:Y:S02]  /*26910*/  LOP3.LUT R34, R34, R37, RZ, 0x3c, !PT ;  /* 0x0000002522227212 */ /* 0x000fe400078e3cff */
[----:B------:R-:W-:Y:S02]  /*26920*/  SHF.L.W.U32.HI R55, R37, 0x2, R37 ;  /* 0x0000000225377819 */ /* 0x000fe40000010e25 */
[-CC-:B------:R-:W-:Y:S02]  /*26930*/  LOP3.LUT R12, R30, R48.reuse, R53.reuse, 0x2d, !PT ;  /* 0x000000301e0c7212 */ /* 0x180fe400078e2d35 */
[----:B------:R-:W-:Y:S02]  /*26940*/  LOP3.LUT R41, R52, R48, R53, 0xd0, !PT ;  /* 0x0000003034297212 */ /* 0x000fe400078ed035 */
[----:B------:R-:W-:-:S02]  /*26950*/  LOP3.LUT R37, R35, R36, RZ, 0xc3, !PT ;  /* 0x0000002423257212 */ /* 0x000fc400078ec3ff */
[----:B------:R-:W-:Y:S02]  /*26960*/  SHF.L.W.U32.HI R53, R38, 0x2, R38 ;  /* 0x0000000226357819 */ /* 0x000fe40000010e26 */
[----:B------:R-:W-:Y:S02]  /*26970*/  LOP3.LUT R36, RZ, R36, RZ, 0x33, !PT ;  /* 0x00000024ff247212 */ /* 0x000fe400078e33ff */
[----:B------:R-:W-:Y:S02]  /*26980*/  SHF.L.W.U32.HI R38, R16, 0x2, R16 ;  /* 0x0000000210267819 */ /* 0x000fe40000010e10 */
[----:B------:R-:W-:Y:S02]  /*26990*/  LOP3.LUT R16, R14, R33, RZ, 0x3c, !PT ;  /* 0x000000210e107212 */ /* 0x000fe400078e3cff */
[----:B------:R-:W-:Y:S02]  /*269a0*/  SHF.L.W.U32.HI R59, R31, 0x2, R31 ;  /* 0x000000021f3b7819 */ /* 0x000fe40000010e1f */
[----:B------:R-:W-:-:S02]  /*269b0*/  LOP3.LUT R31, R39, R44, RZ, 0xc3, !PT ;  /* 0x0000002c271f7212 */ /* 0x000fc400078ec3ff */
[----:B------:R-:W-:Y:S02]  /*269c0*/  SHF.L.W.U32.HI R14, R36, 0x2, R36 ;  /* 0x00000002240e7819 */ /* 0x000fe40000010e24 */
[----:B------:R-:W-:Y:S02]  /*269d0*/  LOP3.LUT R30, R27, R48, R52, 0x96, !PT ;  /* 0x000000301b1e7212 */ /* 0x000fe400078e9634 */
[----:B------:R-:W-:Y:S02]  /*269e0*/  LOP3.LUT R44, RZ, R44, RZ, 0x33, !PT ;  /* 0x0000002cff2c7212 */ /* 0x000fe400078e33ff */
[C---:B------:R-:W-:Y:S02]  /*269f0*/  LOP3.LUT R36, R13.reuse, R38, RZ, 0x3c, !PT ;  /* 0x000000260d247212 */ /* 0x040fe400078e3cff */
[----:B------:R-:W-:Y:S02]  /*26a00*/  SHF.L.W.U32.HI R39, R13, 0xe, R13 ;  /* 0x0000000e0d277819 */ /* 0x000fe40000010e0d */
[----:B------:R-:W-:-:S02]  /*26a10*/  SHF.L.W.U32.HI R48, R15, 0x2, R15 ;  /* 0x000000020f307819 */ /* 0x000fc40000010e0f */
[----:B------:R-:W-:Y:S02]  /*26a20*/  SHF.L.W.U32.HI R35, R33, 0x2, R33 ;  /* 0x0000000221237819 */ /* 0x000fe40000010e21 */
[-C--:B------:R-:W-:Y:S02]  /*26a30*/  LOP3.LUT R13, RZ, R34.reuse, RZ, 0x33, !PT ;  /* 0x00000022ff0d7212 */ /* 0x080fe400078e33ff */
[C---:B------:R-:W-:Y:S02]  /*26a40*/  LOP3.LUT R33, R56.reuse, R53, RZ, 0x3c, !PT ;  /* 0x0000003538217212 */ /* 0x040fe400078e3cff */
[----:B------:R-:W-:Y:S02]  /*26a50*/  LOP3.LUT R55, R55, R34, RZ, 0xc3, !PT ;  /* 0x0000002237377212 */ /* 0x000fe400078ec3ff */
[----:B------:R-:W-:Y:S02]  /*26a60*/  SHF.L.W.U32.HI R56, R56, 0xe, R56 ;  /* 0x0000000e38387819 */ /* 0x000fe40000010e38 */
[----:B------:R-:W-:-:S02]  /*26a70*/  SHF.L.W.U32.HI R34, R44, 0x2, R44 ;  /* 0x000000022c227819 */ /* 0x000fc40000010e2c */
[----:B------:R-:W-:Y:S02]  /*26a80*/  LOP3.LUT R48, R57, R48, RZ, 0x3c, !PT ;  /* 0x0000003039307212 */ /* 0x000fe400078e3cff */
[C---:B------:R-:W-:Y:S02]  /*26a90*/  LOP3.LUT R59, R40.reuse, R59, RZ, 0x3c, !PT ;  /* 0x0000003b283b7212 */ /* 0x040fe400078e3cff */
[----:B------:R-:W-:Y:S02]  /*26aa0*/  LOP3.LUT R52, R35, R16, RZ, 0xc3, !PT ;  /* 0x0000001023347212 */ /* 0x000fe400078ec3ff */
[----:B------:R-:W-:Y:S02]  /*26ab0*/  SHF.L.W.U32.HI R38, R13, 0xe, R13 ;  /* 0x0000000e0d267819 */ /* 0x000fe40000010e0d */
[----:B------:R-:W-:Y:S02]  /*26ac0*/  SHF.L.W.U32.HI R57, R57, 0xe, R57 ;  /* 0x0000000e39397819 */ /* 0x000fe40000010e39 */
[----:B------:R-:W-:-:S02]  /*26ad0*/  SHF.L.W.U32.HI R40, R40, 0xe, R40 ;  /* 0x0000000e28287819 */ /* 0x000fc40000010e28 */
[----:B------:R-:W-:Y:S02]  /*26ae0*/  LOP3.LUT R35, RZ, R16, RZ, 0x33, !PT ;  /* 0x00000010ff237212 */ /* 0x000fe400078e33ff */
[C---:B------:R-:W-:Y:S02]  /*26af0*/  LOP3.LUT R14, R37.reuse, R14, RZ, 0x3c, !PT ;  /* 0x0000000e250e7212 */ /* 0x040fe400078e3cff */
[----:B------:R-:W-:Y:S02]  /*26b00*/  SHF.L.W.U32.HI R15, R37, 0xe, R37 ;  /* 0x0000000e250f7819 */ /* 0x000fe40000010e25 */
[----:B------:R-:W-:Y:S02]  /*26b10*/  LOP3.LUT R39, R39, R36, RZ, 0x3c, !PT ;  /* 0x0000002427277212 */ /* 0x000fe400078e3cff */
        /* <DEDUP_REMOVED lines=20> */
[----:B------:R-:W-:Y:S02]  /*26c60*/  LOP3.LUT R35, R57, UR36, R48, 0x96, !PT ;  /* 0x0000002439237c12 */ /* 0x000fe4000f8e9630 */
[----:B------:R-:W-:Y:S02]  /*26c70*/  SHF.L.W.U32.HI R39, R39, 0x1, R39 ;  /* 0x0000000127277819 */ /* 0x000fe40000010e27 */
[----:B------:R-:W-:Y:S02]  /*26c80*/  LOP3.LUT R34, R14, UR33, RZ, 0x3c, !PT ;  /* 0x000000210e227c12 */ /* 0x000fe4000f8e3cff */
[----:B------:R-:W-:Y:S02]  /*26c90*/  LOP3.LUT R40, R40, R53, RZ, 0x3c, !PT ;  /* 0x0000003528287212 */ /* 0x000fe400078e3cff */
[----:B------:R-:W-:Y:S02]  /*26ca0*/  LOP3.LUT R60, R36, R60, R37, 0x96, !PT ;  /* 0x0000003c243c7212 */ /* 0x000fe400078e9625 */
[----:B------:R-:W-:-:S02]  /*26cb0*/  LOP3.LUT R13, R16, UR32, R13, 0x96, !PT ;  /* 0x00000020100d7c12 */ /* 0x000fc4000f8e960d */
[----:B------:R-:W-:Y:S02]  /*26cc0*/  SHF.L.W.U32.HI R53, R53, 0x1, R53 ;  /* 0x0000000135357819 */ /* 0x000fe40000010e35 */
[----:B------:R-:W-:Y:S02]  /*26cd0*/  SHF.L.W.U32.HI R37, R37, 0x1, R37 ;  /* 0x0000000125257819 */ /* 0x000fe40000010e25 */
[----:B------:R-:W-:Y:S02]  /*26ce0*/  LOP3.LUT R57, R44, R31, RZ, 0x3c, !PT ;  /* 0x0000001f2c397212 */ /* 0x000fe400078e3cff */
[----:B------:R-:W-:Y:S02]  /*26cf0*/  SHF.L.W.U32.HI R14, R31, 0x1, R31 ;  /* 0x000000011f0e7819 */ /* 0x000fe40000010e1f */
[----:B------:R-:W-:Y:S02]  /*26d00*/  LOP3.LUT R16, R59, R38, RZ, 0x3c, !PT ;  /* 0x000000263b107212 */ /* 0x000fe400078e3cff */
[----:B------:R-:W-:-:S02]  /*26d10*/  LOP3.LUT R15, R15, UR37, RZ, 0x3c, !PT ;  /* 0x000000250f0f7c12 */ /* 0x000fc4000f8e3cff */
[----:B------:R-:W-:Y:S02]  /*26d20*/  SHF.L.W.U32.HI R31, R33, 0x1, R33 ;  /* 0x00000001211f7819 */ /* 0x000fe40000010e21 */
[----:B------:R-:W-:Y:S02]  /*26d30*/  SHF.L.W.U32.HI R38, R38, 0x1, R38 ;  /* 0x0000000126267819 */ /* 0x000fe40000010e26 */
[-C--:B------:R-:W-:Y:S02]  /*26d40*/  LOP3.LUT R48, R39, R34.reuse, RZ, 0x3c, !PT ;  /* 0x0000002227307212 */ /* 0x080fe400078e3cff */
[----:B------:R-:W-:Y:S02]  /*26d50*/  LOP3.LUT R29, R28, R29, R54, 0x96, !PT ;  /* 0x0000001d1c1d7212 */ /* 0x000fe400078e9636 */
[--C-:B------:R-:W-:Y:S02]  /*26d60*/  LOP3.LUT R55, R34, R37, R53.reuse, 0x1e, !PT ;  /* 0x0000002522377212 */ /* 0x100fe400078e1e35 */
[----:B------:R-:W-:-:S02]  /*26d70*/  LOP3.LUT R56, R37, R34, R53, 0x78, !PT ;  /* 0x0000002225387212 */ /* 0x000fc400078e7835 */
[--C-:B------:R-:W-:Y:S02]  /*26d80*/  LOP3.LUT R61, R36, R40, R13.reuse, 0x1e, !PT ;  /* 0x00000028243d7212 */ /* 0x100fe400078e1e0d */
[----:B------:R-:W-:Y:S02]  /*26d90*/  LOP3.LUT R54, R40, R36, R13, 0x78, !PT ;  /* 0x0000002428367212 */ /* 0x000fe400078e780d */
[--C-:B------:R-:W-:Y:S02]  /*26da0*/  LOP3.LUT R44, R15, R31, R14.reuse, 0x1e, !PT ;  /* 0x0000001f0f2c7212 */ /* 0x100fe400078e1e0e */
[-C--:B------:R-:W-:Y:S02]  /*26db0*/  LOP3.LUT R37, R31, R15.reuse, R14, 0x78, !PT ;  /* 0x0000000f1f257212 */ /* 0x080fe400078e780e */
[----:B------:R-:W-:Y:S02]  /*26dc0*/  LOP3.LUT R58, R38, R15, RZ, 0x3c, !PT ;  /* 0x0000000f263a7212 */ /* 0x000fe400078e3cff */
[----:B------:R-:W-:-:S02]  /*26dd0*/  LOP3.LUT R31, R16, R57, R35, 0x1e, !PT ;  /* 0x00000039101f7212 */ /* 0x000fc400078e1e23 */
[----:B------:R-:W-:Y:S02]  /*26de0*/  LOP3.LUT R40, R57, R16, R35, 0x78, !PT ;  /* 0x0000001039287212 */ /* 0x000fe400078e7823 */
[----:B------:R-:W-:Y:S02]  /*26df0*/  LOP3.LUT R57, R48, R34, R53, 0x78, !PT ;  /* 0x0000002230397212 */ /* 0x000fe400078e7835 */
[----:B------:R-:W-:Y:S02]  /*26e00*/  LOP3.LUT R62, R58, R15, R14, 0x78, !PT ;  /* 0x0000000f3a3e7212 */ /* 0x000fe400078e780e */
[----:B------:R-:W-:Y:S02]  /*26e10*/  LOP3.LUT R15, R53, R57, R56, 0x2d, !PT ;  /* 0x00000039350f7212 */ /* 0x000fe400078e2d38 */
[----:B------:R-:W-:Y:S02]  /*26e20*/  SHF.L.W.U32.HI R53, R26, 0x2, R26 ;  /* 0x000000021a357819 */ /* 0x000fe40000010e1a */
[----:B------:R-:W-:-:S02]  /*26e30*/  LOP3.LUT R21, R21, R24, RZ, 0xc3, !PT ;  /* 0x0000001815157212 */ /* 0x000fc400078ec3ff */
[----:B------:R-:W-:Y:S02]  /*26e40*/  LOP3.LUT R24, RZ, R24, RZ, 0x33, !PT ;  /* 0x00000018ff187212 */ /* 0x000fe400078e33ff */
[----:B------:R-:W-:Y:S02]  /*26e50*/  LOP3.LUT R23, R23, R20, RZ, 0x3c, !PT ;  /* 0x0000001417177212 */ /* 0x000fe400078e3cff */
[----:B------:R-:W-:Y:S02]  /*26e60*/  SHF.L.W.U32.HI R52, R52, 0xa, R52 ;  /* 0x0000000a34347819 */ /* 0x000fe40000010e34 */
[----:B------:R-:W-:Y:S02]  /*26e70*/  SHF.L.W.U32.HI R20, R20, 0x2, R20 ;  /* 0x0000000214147819 */ /* 0x000fe40000010e14 */
[C---:B------:R-:W-:Y:S02]  /*26e80*/  LOP3.LUT R53, R22.reuse, R53, RZ, 0x3c, !PT ;  /* 0x0000003516357212 */ /* 0x040fe400078e3cff */
[----:B------:R-:W-:-:S02]  /*26e90*/  SHF.L.W.U32.HI R22, R22, 0xe, R22 ;  /* 0x0000000e16167819 */ /* 0x000fc40000010e16 */
[----:B------:R-:W-:Y:S02]  /*26ea0*/  SHF.L.W.U32.HI R24, R24, 0x2, R24 ;  /* 0x0000000218187819 */ /* 0x000fe40000010e18 */
[----:B------:R-:W-:Y:S02]  /*26eb0*/  SHF.L.W.U32.HI R26, R25, 0x2, R25 ;  /* 0x00000002191a7819 */ /* 0x000fe40000010e19 */
[----:B------:R-:W-:Y:S02]  /*26ec0*/  LOP3.LUT R52, R16, R52, R33, 0x96, !PT ;  /* 0x0000003410347212 */ /* 0x000fe400078e9621 */
[-C--:B------:R-:W-:Y:S02]  /*26ed0*/  LOP3.LUT R25, R20, R23.reuse, RZ, 0xc3, !PT ;  /* 0x0000001714197212 */ /* 0x080fe400078ec3ff */
[----:B------:R-:W-:Y:S02]  /*26ee0*/  LOP3.LUT R33, R60, R36, R13, 0x78, !PT ;  /* 0x000000243c217212 */ /* 0x000fe400078e780d */
[----:B------:R-:W-:-:S02]  /*26ef0*/  LOP3.LUT R20, RZ, R23, RZ, 0x33, !PT ;  /* 0x00000017ff147212 */ /* 0x000fc400078e33ff */
[----:B------:R-:W-:Y:S02]  /*26f00*/  LOP3.LUT R22, R22, R53, RZ, 0x3c, !PT ;  /* 0x0000003516167212 */ /* 0x000fe400078e3cff */
[C---:B------:R-:W-:Y:S02]  /*26f10*/  LOP3.LUT R24, R21.reuse, R24, RZ, 0x3c, !PT ;  /* 0x0000001815187212 */ /* 0x040fe400078e3cff */
[----:B------:R-:W-:Y:S02]  /*26f20*/  SHF.L.W.U32.HI R23, R21, 0xe, R21 ;  /* 0x0000000e15177819 */ /* 0x000fe40000010e15 */
[----:B------:R-:W-:Y:S02]  /*26f30*/  SHF.L.W.U32.HI R53, R53, 0xa, R53 ;  /* 0x0000000a35357819 */ /* 0x000fe40000010e35 */
[C---:B------:R-:W-:Y:S02]  /*26f40*/  LOP3.LUT R26, R19.reuse, R26, RZ, 0x3c, !PT ;  /* 0x0000001a131a7212 */ /* 0x040fe400078e3cff */
[----:B------:R-:W-:-:S02]  /*26f50*/  SHF.L.W.U32.HI R21, R19, 0xe, R19 ;  /* 0x0000000e13157819 */ /* 0x000fc40000010e13 */
[----:B------:R-:W-:Y:S02]  /*26f60*/  LOP3.LUT R36, R13, R33, R54, 0x2d, !PT ;  /* 0x000000210d247212 */ /* 0x000fe400078e2d36 */
[----:B------:R-:W-:Y:S02]  /*26f70*/  LOP3.LUT R58, R37, R44, R58, 0x87, !PT ;  /* 0x0000002c253a7212 */ /* 0x000fe400078e873a */
[----:B------:R-:W-:Y:S02]  /*26f80*/  LOP3.LUT R13, R44, R62, R37, 0x2d, !PT ;  /* 0x0000003e2c0d7212 */ /* 0x000fe400078e2d25 */
[----:B------:R-:W-:Y:S02]  /*26f90*/  SHF.L.W.U32.HI R20, R20, 0xe, R20 ;  /* 0x0000000e14147819 */ /* 0x000fe40000010e14 */
[----:B------:R-:W-:Y:S02]  /*26fa0*/  LOP3.LUT R19, R22, UR24, R53, 0x96, !PT ;  /* 0x0000001816137c12 */ /* 0x000fe4000f8e9635 */
[----:B------:R-:W-:-:S02]  /*26fb0*/  LOP3.LUT R44, R21, R26, RZ, 0x3c, !PT ;  /* 0x0000001a152c7212 */ /* 0x000fc400078e3cff */
[----:B------:R-:W-:Y:S02]  /*26fc0*/  SHF.L.W.U32.HI R53, R26, 0xa, R26 ;  /* 0x0000000a1a357819 */ /* 0x000fe40000010e1a */
[----:B------:R-:W-:Y:S02]  /*26fd0*/  LOP3.LUT R39, R52, R16, R35, 0x78, !PT ;  /* 0x0000001034277212 */ /* 0x000fe400078e7823 */
[----:B------:R-:W-:Y:S02]  /*26fe0*/  LOP3.LUT R23, R23, R24, RZ, 0x3c, !PT ;  /* 0x0000001817177212 */ /* 0x000fe400078e3cff */
[----:B------:R-:W-:Y:S02]  /*26ff0*/  LOP3.LUT R38, R56, R55, R48, 0x87, !PT ;  /* 0x0000003738267212 */ /* 0x000fe400078e8730 */
[----:B------:R-:W-:Y:S02]  /*27000*/  LOP3.LUT R16, R55, R57, R56, 0x2d, !PT ;  /* 0x0000003937107212 */ /* 0x000fe400078e2d38 */
[----:B------:R-:W-:-:S02]  /*27010*/  SHF.L.W.U32.HI R24, R24, 0xa, R24 ;  /* 0x0000000a18187819 */ /* 0x000fc40000010e18 */
[----:B------:R-:W-:Y:S02]  /*27020*/  LOP3.LUT R55, R20, R25, RZ, 0x3c, !PT ;  /* 0x0000001914377212 */ /* 0x000fe400078e3cff */
[----:B------:R-:W-:Y:S02]  /*27030*/  SHF.L.W.U32.HI R25, R25, 0xa, R25 ;  /* 0x0000000a19197819 */ /* 0x000fe40000010e19 */
[----:B------:R-:W-:Y:S02]  /*27040*/  LOP3.LUT R20, R53, R44, RZ, 0x3c, !PT ;  /* 0x0000002c35147212 */ /* 0x000fe400078e3cff */
[----:B------:R-:W-:Y:S02]  /*27050*/  SHF.L.W.U32.HI R21, R22, 0x1, R22 ;  /* 0x0000000116157819 */ /* 0x000fe40000010e16 */
[----:B------:R-:W-:Y:S02]  /*27060*/  LOP3.LUT R24, R24, R23, RZ, 0x3c, !PT ;  /* 0x0000001718187212 */ /* 0x000fe400078e3cff */
[----:B------:R-:W-:-:S02]  /*27070*/  SHF.L.W.U32.HI R22, R23, 0x1, R23 ;  /* 0x0000000117167819 */ /* 0x000fc40000010e17 */
[----:B------:R-:W-:Y:S02]  /*27080*/  LOP3.LUT R23, R49, R51, R50, 0x87, !PT ;  /* 0x0000003331177212 */ /* 0x000fe400078e8732 */
[--C-:B------:R-:W-:Y:S02]  /*27090*/  LOP3.LUT R25, R20, R25, R55.reuse, 0x96, !PT ;  /* 0x0000001914197212 */ /* 0x100fe400078e9637 */
[----:B------:R-:W-:Y:S02]  /*270a0*/  LOP3.LUT R35, R35, R39, R40, 0x2d, !PT ;  /* 0x0000002723237212 */ /* 0x000fe400078e2d28 */
[----:B------:R-:W-:Y:S02]  /*270b0*/  LOP3.LUT R21, R21, UR25, RZ, 0x3c, !PT ;  /* 0x0000001915157c12 */ /* 0x000fe4000f8e3cff */
[----:B------:R-:W-:Y:S02]  /*270c0*/  SHF.L.W.U32.HI R26, R44, 0x1, R44 ;  /* 0x000000012c1a7819 */ /* 0x000fe40000010e2c */
[----:B------:R-:W-:-:S02]  /*270d0*/  SHF.L.W.U32.HI R55, R55, 0x1, R55 ;  /* 0x0000000137377819 */ /* 0x000fc40000010e37 */
[-CC-:B------:R-:W-:Y:S02]  /*270e0*/  LOP3.LUT R44, R51, R46.reuse, R49.reuse, 0x2d, !PT ;  /* 0x0000002e332c7212 */ /* 0x180fe400078e2d31 */
[----:B------:R-:W-:Y:S02]  /*270f0*/  LOP3.LUT R49, R23, R46, R49, 0xd0, !PT ;  /* 0x0000002e17317212 */ /* 0x000fe400078ed031 */
[----:B------:R-:W-:Y:S02]  /*27100*/  LOP3.LUT R53, R46, R23, RZ, 0x3c, !PT ;  /* 0x000000172e357212 */ /* 0x000fe400078e3cff */
[-CC-:B------:R-:W-:Y:S02]  /*27110*/  LOP3.LUT R14, R14, R62.reuse, R37.reuse, 0x2d, !PT ;  /* 0x0000003e0e0e7212 */ /* 0x180fe400078e2d25 */
[----:B------:R-:W-:Y:S02]  /*27120*/  LOP3.LUT R34, R58, R62, R37, 0xd0, !PT ;  /* 0x0000003e3a227212 */ /* 0x000fe400078ed025 */
[----:B------:R-:W-:-:S02]  /*27130*/  LOP3.LUT R46, R47, R46, R23, 0x96, !PT ;  /* 0x0000002e2f2e7212 */ /* 0x000fc400078e9617 */
[----:B------:R-:W-:Y:S02]  /*27140*/  LOP3.LUT R48, R38, R57, R56, 0xd0, !PT ;  /* 0x0000003926307212 */ /* 0x000fe400078ed038 */
        /* <DEDUP_REMOVED lines=15> */
[C---:B------:R-:W-:Y:S02]  /*27240*/  LOP3.LUT R21, R25.reuse, R21, R24, 0x96, !PT ;  /* 0x0000001519157212 */ /* 0x040fe400078e9618 */
[----:B------:R-:W-:-:S02]  /*27250*/  SHF.L.W.U32.HI R26, R25, 0x2, R25 ;  /* 0x00000002191a7819 */ /* 0x000fc40000010e19 */
[----:B------:R-:W-:Y:S02]  /*27260*/  LOP3.LUT R38, R36, R57, R38, 0x96, !PT ;  /* 0x0000003924267212 */ /* 0x000fe400078e9626 */
[-CC-:B------:R-:W-:Y:S02]  /*27270*/  LOP3.LUT R58, R58, R23.reuse, R56.reuse, 0x2d, !PT ;  /* 0x000000173a3a7212 */ /* 0x180fe400078e2d38 */
[-C--:B------:R-:W-:Y:S02]  /*27280*/  LOP3.LUT R56, R20, R23.reuse, R56, 0xd0, !PT ;  /* 0x0000001714387212 */ /* 0x080fe400078ed038 */
[----:B------:R-:W-:Y:S02]  /*27290*/  LOP3.LUT R57, R23, R20, RZ, 0x3c, !PT ;  /* 0x0000001417397212 */ /* 0x000fe400078e3cff */
[----:B------:R-:W-:Y:S02]  /*272a0*/  LOP3.LUT R45, R45, R23, R20, 0x96, !PT ;  /* 0x000000172d2d7212 */ /* 0x000fe400078e9614 */
[----:B------:R-:W-:-:S02]  /*272b0*/  LOP3.LUT R19, R42, R32, R43, 0x2d, !PT ;  /* 0x000000202a137212 */ /* 0x000fc400078e2d2b */
[-C--:B------:R-:W-:Y:S02]  /*272c0*/  LOP3.LUT R23, R51, R32.reuse, R43, 0xd0, !PT ;  /* 0x0000002033177212 */ /* 0x080fe400078ed02b */
[----:B------:R-:W-:Y:S02]  /*272d0*/  LOP3.LUT R20, R32, R51, RZ, 0x3c, !PT ;  /* 0x0000003320147212 */ /* 0x000fe400078e3cff */
[----:B------:R-:W-:Y:S02]  /*272e0*/  LOP3.LUT R22, R41, R32, R51, 0x96, !PT ;  /* 0x0000002029167212 */ /* 0x000fe400078e9633 */
[----:B------:R-:W-:Y:S02]  /*272f0*/  LOP3.LUT R60, R54, R61, R60, 0x87, !PT ;  /* 0x0000003d363c7212 */ /* 0x000fe400078e873c */
[C---:B------:R-:W-:Y:S02]  /*27300*/  LOP3.LUT R41, R21.reuse, R26, RZ, 0x3c, !PT ;  /* 0x0000001a15297212 */ /* 0x040fe400078e3cff */
[----:B------:R-:W-:-:S02]  /*27310*/  SHF.L.W.U32.HI R32, R21, 0xe, R21 ;  /* 0x0000000e15207819 */ /* 0x000fc40000010e15 */
[----:B------:R-:W-:Y:S02]  /*27320*/  LOP3.LUT R52, R40, R31, R52, 0x87, !PT ;  /* 0x0000001f28347212 */ /* 0x000fe400078e8734 */
[-CC-:B------:R-:W-:Y:S02]  /*27330*/  LOP3.LUT R24, R61, R33.reuse, R54.reuse, 0x2d, !PT ;  /* 0x000000213d187212 */ /* 0x180fe400078e2d36 */
[----:B------:R-:W-:Y:S02]  /*27340*/  LOP3.LUT R25, R60, R33, R54, 0xd0, !PT ;  /* 0x000000213c197212 */ /* 0x000fe400078ed036 */
[----:B------:R-:W-:Y:S02]  /*27350*/  LOP3.LUT R54, R32, R41, RZ, 0x3c, !PT ;  /* 0x0000002920367212 */ /* 0x000fe400078e3cff */
[----:B------:R-:W-:Y:S02]  /*27360*/  SHF.L.W.U32.HI R27, R27, 0x2, R27 ;  /* 0x000000021b1b7819 */ /* 0x000fe40000010e1b */
[----:B------:R-:W-:-:S02]  /*27370*/  LOP3.LUT R21, R31, R39, R40, 0x2d, !PT ;  /* 0x000000271f157212 */ /* 0x000fc400078e2d28 */
[-C--:B------:R-:W-:Y:S02]  /*27380*/  LOP3.LUT R32, R52, R39.reuse, R40, 0xd0, !PT ;  /* 0x0000002734207212 */ /* 0x080fe400078ed028 */
[----:B------:R-:W-:Y:S02]  /*27390*/  SHF.L.W.U32.HI R40, R28, 0x2, R28 ;  /* 0x000000021c287819 */ /* 0x000fe40000010e1c */
[----:B------:R-:W-:Y:S02]  /*273a0*/  LOP3.LUT R31, R39, R52, RZ, 0x3c, !PT ;  /* 0x00000034271f7212 */ /* 0x000fe400078e3cff */
        /* <DEDUP_REMOVED lines=14> */
[----:B------:R-:W-:-:S02]  /*27490*/  SHF.L.W.U32.HI R35, R35, 0xa, R35 ;  /* 0x0000000a23237819 */ /* 0x000fc40000010e23 */
[-C--:B------:R-:W-:Y:S02]  /*274a0*/  LOP3.LUT R17, R17, R44.reuse, RZ, 0xc3, !PT ;  /* 0x0000002c11117212 */ /* 0x080fe400078ec3ff */
[----:B------:R-:W-:Y:S02]  /*274b0*/  LOP3.LUT R44, RZ, R44, RZ, 0x33, !PT ;  /* 0x0000002cff2c7212 */ /* 0x000fe400078e33ff */
[----:B------:R-:W-:Y:S02]  /*274c0*/  LOP3.LUT R29, R18, R49, RZ, 0x3c, !PT ;  /* 0x00000031121d7212 */ /* 0x000fe400078e3cff */
[----:B------:R-:W-:Y:S02]  /*274d0*/  SHF.L.W.U32.HI R53, R53, 0x2, R53 ;  /* 0x0000000235357819 */ /* 0x000fe40000010e35 */
[----:B------:R-:W-:Y:S02]  /*274e0*/  LOP3.LUT R37, R37, R28, RZ, 0x3c, !PT ;  /* 0x0000001c25257212 */ /* 0x000fe400078e3cff */
[----:B------:R-:W-:-:S02]  /*274f0*/  SHF.L.W.U32.HI R40, R28, 0xa, R28 ;  /* 0x0000000a1c287819 */ /* 0x000fc40000010e1c */
[----:B------:R-:W-:Y:S02]  /*27500*/  LOP3.LUT R50, R30, UR30, R27, 0x96, !PT ;  /* 0x0000001e1e327c12 */ /* 0x000fe4000f8e961b */
[----:B------:R-:W-:Y:S02]  /*27510*/  SHF.L.W.U32.HI R41, R41, 0xa, R41 ;  /* 0x0000000a29297819 */ /* 0x000fe40000010e29 */
[----:B------:R-:W-:Y:S02]  /*27520*/  LOP3.LUT R38, R38, R39, RZ, 0x3c, !PT ;  /* 0x0000002726267212 */ /* 0x000fe400078e3cff */
[----:B------:R-:W-:Y:S02]  /*27530*/  SHF.L.W.U32.HI R47, R39, 0xa, R39 ;  /* 0x0000000a272f7819 */ /* 0x000fe40000010e27 */
[----:B------:R-:W-:Y:S02]  /*27540*/  LOP3.LUT R28, R36, UR42, R35, 0x96, !PT ;  /* 0x0000002a241c7c12 */ /* 0x000fe4000f8e9623 */
[----:B------:R-:W-:-:S02]  /*27550*/  SHF.L.W.U32.HI R52, R30, 0x1, R30 ;  /* 0x000000011e347819 */ /* 0x000fc40000010e1e */
[----:B------:R-:W-:Y:S02]  /*27560*/  SHF.L.W.U32.HI R27, R36, 0x1, R36 ;  /* 0x00000001241b7819 */ /* 0x000fe40000010e24 */
[----:B------:R-:W-:Y:S02]  /*27570*/  LOP3.LUT R55, R55, R56, RZ, 0x3c, !PT ;  /* 0x0000003837377212 */ /* 0x000fe400078e3cff */
[----:B------:R-:W-:Y:S02]  /*27580*/  LOP3.LUT R59, R59, R58, RZ, 0xc3, !PT ;  /* 0x0000003a3b3b7212 */ /* 0x000fe400078ec3ff */
[----:B------:R-:W-:Y:S02]  /*27590*/  LOP3.LUT R26, R33, R60, RZ, 0x3c, !PT ;  /* 0x0000003c211a7212 */ /* 0x000fe400078e3cff */
[----:B------:R-:W-:Y:S02]  /*275a0*/  SHF.L.W.U32.HI R30, R49, 0x2, R49 ;  /* 0x00000002311e7819 */ /* 0x000fe40000010e31 */
[----:B------:R-:W-:-:S02]  /*275b0*/  SHF.L.W.U32.HI R44, R44, 0x2, R44 ;  /* 0x000000022c2c7819 */ /* 0x000fc40000010e2c */
[----:B------:R-:W-:Y:S02]  /*275c0*/  SHF.L.W.U32.HI R56, R56, 0x2, R56 ;  /* 0x0000000238387819 */ /* 0x000fe40000010e38 */
[----:B------:R-:W-:Y:S02]  /*275d0*/  LOP3.LUT R58, RZ, R58, RZ, 0x33, !PT ;  /* 0x0000003aff3a7212 */ /* 0x000fe400078e33ff */
[----:B------:R-:W-:Y:S02]  /*275e0*/  LOP3.LUT R53, R46, R53, RZ, 0x3c, !PT ;  /* 0x000000352e357212 */ /* 0x000fe400078e3cff */
[----:B------:R-:W-:Y:S02]  /*275f0*/  LOP3.LUT R36, RZ, R29, RZ, 0x33, !PT ;  /* 0x0000001dff247212 */ /* 0x000fe400078e33ff */
[----:B------:R-:W-:Y:S02]  /*27600*/  LOP3.LUT R33, R48, R33, R60, 0x96, !PT ;  /* 0x0000002130217212 */ /* 0x000fe400078e963c */
[----:B------:R-:W-:-:S02]  /*27610*/  SHF.L.W.U32.HI R18, R57, 0x2, R57 ;  /* 0x0000000239127819 */ /* 0x000fc40000010e39 */
[----:B------:R-:W-:Y:S02]  /*27620*/  SHF.L.W.U32.HI R46, R46, 0xe, R46 ;  /* 0x0000000e2e2e7819 */ /* 0x000fe40000010e2e */
[C---:B------:R-:W-:Y:S02]  /*27630*/  SHF.L.W.U32.HI R60, R54.reuse, 0x1, R54 ;  /* 0x00000001363c7819 */ /* 0x040fe40000010e36 */
[----:B------:R-:W-:Y:S02]  /*27640*/  LOP3.LUT R54, R54, UR26, R41, 0x96, !PT ;  /* 0x0000001a36367c12 */ /* 0x000fe4000f8e9629 */
[C---:B------:R-:W-:Y:S02]  /*27650*/  LOP3.LUT R47, R38.reuse, UR34, R47, 0x96, !PT ;  /* 0x00000022262f7c12 */ /* 0x040fe4000f8e962f */
        /* <DEDUP_REMOVED lines=8> */
[----:B------:R-:W-:Y:S02]  /*276e0*/  SHF.L.W.U32.HI R30, R45, 0xe, R45 ;  /* 0x0000000e2d1e7819 */ /* 0x000fe40000010e2d */
[----:B------:R-:W-:Y:S02]  /*276f0*/  LOP3.LUT R55, RZ, R55, RZ, 0x33, !PT ;  /* 0x00000037ff377212 */ /* 0x000fe400078e33ff */
[----:B------:R-:W-:Y:S02]  /*27700*/  LOP3.LUT R46, R46, R53, RZ, 0x3c, !PT ;  /* 0x000000352e2e7212 */ /* 0x000fe400078e3cff */
[----:B------:R-:W-:Y:S02]  /*27710*/  SHF.L.W.U32.HI R53, R53, 0xa, R53 ;  /* 0x0000000a35357819 */ /* 0x000fe40000010e35 */
[C---:B------:R-:W-:Y:S02]  /*27720*/  LOP3.LUT R40, R37.reuse, UR38, R40, 0x96, !PT ;  /* 0x0000002625287c12 */ /* 0x040fe4000f8e9628 */
        /* <DEDUP_REMOVED lines=9> */
[----:B------:R-:W-:Y:S02]  /*277c0*/  SHF.L.W.U32.HI R38, R29, 0xa, R29 ;  /* 0x0000000a1d267819 */ /* 0x000fe40000010e1d */
[----:B------:R-:W-:Y:S02]  /*277d0*/  LOP3.LUT R53, R53, R46, RZ, 0x3c, !PT ;  /* 0x0000002e35357212 */ /* 0x000fe400078e3cff */
[----:B------:R-:W-:Y:S02]  /*277e0*/  LOP3.LUT R27, R27, UR43, RZ, 0x3c, !PT ;  /* 0x0000002b1b1b7c12 */ /* 0x000fe4000f8e3cff */
[----:B------:R-:W-:-:S02]  /*277f0*/  SHF.L.W.U32.HI R46, R46, 0x1, R46 ;  /* 0x000000012e2e7819 */ /* 0x000fc40000010e2e */
[----:B------:R-:W-:Y:S02]  /*27800*/  LOP3.LUT R41, R37, R36, RZ, 0x3c, !PT ;  /* 0x0000002425297212 */ /* 0x000fe400078e3cff */
[----:B------:R-:W-:Y:S02]  /*27810*/  LOP3.LUT R18, R18, R17, RZ, 0x3c, !PT ;  /* 0x0000001112127212 */ /* 0x000fe400078e3cff */
[----:B------:R-:W-:Y:S02]  /*27820*/  LOP3.LUT R30, R55, R56, RZ, 0x3c, !PT ;  /* 0x00000038371e7212 */ /* 0x000fe400078e3cff */
[----:B------:R-:W-:Y:S02]  /*27830*/  SHF.L.W.U32.HI R43, R56, 0xa, R56 ;  /* 0x0000000a382b7819 */ /* 0x000fe40000010e38 */
[----:B------:R-:W-:Y:S02]  /*27840*/  LOP3.LUT R37, R38, R35, RZ, 0x3c, !PT ;  /* 0x0000002326257212 */ /* 0x000fe400078e3cff */
[----:B------:R-:W-:-:S02]  /*27850*/  SHF.L.W.U32.HI R17, R17, 0xa, R17 ;  /* 0x0000000a11117819 */ /* 0x000fc40000010e11 */
[----:B------:R-:W-:Y:S02]  /*27860*/  SHF.L.W.U32.HI R36, R36, 0x1, R36 ;  /* 0x0000000124247819 */ /* 0x000fe40000010e24 */
[--C-:B------:R-:W-:Y:S02]  /*27870*/  SHF.L.W.U32.HI R29, R42, 0x1, R42.reuse ;  /* 0x000000012a1d7819 */ /* 0x100fe40000010e2a */
[----:B------:R-:W-:Y:S02]  /*27880*/  LOP3.LUT R44, R46, R27, RZ, 0x3c, !PT ;  /* 0x0000001b2e2c7212 */ /* 0x000fe400078e3cff */
[----:B------:R-:W-:Y:S02]  /*27890*/  LOP3.LUT R60, R60, UR27, RZ, 0x3c, !PT ;  /* 0x0000001b3c3c7c12 */ /* 0x000fe4000f8e3cff */
[----:B------:R-:W-:Y:S02]  /*278a0*/  SHF.L.W.U32.HI R35, R35, 0x1, R35 ;  /* 0x0000000123237819 */ /* 0x000fe40000010e23 */
[----:B------:R-:W-:-:S02]  /*278b0*/  LOP3.LUT R49, R53, R49, R42, 0x96, !PT ;  /* 0x0000003135317212 */ /* 0x000fc400078e962a */
[----:B------:R-:W-:Y:S02]  /*278c0*/  LOP3.LUT R42, R17, R18, RZ, 0x3c, !PT ;  /* 0x00000012112a7212 */ /* 0x000fe400078e3cff */
[----:B------:R-:W-:Y:S02]  /*278d0*/  LOP3.LUT R43, R37, R43, R30, 0x96, !PT ;  /* 0x0000002b252b7212 */ /* 0x000fe400078e961e */
[----:B------:R-:W-:Y:S02]  /*278e0*/  SHF.L.W.U32.HI R17, R18, 0x1, R18 ;  /* 0x0000000112117819 */ /* 0x000fe40000010e12 */
[----:B------:R-:W-:Y:S02]  /*278f0*/  SHF.L.W.U32.HI R30, R30, 0x1, R30 ;  /* 0x000000011e1e7819 */ /* 0x000fe40000010e1e */
[--C-:B------:R-:W-:Y:S02]  /*27900*/  LOP3.LUT R55, R27, R29, R36.reuse, 0x1e, !PT ;  /* 0x0000001d1b377212 */ /* 0x100fe400078e1e24 */
[----:B------:R-:W-:-:S02]  /*27910*/  LOP3.LUT R56, R29, R27, R36, 0x78, !PT ;  /* 0x0000001b1d387212 */ /* 0x000fc400078e7824 */
[----:B------:R-:W-:Y:S02]  /*27920*/  LOP3.LUT R27, R44, R27, R36, 0x78, !PT ;  /* 0x0000001b2c1b7212 */ /* 0x000fe400078e7824 */
[--C-:B------:R-:W-:Y:S02]  /*27930*/  LOP3.LUT R46, R53, R41, R28.reuse, 0x1e, !PT ;  /* 0x00000029352e7212 */ /* 0x100fe400078e1e1c */
[----:B------:R-:W-:Y:S02]  /*27940*/  LOP3.LUT R18, R35, R60, RZ, 0x3c, !PT ;  /* 0x0000003c23127212 */ /* 0x000fe400078e3cff */
[-CC-:B------:R-:W-:Y:S02]  /*27950*/  LOP3.LUT R41, R41, R53.reuse, R28.reuse, 0x78, !PT ;  /* 0x0000003529297212 */ /* 0x180fe400078e781c */
[----:B------:R-:W-:Y:S02]  /*27960*/  LOP3.LUT R48, R49, R53, R28, 0x78, !PT ;  /* 0x0000003531307212 */ /* 0x000fe400078e781c */
[----:B------:R-:W-:-:S02]  /*27970*/  LOP3.LUT R53, R60, R30, R17, 0x1e, !PT ;  /* 0x0000001e3c357212 */ /* 0x000fc400078e1e11 */
[-CC-:B------:R-:W-:Y:S02]  /*27980*/  LOP3.LUT R38, R30, R60.reuse, R17.reuse, 0x78, !PT ;  /* 0x0000003c1e267212 */ /* 0x180fe400078e7811 */
[----:B------:R-:W-:Y:S02]  /*27990*/  LOP3.LUT R30, R56, R55, R44, 0x87, !PT ;  /* 0x00000037381e7212 */ /* 0x000fe400078e872c */
[----:B------:R-:W-:Y:S02]  /*279a0*/  LOP3.LUT R35, R55, R27, R56, 0x2d, !PT ;  /* 0x0000001b37237212 */ /* 0x000fe400078e2d38 */
[----:B------:R-:W-:Y:S02]  /*279b0*/  LOP3.LUT R55, R18, R60, R17, 0x78, !PT ;  /* 0x0000003c12377212 */ /* 0x000fe400078e7811 */
[--C-:B------:R-:W-:Y:S02]  /*279c0*/  LOP3.LUT R45, R37, R42, R54.reuse, 0x1e, !PT ;  /* 0x0000002a252d7212 */ /* 0x100fe400078e1e36 */
[----:B------:R-:W-:-:S02]  /*279d0*/  LOP3.LUT R42, R42, R37, R54, 0x78, !PT ;  /* 0x000000252a2a7212 */ /* 0x000fc400078e7836 */
[----:B------:R-:W-:Y:S02]  /*279e0*/  LOP3.LUT R0, R0, R19, RZ, 0xc3, !PT ;  /* 0x0000001300007212 */ /* 0x000fe400078ec3ff */
[----:B------:R-:W-:Y:S02]  /*279f0*/  LOP3.LUT R37, R43, R37, R54, 0x78, !PT ;  /* 0x000000252b257212 */ /* 0x000fe400078e7836 */
[-CC-:B------:R-:W-:Y:S02]  /*27a00*/  LOP3.LUT R36, R36, R27.reuse, R56.reuse, 0x2d, !PT ;  /* 0x0000001b24247212 */ /* 0x180fe400078e2d38 */
[----:B------:R-:W-:Y:S02]  /*27a10*/  LOP3.LUT R29, R28, R48, R41, 0x2d, !PT ;  /* 0x000000301c1d7212 */ /* 0x000fe400078e2d29 */
[----:B------:R-:W-:Y:S02]  /*27a20*/  LOP3.LUT R44, R30, R27, R56, 0xd0, !PT ;  /* 0x0000001b1e2c7212 */ /* 0x000fe400078ed038 */
[----:B------:R-:W-:-:S02]  /*27a30*/  LOP3.LUT R19, RZ, R19, RZ, 0x33, !PT ;  /* 0x00000013ff137212 */ /* 0x000fc400078e33ff */
[----:B------:R-:W-:Y:S02]  /*27a40*/  LOP3.LUT R56, R38, R53, R18, 0x87, !PT ;  /* 0x0000003526387212 */ /* 0x000fe400078e8712 */
[----:B------:R-:W-:Y:S02]  /*27a50*/  LOP3.LUT R28, R53, R55, R38, 0x2d, !PT ;  /* 0x00000037351c7212 */ /* 0x000fe400078e2d26 */
[----:B------:R-:W-:Y:S02]  /*27a60*/  LOP3.LUT R12, R12, R23, RZ, 0x3c, !PT ;  /* 0x000000170c0c7212 */ /* 0x000fe400078e3cff */
[----:B------:R-:W-:Y:S02]  /*27a70*/  LOP3.LUT R15, R15, R24, RZ, 0xc3, !PT ;  /* 0x000000180f0f7212 */ /* 0x000fe400078ec3ff */
[----:B------:R-:W-:Y:S02]  /*27a80*/  SHF.L.W.U32.HI R23, R23, 0x2, R23 ;  /* 0x0000000217177819 */ /* 0x000fe40000010e17 */
[----:B------:R-:W-:-:S02]  /*27a90*/  SHF.L.W.U32.HI R53, R20, 0x2, R20 ;  /* 0x0000000214357819 */ /* 0x000fc40000010e14 */
[----:B------:R-:W-:Y:S02]  /*27aa0*/  LOP3.LUT R16, R16, R25, RZ, 0x3c, !PT ;  /* 0x0000001910107212 */ /* 0x000fe400078e3cff */
[----:B------:R-:W-:Y:S02]  /*27ab0*/  LOP3.LUT R24, RZ, R24, RZ, 0x33, !PT ;  /* 0x00000018ff187212 */ /* 0x000fe400078e33ff */
[----:B------:R-:W-:Y:S02]  /*27ac0*/  SHF.L.W.U32.HI R25, R25, 0x2, R25 ;  /* 0x0000000219197819 */ /* 0x000fe40000010e19 */
[----:B------:R-:W-:Y:S02]  /*27ad0*/  LOP3.LUT R18, R54, R37, R42, 0x2d, !PT ;  /* 0x0000002536127212 */ /* 0x000fe400078e2d2a */
[----:B------:R-:W-:Y:S02]  /*27ae0*/  SHF.L.W.U32.HI R19, R19, 0x2, R19 ;  /* 0x0000000213137819 */ /* 0x000fe40000010e13 */
[----:B------:R-:W-:-:S02]  /*27af0*/  SHF.L.W.U32.HI R26, R26, 0x2, R26 ;  /* 0x000000021a1a7819 */ /* 0x000fc40000010e1a */
[----:B------:R-:W-:Y:S02]  /*27b00*/  LOP3.LUT R30, R29, R27, R30, 0x96, !PT ;  /* 0x0000001b1d1e7212 */ /* 0x000fe400078e961e */
[----:B------:R-:W-:Y:S02]  /*27b10*/  LOP3.LUT R53, R22, R53, RZ, 0x3c, !PT ;  /* 0x0000003516357212 */ /* 0x000fe400078e3cff */
[----:B------:R-:W-:Y:S02]  /*27b20*/  LOP3.LUT R23, R23, R12, RZ, 0xc3, !PT ;  /* 0x0000000c17177212 */ /* 0x000fe400078ec3ff */
[----:B------:R-:W-:Y:S02]  /*27b30*/  LOP3.LUT R27, R17, R55, R38, 0x2d, !PT ;  /* 0x00000037111b7212 */ /* 0x000fe400078e2d26 */
[----:B------:R-:W-:Y:S02]  /*27b40*/  SHF.L.W.U32.HI R24, R24, 0x2, R24 ;  /* 0x0000000218187819 */ /* 0x000fe40000010e18 */
[----:B------:R-:W-:-:S02]  /*27b50*/  SHF.L.W.U32.HI R22, R22, 0xe, R22 ;  /* 0x0000000e16167819 */ /* 0x000fc40000010e16 */
[----:B------:R-:W-:Y:S02]  /*27b60*/  LOP3.LUT R12, RZ, R12, RZ, 0x33, !PT ;  /* 0x0000000cff0c7212 */ /* 0x000fe400078e33ff */
[-C--:B------:R-:W-:Y:S02]  /*27b70*/  LOP3.LUT R25, R25, R16.reuse, RZ, 0xc3, !PT ;  /* 0x0000001019197212 */ /* 0x080fe400078ec3ff */
[-C--:B------:R-:W-:Y:S02]  /*27b80*/  LOP3.LUT R38, R56, R55.reuse, R38, 0xd0, !PT ;  /* 0x0000003738267212 */ /* 0x080fe400078ed026 */
[----:B------:R-:W-:Y:S02]  /*27b90*/  LOP3.LUT R17, R18, R55, R56, 0x96, !PT ;  /* 0x0000003712117212 */ /* 0x000fe400078e9638 */
[----:B------:R-:W-:Y:S02]  /*27ba0*/  LOP3.LUT R19, R0, R19, RZ, 0x3c, !PT ;  /* 0x0000001300137212 */ /* 0x000fe400078e3cff */
[----:B------:R-:W-:-:S02]  /*27bb0*/  LOP3.LUT R16, RZ, R16, RZ, 0x33, !PT ;  /* 0x00000010ff107212 */ /* 0x000fc400078e33ff */
[----:B------:R-:W-:Y:S02]  /*27bc0*/  SHF.L.W.U32.HI R0, R0, 0xe, R0 ;  /* 0x0000000e00007819 */ /* 0x000fe40000010e00 */
[C---:B------:R-:W-:Y:S02]  /*27bd0*/  LOP3.LUT R26, R33.reuse, R26, RZ, 0x3c, !PT ;  /* 0x0000001a211a7212 */ /* 0x040fe400078e3cff */
[----:B------:R-:W-:Y:S02]  /*27be0*/  SHF.L.W.U32.HI R55, R33, 0xe, R33 ;  /* 0x0000000e21377819 */ /* 0x000fe40000010e21 */
[----:B------:R-:W-:Y:S02]  /*27bf0*/  LOP3.LUT R24, R15, R24, RZ, 0x3c, !PT ;  /* 0x000000180f187212 */ /* 0x000fe400078e3cff */
[----:B------:R-:W-:Y:S02]  /*27c00*/  LOP3.LUT R22, R22, R53, RZ, 0x3c, !PT ;  /* 0x0000003516167212 */ /* 0x000fe400078e3cff */
[----:B------:R-:W-:-:S02]  /*27c10*/  SHF.L.W.U32.HI R12, R12, 0xe, R12 ;  /* 0x0000000e0c0c7819 */ /* 0x000fc40000010e0c */
[----:B------:R-:W-:Y:S02]  /*27c20*/  SHF.L.W.U32.HI R33, R53, 0xa, R53 ;  /* 0x0000000a35217819 */ /* 0x000fe40000010e35 */
[----:B------:R-:W-:Y:S02]  /*27c30*/  SHF.L.W.U32.HI R15, R15, 0xe, R15 ;  /* 0x0000000e0f0f7819 */ /* 0x000fe40000010e0f */
[----:B------:R-:W-:Y:S02]  /*27c40*/  SHF.L.W.U32.HI R16, R16, 0xe, R16 ;  /* 0x0000000e10107819 */ /* 0x000fe40000010e10 */
[----:B------:R-:W-:Y:S02]  /*27c50*/  LOP3.LUT R0, R0, R19, RZ, 0x3c, !PT ;  /* 0x0000001300007212 */ /* 0x000fe400078e3cff */
[----:B------:R-:W-:Y:S02]  /*27c60*/  LOP3.LUT R56, R55, R26, RZ, 0x3c, !PT ;  /* 0x0000001a37387212 */ /* 0x000fe400078e3cff */
[----:B------:R-:W-:-:S02]  /*27c70*/  SHF.L.W.U32.HI R57, R26, 0xa, R26 ;  /* 0x0000000a1a397819 */ /* 0x000fc40000010e1a */
[-C--:B------:R-:W-:Y:S02]  /*27c80*/  LOP3.LUT R14, R14, R21.reuse, RZ, 0xc3, !PT ;  /* 0x000000150e0e7212 */ /* 0x080fe400078ec3ff */
[----:B------:R-:W-:Y:S02]  /*27c90*/  LOP3.LUT R13, R13, R32, RZ, 0x3c, !PT ;  /* 0x000000200d0d7212 */ /* 0x000fe400078e3cff */
[----:B------:R-:W-:Y:S02]  /*27ca0*/  SHF.L.W.U32.HI R19, R19, 0xa, R19 ;  /* 0x0000000a13137819 */ /* 0x000fe40000010e13 */
[----:B------:R-:W-:Y:S02]  /*27cb0*/  LOP3.LUT R21, RZ, R21, RZ, 0x33, !PT ;  /* 0x00000015ff157212 */ /* 0x000fe400078e33ff */
[----:B------:R-:W-:Y:S02]  /*27cc0*/  SHF.L.W.U32.HI R31, R31, 0x2, R31 ;  /* 0x000000021f1f7819 */ /* 0x000fe40000010e1f */
[----:B------:R-:W-:-:S02]  /*27cd0*/  SHF.L.W.U32.HI R32, R32, 0x2, R32 ;  /* 0x0000000220207819 */ /* 0x000fc40000010e20 */
[----:B------:R-:W-:Y:S02]  /*27ce0*/  LOP3.LUT R12, R12, R23, RZ, 0x3c, !PT ;  /* 0x000000170c0c7212 */ /* 0x000fe400078e3cff */
[----:B------:R-:W-:Y:S02]  /*27cf0*/  SHF.L.W.U32.HI R20, R23, 0xa, R23 ;  /* 0x0000000a17147819 */ /* 0x000fe40000010e17 */
[----:B------:R-:W-:Y:S02]  /*27d00*/  LOP3.LUT R33, R33, R22, RZ, 0x3c, !PT ;  /* 0x0000001621217212 */ /* 0x000fe400078e3cff */
[----:B------:R-:W-:Y:S02]  /*27d10*/  LOP3.LUT R26, R15, R24, RZ, 0x3c, !PT ;  /* 0x000000180f1a7212 */ /* 0x000fe400078e3cff */
[----:B------:R-:W-:Y:S02]  /*27d20*/  SHF.L.W.U32.HI R53, R24, 0xa, R24 ;  /* 0x0000000a18357819 */ /* 0x000fe40000010e18 */
[----:B------:R-:W-:-:S02]  /*27d30*/  LOP3.LUT R55, R16, R25, RZ, 0x3c, !PT ;  /* 0x0000001910377212 */ /* 0x000fc400078e3cff */
[----:B------:R-:W-:Y:S02]  /*27d40*/  SHF.L.W.U32.HI R54, R25, 0xa, R25 ;  /* 0x0000000a19367819 */ /* 0x000fe40000010e19 */
[----:B------:R-:W-:Y:S02]  /*27d50*/  LOP3.LUT R52, R52, UR31, RZ, 0x3c, !PT ;  /* 0x0000001f34347c12 */ /* 0x000fe4000f8e3cff */
[----:B------:R-:W-:Y:S02]  /*27d60*/  SHF.L.W.U32.HI R25, R22, 0x1, R22 ;  /* 0x0000000116197819 */ /* 0x000fe40000010e16 */
[----:B------:R-:W-:Y:S02]  /*27d70*/  LOP3.LUT R16, R57, R56, RZ, 0x3c, !PT ;  /* 0x0000003839107212 */ /* 0x000fe400078e3cff */
[----:B------:R-:W-:Y:S02]  /*27d80*/  LOP3.LUT R51, R51, UR35, RZ, 0x3c, !PT ;  /* 0x0000002333337c12 */ /* 0x000fe4000f8e3cff */
[----:B------:R-:W-:-:S02]  /*27d90*/  LOP3.LUT R23, R19, R0, RZ, 0x3c, !PT ;  /* 0x0000000013177212 */ /* 0x000fc400078e3cff */
[----:B------:R-:W-:Y:S02]  /*27da0*/  SHF.L.W.U32.HI R56, R56, 0x1, R56 ;  /* 0x0000000138387819 */ /* 0x000fe40000010e38 */
[----:B------:R-:W-:Y:S02]  /*27db0*/  SHF.L.W.U32.HI R21, R21, 0x2, R21 ;  /* 0x0000000215157819 */ /* 0x000fe40000010e15 */
[----:B------:R-:W-:Y:S02]  /*27dc0*/  LOP3.LUT R31, R34, R31, RZ, 0x3c, !PT ;  /* 0x0000001f221f7212 */ /* 0x000fe400078e3cff */
[----:B------:R-:W-:Y:S02]  /*27dd0*/  LOP3.LUT R32, R32, R13, RZ, 0xc3, !PT ;  /* 0x0000000d20207212 */ /* 0x000fe400078ec3ff */
[----:B------:R-:W-:Y:S02]  /*27de0*/  SHF.L.W.U32.HI R15, R0, 0x1, R0 ;  /* 0x00000001000f7819 */ /* 0x000fe40000010e00 */
[----:B------:R-:W-:-:S02]  /*27df0*/  LOP3.LUT R19, R33, R20, R12, 0x96, !PT ;  /* 0x0000001421137212 */ /* 0x000fc400078e960c */
[----:B------:R-:W-:Y:S02]  /*27e00*/  SHF.L.W.U32.HI R34, R34, 0xe, R34 ;  /* 0x0000000e22227819 */ /* 0x000fe40000010e22 */
[----:B------:R-:W-:Y:S02]  /*27e10*/  LOP3.LUT R13, RZ, R13, RZ, 0x33, !PT ;  /* 0x0000000dff0d7212 */ /* 0x000fe400078e33ff */
[----:B------:R-:W-:Y:S02]  /*27e20*/  LOP3.LUT R22, R53, R26, RZ, 0x3c, !PT ;  /* 0x0000001a35167212 */ /* 0x000fe400078e3cff */
[----:B------:R-:W-:Y:S02]  /*27e30*/  SHF.L.W.U32.HI R0, R26, 0x1, R26 ;  /* 0x000000011a007819 */ /* 0x000fe40000010e1a */
[----:B------:R-:W-:Y:S02]  /*27e40*/  SHF.L.W.U32.HI R20, R12, 0x1, R12 ;  /* 0x000000010c147819 */ /* 0x000fe40000010e0c */
[----:B------:R-:W-:-:S02]  /*27e50*/  LOP3.LUT R53, R25, R52, RZ, 0x3c, !PT ;  /* 0x0000003419357212 */ /* 0x000fc400078e3cff */
[--C-:B------:R-:W-:Y:S02]  /*27e60*/  LOP3.LUT R26, R16, R54, R55.reuse, 0x96, !PT ;  /* 0x00000036101a7212 */ /* 0x100fe400078e9637 */
[----:B------:R-:W-:Y:S02]  /*27e70*/  LOP3.LUT R12, R56, R51, RZ, 0x3c, !PT ;  /* 0x00000033380c7212 */ /* 0x000fe400078e3cff */
[----:B------:R-:W-:Y:S02]  /*27e80*/  SHF.L.W.U32.HI R55, R55, 0x1, R55 ;  /* 0x0000000137377819 */ /* 0x000fe40000010e37 */
[C---:B------:R-:W-:Y:S02]  /*27e90*/  LOP3.LUT R21, R14.reuse, R21, RZ, 0x3c, !PT ;  /* 0x000000150e157212 */ /* 0x040fe400078e3cff */
[----:B------:R-:W-:Y:S02]  /*27ea0*/  SHF.L.W.U32.HI R14, R14, 0xe, R14 ;  /* 0x0000000e0e0e7819 */ /* 0x000fe40000010e0e */
[----:B------:R-:W-:-:S02]  /*27eb0*/  LOP3.LUT R34, R34, R31, RZ, 0x3c, !PT ;  /* 0x0000001f22227212 */ /* 0x000fc400078e3cff */
[----:B------:R-:W-:Y:S02]  /*27ec0*/  SHF.L.W.U32.HI R13, R13, 0xe, R13 ;  /* 0x0000000e0d0d7819 */ /* 0x000fe40000010e0d */
[----:B------:R-:W-:Y:S02]  /*27ed0*/  LOP3.LUT R54, R52, R20, R15, 0x1e, !PT ;  /* 0x0000001434367212 */ /* 0x000fe400078e1e0f */
[----:B------:R-:W-:Y:S02]  /*27ee0*/  SHF.L.W.U32.HI R31, R31, 0xa, R31 ;  /* 0x0000000a1f1f7819 */ /* 0x000fe40000010e1f */
[----:B------:R-:W-:Y:S02]  /*27ef0*/  LOP3.LUT R24, R33, R23, R50, 0x1e, !PT ;  /* 0x0000001721187212 */ /* 0x000fe400078e1e32 */
[-CC-:B------:R-:W-:Y:S02]  /*27f00*/  LOP3.LUT R20, R20, R52.reuse, R15.reuse, 0x78, !PT ;  /* 0x0000003414147212 */ /* 0x180fe400078e780f */
[----:B------:R-:W-:-:S02]  /*27f10*/  LOP3.LUT R57, R53, R52, R15, 0x78, !PT ;  /* 0x0000003435397212 */ /* 0x000fc400078e780f */
[-CC-:B------:R-:W-:Y:S02]  /*27f20*/  LOP3.LUT R23, R23, R33.reuse, R50.reuse, 0x78, !PT ;  /* 0x0000002117177212 */ /* 0x180fe400078e7832 */
[----:B------:R-:W-:Y:S02]  /*27f30*/  LOP3.LUT R52, R19, R33, R50, 0x78, !PT ;  /* 0x0000002113347212 */ /* 0x000fe400078e7832 */
[-CC-:B------:R-:W-:Y:S02]  /*27f40*/  LOP3.LUT R56, R55, R51.reuse, R0.reuse, 0x78, !PT ;  /* 0x0000003337387212 */ /* 0x180fe400078e7800 */
[--C-:B------:R-:W-:Y:S02]  /*27f50*/  LOP3.LUT R61, R12, R51, R0.reuse, 0x78, !PT ;  /* 0x000000330c3d7212 */ /* 0x100fe400078e7800 */
[----:B------:R-:W-:Y:S02]  /*27f60*/  LOP3.LUT R25, R16, R22, R47, 0x1e, !PT ;  /* 0x0000001610197212 */ /* 0x000fe400078e1e2f */
[----:B------:R-:W-:-:S02]  /*27f70*/  LOP3.LUT R59, R51, R55, R0, 0x1e, !PT ;  /* 0x00000037333b7212 */ /* 0x000fc400078e1e00 */
[----:B------:R-:W-:Y:S02]  /*27f80*/  LOP3.LUT R14, R14, R21, RZ, 0x3c, !PT ;  /* 0x000000150e0e7212 */ /* 0x000fe400078e3cff */
[----:B------:R-:W-:Y:S02]  /*27f90*/  LOP3.LUT R13, R13, R32, RZ, 0x3c, !PT ;  /* 0x000000200d0d7212 */ /* 0x000fe400078e3cff */
[-CC-:B------:R-:W-:Y:S02]  /*27fa0*/  LOP3.LUT R22, R22, R16.reuse, R47.reuse, 0x78, !PT ;  /* 0x0000001016167212 */ /* 0x180fe400078e782f */
[----:B------:R-:W-:Y:S02]  /*27fb0*/  LOP3.LUT R33, R26, R16, R47, 0x78, !PT ;  /* 0x000000101a217212 */ /* 0x000fe400078e782f */
[----:B------:R-:W-:Y:S02]  /*27fc0*/  SHF.L.W.U32.HI R21, R21, 0xa, R21 ;  /* 0x0000000a15157819 */ /* 0x000fe40000010e15 */
[----:B------:R-:W-:-:S02]  /*27fd0*/  SHF.L.W.U32.HI R32, R32, 0xa, R32 ;  /* 0x0000000a20207819 */ /* 0x000fc40000010e20 */
[----:B------:R-:W-:Y:S02]  /*27fe0*/  LOP3.LUT R31, R31, R34, RZ, 0x3c, !PT ;  /* 0x000000221f1f7212 */ /* 0x000fe400078e3cff */
[----:B------:R-:W-:Y:S02]  /*27ff0*/  LOP3.LUT R16, R20, R54, R53, 0x87, !PT ;  /* 0x0000003614107212 */ /* 0x000fe400078e8735 */
[----:B------:R-:W-:Y:S02]  /*28000*/  LOP3.LUT R51, R15, R57, R20, 0x2d, !PT ;  /* 0x000000390f337212 */ /* 0x000fe400078e2d14 */
[----:B------:R-:W-:Y:S02]  /*28010*/  LOP3.LUT R53, R50, R52, R23, 0x2d, !PT ;  /* 0x0000003432357212 */ /* 0x000fe400078e2d17 */
[----:B------:R-:W-:Y:S02]  /*28020*/  LOP3.LUT R15, R0, R61, R56, 0x2d, !PT ;  /* 0x0000003d000f7212 */ /* 0x000fe400078e2d38 */
[----:B------:R-:W-:-:S02]  /*28030*/  LOP3.LUT R39, R39, UR39, RZ, 0x3c, !PT ;  /* 0x0000002727277c12 */ /* 0x000fc4000f8e3cff */
[----:B------:R-:W-:Y:S02]  /*28040*/  LOP3.LUT R12, R56, R59, R12, 0x87, !PT ;  /* 0x0000003b380c7212 */ /* 0x000fe400078e870c */
[----:B------:R-:W-:Y:S02]  /*28050*/  LOP3.LUT R0, R59, R61, R56, 0x2d, !PT ;  /* 0x0000003d3b007212 */ /* 0x000fe400078e2d38 */
[----:B------:R-:W-:Y:S02]  /*28060*/  SHF.L.W.U32.HI R34, R34, 0x1, R34 ;  /* 0x0000000122227819 */ /* 0x000fe40000010e22 */
[----:B------:R-:W-:Y:S02]  /*28070*/  LOP3.LUT R21, R21, R14, RZ, 0x3c, !PT ;  /* 0x0000000e15157212 */ /* 0x000fe400078e3cff */
[----:B------:R-:W-:Y:S02]  /*28080*/  LOP3.LUT R59, R31, R32, R13, 0x96, !PT ;  /* 0x000000201f3b7212 */ /* 0x000fe400078e960d */
[----:B------:R-:W-:-:S02]  /*28090*/  SHF.L.W.U32.HI R14, R14, 0x1, R14 ;  /* 0x000000010e0e7819 */ /* 0x000fc40000010e0e */
[----:B------:R-:W-:Y:S02]  /*280a0*/  SHF.L.W.U32.HI R13, R13, 0x1, R13 ;  /* 0x000000010d0d7819 */ /* 0x000fe40000010e0d */
[-C--:B------:R-:W-:Y:S02]  /*280b0*/  LOP3.LUT R55, R16, R57.reuse, R20, 0xd0, !PT ;  /* 0x0000003910377212 */ /* 0x080fe400078ed014 */
[-C--:B------:R-:W-:Y:S02]  /*280c0*/  LOP3.LUT R50, R53, R57.reuse, R16, 0x96, !PT ;  /* 0x0000003935327212 */ /* 0x080fe400078e9610 */
[----:B------:R-:W-:Y:S02]  /*280d0*/  LOP3.LUT R54, R54, R57, R20, 0x2d, !PT ;  /* 0x0000003936367212 */ /* 0x000fe400078e2d14 */
[----:B------:R-:W-:Y:S02]  /*280e0*/  LOP3.LUT R16, R34, R39, RZ, 0x3c, !PT ;  /* 0x0000002722107212 */ /* 0x000fe400078e3cff */
[----:B------:R-:W-:-:S02]  /*280f0*/  LOP3.LUT R57, R31, R21, R40, 0x1e, !PT ;  /* 0x000000151f397212 */ /* 0x000fc400078e1e28 */
[----:B------:R-:W-:Y:S02]  /*28100*/  LOP3.LUT R34, R21, R31, R40, 0x78, !PT ;  /* 0x0000001f15227212 */ /* 0x000fe400078e7828 */
[--C-:B------:R-:W-:Y:S02]  /*28110*/  LOP3.LUT R21, R39, R13, R14.reuse, 0x1e, !PT ;  /* 0x0000000d27157212 */ /* 0x100fe400078e1e0e */
        /* <DEDUP_REMOVED lines=10> */
[-CC-:B------:R-:W-:Y:S02]  /*281c0*/  LOP3.LUT R39, R46, R48.reuse, R41.reuse, 0x2d, !PT ;  /* 0x000000302e277212 */ /* 0x180fe400078e2d29 */
[----:B------:R-:W-:Y:S02]  /*281d0*/  LOP3.LUT R46, R49, R48, R41, 0xd0, !PT ;  /* 0x00000030312e7212 */ /* 0x000fe400078ed029 */
[----:B------:R-:W-:Y:S02]  /*281e0*/  LOP3.LUT R32, R42, R45, R43, 0x87, !PT ;  /* 0x0000002d2a207212 */ /* 0x000fe400078e872b */
[----:B------:R-:W-:Y:S02]  /*281f0*/  LOP3.LUT R41, R23, R24, R19, 0x87, !PT ;  /* 0x0000001817297212 */ /* 0x000fe400078e8713 */
[-CC-:B------:R-:W-:Y:S02]  /*28200*/  LOP3.LUT R20, R45, R37.reuse, R42.reuse, 0x2d, !PT ;  /* 0x000000252d147212 */ /* 0x180fe400078e2d2a */
[----:B------:R-:W-:-:S02]  /*28210*/  LOP3.LUT R21, R32, R37, R42, 0xd0, !PT ;  /* 0x0000002520157212 */ /* 0x000fc400078ed02a */
[----:B------:R-:W-:Y:S02]  /*28220*/  LOP3.LUT R19, R37, R32, RZ, 0x3c, !PT ;  /* 0x0000002025137212 */ /* 0x000fe400078e3cff */
[----:B------:R-:W-:Y:S02]  /*28230*/  LOP3.LUT R38, R38, R37, R32, 0x96, !PT ;  /* 0x0000002526267212 */ /* 0x000fe400078e9620 */
[----:B------:R-:W-:Y:S02]  /*28240*/  SHF.L.W.U32.HI R29, R29, 0x2, R29 ;  /* 0x000000021d1d7819 */ /* 0x000fe40000010e1d */
[----:B------:R-:W-:Y:S02]  /*28250*/  LOP3.LUT R37, R41, R52, R23, 0xd0, !PT ;  /* 0x0000003429257212 */ /* 0x000fe400078ed017 */
[C---:B------:R-:W-:Y:S02]  /*28260*/  LOP3.LUT R29, R30.reuse, R29, RZ, 0x3c, !PT ;  /* 0x0000001d1e1d7212 */ /* 0x040fe400078e3cff */
[----:B------:R-:W-:-:S02]  /*28270*/  SHF.L.W.U32.HI R30, R30, 0xe, R30 ;  /* 0x0000000e1e1e7819 */ /* 0x000fc40000010e1e */
[----:B------:R-:W-:Y:S02]  /*28280*/  LOP3.LUT R35, R35, R46, RZ, 0x3c, !PT ;  /* 0x0000002e23237212 */ /* 0x000fe400078e3cff */
[----:B------:R-:W-:Y:S02]  /*28290*/  LOP3.LUT R54, R54, R37, RZ, 0x3c, !PT ;  /* 0x0000002536367212 */ /* 0x000fe400078e3cff */
[----:B------:R-:W-:Y:S02]  /*282a0*/  SHF.L.W.U32.HI R46, R46, 0x2, R46 ;  /* 0x000000022e2e7819 */ /* 0x000fe40000010e2e */
[----:B------:R-:W-:Y:S02]  /*282b0*/  SHF.L.W.U32.HI R37, R37, 0x2, R37 ;  /* 0x0000000225257819 */ /* 0x000fe40000010e25 */
[----:B------:R-:W-:Y:S02]  /*282c0*/  LOP3.LUT R43, R48, R49, RZ, 0x3c, !PT ;  /* 0x00000031302b7212 */ /* 0x000fe400078e3cff */
[----:B------:R-:W-:-:S02]  /*282d0*/  LOP3.LUT R24, R24, R52, R23, 0x2d, !PT ;  /* 0x0000003418187212 */ /* 0x000fc400078e2d17 */
[----:B------:R-:W-:Y:S02]  /*282e0*/  LOP3.LUT R26, R22, R25, R26, 0x87, !PT ;  /* 0x00000019161a7212 */ /* 0x000fe400078e871a */
[----:B------:R-:W-:Y:S02]  /*282f0*/  LOP3.LUT R32, R25, R33, R22, 0x2d, !PT ;  /* 0x0000002119207212 */ /* 0x000fe400078e2d16 */
[----:B------:R-:W-:Y:S02]  /*28300*/  LOP3.LUT R25, R30, R29, RZ, 0x3c, !PT ;  /* 0x0000001d1e197212 */ /* 0x000fe400078e3cff */
[----:B------:R-:W-:Y:S02]  /*28310*/  LOP3.LUT R36, R36, R39, RZ, 0xc3, !PT ;  /* 0x0000002724247212 */ /* 0x000fe400078ec3ff */
[----:B------:R-:W-:Y:S02]  /*28320*/  LOP3.LUT R23, R52, R41, RZ, 0x3c, !PT ;  /* 0x0000002934177212 */ /* 0x000fe400078e3cff */
[----:B------:R-:W-:-:S02]  /*28330*/  LOP3.LUT R39, RZ, R39, RZ, 0x33, !PT ;  /* 0x00000027ff277212 */ /* 0x000fc400078e33ff */
[-C--:B------:R-:W-:Y:S02]  /*28340*/  LOP3.LUT R46, R46, R35.reuse, RZ, 0xc3, !PT ;  /* 0x000000232e2e7212 */ /* 0x080fe400078ec3ff */
[----:B------:R-:W-:Y:S02]  /*28350*/  LOP3.LUT R37, R37, R54, RZ, 0xc3, !PT ;  /* 0x0000003625257212 */ /* 0x000fe400078ec3ff */
[----:B------:R-:W-:Y:S02]  /*28360*/  LOP3.LUT R44, R44, R48, R49, 0x96, !PT ;  /* 0x000000302c2c7212 */ /* 0x000fe400078e9631 */
[----:B------:R-:W-:Y:S02]  /*28370*/  LOP3.LUT R55, R55, R52, R41, 0x96, !PT ;  /* 0x0000003437377212 */ /* 0x000fe400078e9629 */
[----:B------:R-:W-:Y:S02]  /*28380*/  SHF.L.W.U32.HI R43, R43, 0x2, R43 ;  /* 0x000000022b2b7819 */ /* 0x000fe40000010e2b */
[----:B------:R-:W-:-:S02]  /*28390*/  LOP3.LUT R35, RZ, R35, RZ, 0x33, !PT ;  /* 0x00000023ff237212 */ /* 0x000fc400078e33ff */
[----:B------:R-:W-:Y:S02]  /*283a0*/  LOP3.LUT R54, RZ, R54, RZ, 0x33, !PT ;  /* 0x00000036ff367212 */ /* 0x000fe400078e33ff */
[-CC-:B------:R-:W-:Y:S02]  /*283b0*/  LOP3.LUT R47, R47, R33.reuse, R22.reuse, 0x2d, !PT ;  /* 0x000000212f2f7212 */ /* 0x180fe400078e2d16 */
[----:B------:R-:W-:Y:S02]  /*283c0*/  LOP3.LUT R41, R26, R33, R22, 0xd0, !PT ;  /* 0x000000211a297212 */ /* 0x000fe400078ed016 */
[----:B------:R-:W-:Y:S02]  /*283d0*/  LOP3.LUT R51, R51, R24, RZ, 0xc3, !PT ;  /* 0x0000001833337212 */ /* 0x000fe400078ec3ff */
[----:B------:R-:W-:Y:S02]  /*283e0*/  LOP3.LUT R56, R12, R61, R56, 0xd0, !PT ;  /* 0x0000003d0c387212 */ /* 0x000fe400078ed038 */
[----:B------:R-:W-:-:S02]  /*283f0*/  SHF.L.W.U32.HI R29, R29, 0xa, R29 ;  /* 0x0000000a1d1d7819 */ /* 0x000fc40000010e1d */
[----:B------:R-:W-:Y:S02]  /*28400*/  SHF.L.W.U32.HI R22, R25, 0x1, R25 ;  /* 0x0000000119167819 */ /* 0x000fe40000010e19 */
[----:B------:R-:W-:Y:S02]  /*28410*/  LOP3.LUT R24, RZ, R24, RZ, 0x33, !PT ;  /* 0x00000018ff187212 */ /* 0x000fe400078e33ff */
[----:B------:R-:W-:Y:S02]  /*28420*/  LOP3.LUT R60, R34, R57, R59, 0x87, !PT ;  /* 0x00000039223c7212 */ /* 0x000fe400078e873b */
[----:B------:R-:W-:Y:S02]  /*28430*/  SHF.L.W.U32.HI R39, R39, 0x2, R39 ;  /* 0x0000000227277819 */ /* 0x000fe40000010e27 */
[----:B------:R-:W-:Y:S02]  /*28440*/  SHF.L.W.U32.HI R30, R23, 0x2, R23 ;  /* 0x00000002171e7819 */ /* 0x000fe40000010e17 */
[----:B------:R-:W-:-:S02]  /*28450*/  SHF.L.W.U32.HI R35, R35, 0xe, R35 ;  /* 0x0000000e23237819 */ /* 0x000fc40000010e23 */
[----:B------:R-:W-:Y:S02]  /*28460*/  LOP3.LUT R43, R44, R43, RZ, 0x3c, !PT ;  /* 0x0000002b2c2b7212 */ /* 0x000fe400078e3cff */
[----:B------:R-:W-:Y:S02]  /*28470*/  SHF.L.W.U32.HI R54, R54, 0xe, R54 ;  /* 0x0000000e36367819 */ /* 0x000fe40000010e36 */
[----:B------:R-:W-:Y:S02]  /*28480*/  SHF.L.W.U32.HI R44, R44, 0xe, R44 ;  /* 0x0000000e2c2c7819 */ /* 0x000fe40000010e2c */
[----:B------:R-:W-:Y:S02]  /*28490*/  LOP3.LUT R42, R33, R26, RZ, 0x3c, !PT ;  /* 0x0000001a212a7212 */ /* 0x000fe400078e3cff */
[----:B------:R-:W-:Y:S02]  /*284a0*/  LOP3.LUT R56, R56, R33, R26, 0x96, !PT ;  /* 0x0000002138387212 */ /* 0x000fe400078e961a */
[----:B------:R-:W-:-:S02]  /*284b0*/  LOP3.LUT R10, R25, R29, R10, 0x96, !PT ;  /* 0x0000001d190a7212 */ /* 0x000fc400078e960a */
[----:B------:R-:W-:Y:S02]  /*284c0*/  LOP3.LUT R11, R22, R11, RZ, 0x3c, !PT ;  /* 0x0000000b160b7212 */ /* 0x000fe400078e3cff */
[----:B------:R-:W-:Y:S02]  /*284d0*/  SHF.L.W.U32.HI R24, R24, 0x2, R24 ;  /* 0x0000000218187819 */ /* 0x000fe40000010e18 */
[-CC-:B------:R-:W-:Y:S02]  /*284e0*/  LOP3.LUT R57, R57, R31.reuse, R34.reuse, 0x2d, !PT ;  /* 0x0000001f39397212 */ /* 0x180fe400078e2d22 */
[-C--:B------:R-:W-:Y:S02]  /*284f0*/  LOP3.LUT R48, R60, R31.reuse, R34, 0xd0, !PT ;  /* 0x0000001f3c307212 */ /* 0x080fe400078ed022 */
[----:B------:R-:W-:Y:S02]  /*28500*/  LOP3.LUT R52, R31, R60, RZ, 0x3c, !PT ;  /* 0x0000003c1f347212 */ /* 0x000fe400078e3cff */
[----:B------:R-:W-:-:S02]  /*28510*/  LOP3.LUT R58, R58, R31, R60, 0x96, !PT ;  /* 0x0000001f3a3a7212 */ /* 0x000fc400078e963c */
        /* <DEDUP_REMOVED lines=15> */
[----:B------:R-:W-:Y:S02]  /*28610*/  LOP3.LUT R22, R30, R33, RZ, 0x3c, !PT ;  /* 0x000000211e167212 */ /* 0x000fe400078e3cff */
[----:B------:R-:W-:Y:S02]  /*28620*/  SHF.L.W.U32.HI R33, R33, 0xa, R33 ;  /* 0x0000000a21217819 */ /* 0x000fe40000010e21 */
[----:B------:R-:W-:-:S02]  /*28630*/  LOP3.LUT R45, R46, R37, RZ, 0x3c, !PT ;  /* 0x000000252e2d7212 */ /* 0x000fc400078e3cff */
[----:B------:R-:W-:Y:S02]  /*28640*/  LOP3.LUT R25, R24, R23, RZ, 0x3c, !PT ;  /* 0x0000001718197212 */ /* 0x000fe400078e3cff */
[C---:B------:R-:W-:Y:S02]  /*28650*/  LOP3.LUT R53, R50.reuse, R53, RZ, 0x3c, !PT ;  /* 0x0000003532357212 */ /* 0x040fe400078e3cff */
[----:B------:R-:W-:Y:S02]  /*28660*/  SHF.L.W.U32.HI R24, R23, 0xa, R23 ;  /* 0x0000000a17187819 */ /* 0x000fe40000010e17 */
[----:B------:R-:W-:Y:S02]  /*28670*/  SHF.L.W.U32.HI R46, R37, 0x1, R37 ;  /* 0x00000001252e7819 */ /* 0x000fe40000010e25 */
[----:B------:R-:W-:Y:S02]  /*28680*/  SHF.L.W.U32.HI R50, R50, 0xe, R50 ;  /* 0x0000000e32327819 */ /* 0x000fe40000010e32 */
[----:B------:R-:W-:-:S02]  /*28690*/  LOP3.LUT R37, R44, R35, RZ, 0x3c, !PT ;  /* 0x000000232c257212 */ /* 0x000fc400078e3cff */
[--C-:B------:R-:W-:Y:S02]  /*286a0*/  LOP3.LUT R29, R45, R29, R26.reuse, 0x96, !PT ;  /* 0x0000001d2d1d7212 */ /* 0x100fe400078e961a */
[----:B------:R-:W-:Y:S02]  /*286b0*/  LOP3.LUT R23, R33, R22, RZ, 0x3c, !PT ;  /* 0x0000001621177212 */ /* 0x000fe400078e3cff */
[----:B------:R-:W-:Y:S02]  /*286c0*/  SHF.L.W.U32.HI R44, R35, 0x1, R35 ;  /* 0x00000001232c7819 */ /* 0x000fe40000010e23 */
[----:B------:R-:W-:Y:S02]  /*286d0*/  SHF.L.W.U32.HI R26, R26, 0x1, R26 ;  /* 0x000000011a1a7819 */ /* 0x000fe40000010e1a */
[----:B------:R-:W-:Y:S02]  /*286e0*/  SHF.L.W.U32.HI R43, R22, 0x1, R22 ;  /* 0x00000001162b7819 */ /* 0x000fe40000010e16 */
[----:B------:R-:W-:-:S02]  /*286f0*/  LOP3.LUT R50, R50, R53, RZ, 0x3c, !PT ;  /* 0x0000003532327212 */ /* 0x000fc400078e3cff */
[--C-:B------:R-:W-:Y:S02]  /*28700*/  LOP3.LUT R22, R23, R34, R31.reuse, 0x96, !PT ;  /* 0x0000002217167212 */ /* 0x100fe400078e961f */
[----:B------:R-:W-:Y:S02]  /*28710*/  SHF.L.W.U32.HI R39, R31, 0x1, R31 ;  /* 0x000000011f277819 */ /* 0x000fe40000010e1f */
[-C--:B------:R-:W-:Y:S02]  /*28720*/  LOP3.LUT R49, R46, R11.reuse, RZ, 0x3c, !PT ;  /* 0x0000000b2e317212 */ /* 0x080fe400078e3cff */
[----:B------:R-:W-:Y:S02]  /*28730*/  SHF.L.W.U32.HI R53, R53, 0xa, R53 ;  /* 0x0000000a35357819 */ /* 0x000fe40000010e35 */
[--C-:B------:R-:W-:Y:S02]  /*28740*/  LOP3.LUT R31, R11, R26, R44.reuse, 0x1e, !PT ;  /* 0x0000001a0b1f7212 */ /* 0x100fe400078e1e2c */
[----:B------:R-:W-:-:S02]  /*28750*/  LOP3.LUT R51, R26, R11, R44, 0x78, !PT ;  /* 0x0000000b1a337212 */ /* 0x000fc400078e782c */
[--C-:B------:R-:W-:Y:S02]  /*28760*/  LOP3.LUT R34, R45, R37, R10.reuse, 0x1e, !PT ;  /* 0x000000252d227212 */ /* 0x100fe400078e1e0a */
[----:B------:R-:W-:Y:S02]  /*28770*/  LOP3.LUT R33, R37, R45, R10, 0x78, !PT ;  /* 0x0000002d25217212 */ /* 0x000fe400078e780a */
[----:B------:R-:W-:Y:S02]  /*28780*/  LOP3.LUT R46, R49, R11, R44, 0x78, !PT ;  /* 0x0000000b312e7212 */ /* 0x000fe400078e782c */
[C---:B------:R-:W-:Y:S02]  /*28790*/  LOP3.LUT R36, R50.reuse, UR48, R53, 0x96, !PT ;  /* 0x0000003032247c12 */ /* 0x040fe4000f8e9635 */
[----:B------:R-:W-:Y:S02]  /*287a0*/  SHF.L.W.U32.HI R30, R50, 0x1, R50 ;  /* 0x00000001321e7819 */ /* 0x000fe40000010e32 */
[----:B------:R-:W-:-:S02]  /*287b0*/  LOP3.LUT R49, R51, R31, R49, 0x87, !PT ;  /* 0x0000001f33317212 */ /* 0x000fc400078e8731 */
[----:B------:R-:W-:Y:S02]  /*287c0*/  LOP3.LUT R50, R29, R45, R10, 0x78, !PT ;  /* 0x0000002d1d327212 */ /* 0x000fe400078e780a */
[----:B------:R-:W-:Y:S02]  /*287d0*/  LOP3.LUT R35, R33, R34, R29, 0x87, !PT ;  /* 0x0000002221237212 */ /* 0x000fe400078e871d */
[-CC-:B------:R-:W-:Y:S02]  /*287e0*/  LOP3.LUT R26, R44, R46.reuse, R51.reuse, 0x2d, !PT ;  /* 0x0000002e2c1a7212 */ /* 0x180fe400078e2d33 */
[----:B------:R-:W-:Y:S02]  /*287f0*/  LOP3.LUT R29, R31, R46, R51, 0x2d, !PT ;  /* 0x0000002e1f1d7212 */ /* 0x000fe400078e2d33 */
[----:B------:R-:W-:Y:S02]  /*28800*/  LOP3.LUT R30, R30, UR49, RZ, 0x3c, !PT ;  /* 0x000000311e1e7c12 */ /* 0x000fe4000f8e3cff */
[----:B------:R-:W-:-:S02]  /*28810*/  LOP3.LUT R24, R24, R25, RZ, 0x3c, !PT ;  /* 0x0000001918187212 */ /* 0x000fc400078e3cff */
[----:B------:R-:W-:Y:S02]  /*28820*/  LOP3.LUT R51, R49, R46, R51, 0xd0, !PT ;  /* 0x0000002e31337212 */ /* 0x000fe400078ed033 */
[----:B------:R-:W-:Y:S02]  /*28830*/  SHF.L.W.U32.HI R25, R25, 0x1, R25 ;  /* 0x0000000119197819 */ /* 0x000fe40000010e19 */
[-CC-:B------:R-:W-:Y:S02]  /*28840*/  LOP3.LUT R31, R34, R50.reuse, R33.reuse, 0x2d, !PT ;  /* 0x00000032221f7212 */ /* 0x180fe400078e2d21 */
[-CC-:B------:R-:W-:Y:S02]  /*28850*/  LOP3.LUT R37, R10, R50.reuse, R33.reuse, 0x2d, !PT ;  /* 0x000000320a257212 */ /* 0x180fe400078e2d21 */
[----:B------:R-:W-:Y:S02]  /*28860*/  LOP3.LUT R34, R35, R50, R33, 0xd0, !PT ;  /* 0x0000003223227212 */ /* 0x000fe400078ed021 */
[----:B------:R-:W-:-:S02]  /*28870*/  LOP3.LUT R33, R50, R35, RZ, 0x3c, !PT ;  /* 0x0000002332217212 */ /* 0x000fc400078e3cff */
[----:B------:R-:W-:Y:S02]  /*28880*/  LOP3.LUT R35, R51, R50, R35, 0x96, !PT ;  /* 0x0000003233237212 */ /* 0x000fe400078e9623 */
[-C--:B------:R-:W-:Y:S02]  /*28890*/  LOP3.LUT R43, R43, R30.reuse, RZ, 0x3c, !PT ;  /* 0x0000001e2b2b7212 */ /* 0x080fe400078e3cff */
        /* <DEDUP_REMOVED lines=18> */
[C---:B------:R-:W-:Y:S02]  /*289c0*/  LOP3.LUT R12, R47.reuse, R61, R12, 0x96, !PT ;  /* 0x0000003d2f0c7212 */ /* 0x040fe400078e960c */
[----:B------:R-:W-:Y:S02]  /*289d0*/  LOP3.LUT R40, R14, R57, RZ, 0xc3, !PT ;  /* 0x000000390e287212 */ /* 0x000fe400078ec3ff */
[----:B------:R-:W-:Y:S02]  /*289e0*/  SHF.L.W.U32.HI R47, R47, 0x2, R47 ;  /* 0x000000022f2f7819 */ /* 0x000fe40000010e2f */
[----:B------:R-:W-:-:S02]  /*289f0*/  LOP3.LUT R15, R15, R32, RZ, 0xc3, !PT ;  /* 0x000000200f0f7212 */ /* 0x000fc400078ec3ff */
[----:B------:R-:W-:Y:S02]  /*28a00*/  LOP3.LUT R57, RZ, R57, RZ, 0x33, !PT ;  /* 0x00000039ff397212 */ /* 0x000fe400078e33ff */
[----:B------:R-:W-:Y:S02]  /*28a10*/  LOP3.LUT R32, RZ, R32, RZ, 0x33, !PT ;  /* 0x00000020ff207212 */ /* 0x000fe400078e33ff */
        /* <DEDUP_REMOVED lines=8> */
[----:B------:R-:W-:Y:S02]  /*28aa0*/  SHF.L.W.U32.HI R0, R32, 0x2, R32 ;  /* 0x0000000220007819 */ /* 0x000fe40000010e20 */
[----:B------:R-:W-:-:S02]  /*28ab0*/  SHF.L.W.U32.HI R12, R12, 0xe, R12 ;  /* 0x0000000e0c0c7819 */ /* 0x000fc40000010e0c */
[----:B------:R-:W-:Y:S02]  /*28ac0*/  LOP3.LUT R11, R11, R30, R50, 0x2d, !PT ;  /* 0x0000001e0b0b7212 */ /* 0x000fe400078e2d32 */
[C---:B------:R-:W-:Y:S02]  /*28ad0*/  LOP3.LUT R32, R16.reuse, R41, RZ, 0x3c, !PT ;  /* 0x0000002910207212 */ /* 0x040fe400078e3cff */
[----:B------:R-:W-:Y:S02]  /*28ae0*/  SHF.L.W.U32.HI R53, R16, 0xe, R16 ;  /* 0x0000000e10357819 */ /* 0x000fe40000010e10 */
[-C--:B------:R-:W-:Y:S02]  /*28af0*/  LOP3.LUT R50, R51, R42.reuse, RZ, 0xc3, !PT ;  /* 0x0000002a33327212 */ /* 0x080fe400078ec3ff */
[----:B------:R-:W-:Y:S02]  /*28b00*/  LOP3.LUT R16, RZ, R42, RZ, 0x33, !PT ;  /* 0x0000002aff107212 */ /* 0x000fe400078e33ff */
[----:B------:R-:W-:-:S02]  /*28b10*/  SHF.L.W.U32.HI R43, R43, 0xe, R43 ;  /* 0x0000000e2b2b7819 */ /* 0x000fc40000010e2b */
[C---:B------:R-:W-:Y:S02]  /*28b20*/  LOP3.LUT R14, R40.reuse, R57, RZ, 0x3c, !PT ;  /* 0x00000039280e7212 */ /* 0x040fe400078e3cff */
[----:B------:R-:W-:Y:S02]  /*28b30*/  SHF.L.W.U32.HI R41, R40, 0xe, R40 ;  /* 0x0000000e28297819 */ /* 0x000fe40000010e28 */
        /* <DEDUP_REMOVED lines=21> */
[----:B------:R-:W-:-:S02]  /*28c90*/  SHF.L.W.U32.HI R32, R50, 0xa, R50 ;  /* 0x0000000a32207819 */ /* 0x000fc40000010e32 */
[----:B------:R-:W-:Y:S02]  /*28ca0*/  LOP3.LUT R15, R15, R0, RZ, 0x3c, !PT ;  /* 0x000000000f0f7212 */ /* 0x000fe400078e3cff */
[----:B------:R-:W-:Y:S02]  /*28cb0*/  LOP3.LUT R50, R41, R14, RZ, 0x3c, !PT ;  /* 0x0000000e29327212 */ /* 0x000fe400078e3cff */
[----:B------:R-:W-:Y:S02]  /*28cc0*/  LOP3.LUT R13, R13, R58, RZ, 0x3c, !PT ;  /* 0x0000003a0d0d7212 */ /* 0x000fe400078e3cff */
[----:B------:R-:W-:Y:S02]  /*28cd0*/  LOP3.LUT R41, R40, UR53, RZ, 0x3c, !PT ;  /* 0x0000003528297c12 */ /* 0x000fe4000f8e3cff */
[----:B------:R-:W-:Y:S02]  /*28ce0*/  SHF.L.W.U32.HI R51, R51, 0x1, R51 ;  /* 0x0000000133337819 */ /* 0x000fe40000010e33 */
[----:B------:R-:W-:-:S02]  /*28cf0*/  SHF.L.W.U32.HI R42, R0, 0xa, R0 ;  /* 0x0000000a002a7819 */ /* 0x000fc40000010e00 */
[--C-:B------:R-:W-:Y:S02]  /*28d00*/  LOP3.LUT R43, R44, R39, R12.reuse, 0x96, !PT ;  /* 0x000000272c2b7212 */ /* 0x100fe400078e960c */
[----:B------:R-:W-:Y:S02]  /*28d10*/  SHF.L.W.U32.HI R40, R15, 0x1, R15 ;  /* 0x000000010f287819 */ /* 0x000fe40000010e0f */
[----:B------:R-:W-:Y:S02]  /*28d20*/  SHF.L.W.U32.HI R39, R12, 0x1, R12 ;  /* 0x000000010c277819 */ /* 0x000fe40000010e0c */
[----:B------:R-:W-:Y:S02]  /*28d30*/  LOP3.LUT R12, R13, R32, R16, 0x96, !PT ;  /* 0x000000200d0c7212 */ /* 0x000fe400078e9610 */
        /* <DEDUP_REMOVED lines=8> */
[----:B------:R-:W-:Y:S02]  /*28dc0*/  LOP3.LUT R51, R32, R41, R40, 0x78, !PT ;  /* 0x0000002920337212 */ /* 0x000fe400078e7828 */
[--C-:B------:R-:W-:Y:S02]  /*28dd0*/  LOP3.LUT R50, R44, R42, R47.reuse, 0x1e, !PT ;  /* 0x0000002a2c327212 */ /* 0x100fe400078e1e2f */
[----:B------:R-:W-:Y:S02]  /*28de0*/  LOP3.LUT R52, R42, R44, R47, 0x78, !PT ;  /* 0x0000002c2a347212 */ /* 0x000fe400078e782f */
[----:B------:R-:W-:Y:S02]  /*28df0*/  LOP3.LUT R48, R53, UR56, R48, 0x96, !PT ;  /* 0x0000003835307c12 */ /* 0x000fe4000f8e9630 */
[----:B------:R-:W-:Y:S02]  /*28e00*/  LOP3.LUT R32, R57, R54, R32, 0x87, !PT ;  /* 0x0000003639207212 */ /* 0x000fe400078e8720 */
[----:B------:R-:W-:-:S02]  /*28e10*/  LOP3.LUT R0, R0, UR57, RZ, 0x3c, !PT ;  /* 0x0000003900007c12 */ /* 0x000fc4000f8e3cff */
[----:B------:R-:W-:Y:S02]  /*28e20*/  SHF.L.W.U32.HI R53, R58, 0x1, R58 ;  /* 0x000000013a357819 */ /* 0x000fe40000010e3a */
[----:B------:R-:W-:Y:S02]  /*28e30*/  LOP3.LUT R55, R43, R44, R47, 0x78, !PT ;  /* 0x0000002c2b377212 */ /* 0x000fe400078e782f */
[-C--:B------:R-:W-:Y:S02]  /*28e40*/  LOP3.LUT R39, R40, R51.reuse, R57, 0x2d, !PT ;  /* 0x0000003328277212 */ /* 0x080fe400078e2d39 */
[----:B------:R-:W-:Y:S02]  /*28e50*/  LOP3.LUT R44, R52, R50, R43, 0x87, !PT ;  /* 0x00000032342c7212 */ /* 0x000fe400078e872b */
[-CC-:B------:R-:W-:Y:S02]  /*28e60*/  LOP3.LUT R40, R54, R51.reuse, R57.reuse, 0x2d, !PT ;  /* 0x0000003336287212 */ /* 0x180fe400078e2d39 */
[----:B------:R-:W-:-:S02]  /*28e70*/  LOP3.LUT R57, R32, R51, R57, 0xd0, !PT ;  /* 0x0000003320397212 */ /* 0x000fc400078ed039 */
[----:B------:R-:W-:Y:S02]  /*28e80*/  SHF.L.W.U32.HI R16, R16, 0x1, R16 ;  /* 0x0000000110107819 */ /* 0x000fe40000010e10 */
[----:B------:R-:W-:Y:S02]  /*28e90*/  LOP3.LUT R53, R53, R0, RZ, 0x3c, !PT ;  /* 0x0000000035357212 */ /* 0x000fe400078e3cff */
[-CC-:B------:R-:W-:Y:S02]  /*28ea0*/  LOP3.LUT R42, R50, R55.reuse, R52.reuse, 0x2d, !PT ;  /* 0x00000037322a7212 */ /* 0x180fe400078e2d34 */
[-CC-:B------:R-:W-:Y:S02]  /*28eb0*/  LOP3.LUT R41, R44, R55.reuse, R52.reuse, 0xd0, !PT ;  /* 0x000000372c297212 */ /* 0x180fe400078ed034 */
[----:B------:R-:W-:Y:S02]  /*28ec0*/  LOP3.LUT R43, R55, R44, RZ, 0x3c, !PT ;  /* 0x0000002c372b7212 */ /* 0x000fe400078e3cff */
[----:B------:R-:W-:-:S02]  /*28ed0*/  LOP3.LUT R47, R47, R55, R52, 0x2d, !PT ;  /* 0x000000372f2f7212 */ /* 0x000fc400078e2d34 */
[----:B------:R-:W-:Y:S02]  /*28ee0*/  LOP3.LUT R44, R57, R55, R44, 0x96, !PT ;  /* 0x00000037392c7212 */ /* 0x000fe400078e962c */
[----:B------:R-:W-:Y:S02]  /*28ef0*/  SHF.L.W.U32.HI R50, R18, 0x2, R18 ;  /* 0x0000000212327819 */ /* 0x000fe40000010e12 */
[--C-:B------:R-:W-:Y:S02]  /*28f00*/  LOP3.LUT R59, R16, R0, R15.reuse, 0x78, !PT ;  /* 0x00000000103b7212 */ /* 0x100fe400078e780f */
[--C-:B------:R-:W-:Y:S02]  /*28f10*/  LOP3.LUT R55, R13, R14, R48.reuse, 0x1e, !PT ;  /* 0x0000000e0d377212 */ /* 0x100fe400078e1e30 */
        /* <DEDUP_REMOVED lines=8> */
[----:B------:R-:W-:Y:S02]  /*28fa0*/  LOP3.LUT R20, RZ, R20, RZ, 0x33, !PT ;  /* 0x00000014ff147212 */ /* 0x000fe400078e33ff */
[----:B------:R-:W-:Y:S02]  /*28fb0*/  LOP3.LUT R28, R28, R21, RZ, 0x3c, !PT ;  /* 0x000000151c1c7212 */ /* 0x000fe400078e3cff */
[----:B------:R-:W-:Y:S02]  /*28fc0*/  SHF.L.W.U32.HI R21, R21, 0x2, R21 ;  /* 0x0000000215157819 */ /* 0x000fe40000010e15 */
[----:B------:R-:W-:Y:S02]  /*28fd0*/  SHF.L.W.U32.HI R55, R19, 0x2, R19 ;  /* 0x0000000213377819 */ /* 0x000fe40000010e13 */
[C---:B------:R-:W-:Y:S02]  /*28fe0*/  LOP3.LUT R50, R17.reuse, R50, RZ, 0x3c, !PT ;  /* 0x0000003211327212 */ /* 0x040fe400078e3cff */
[----:B------:R-:W-:-:S02]  /*28ff0*/  SHF.L.W.U32.HI R17, R17, 0xe, R17 ;  /* 0x0000000e11117819 */ /* 0x000fc40000010e11 */
[----:B------:R-:W-:Y:S02]  /*29000*/  SHF.L.W.U32.HI R20, R20, 0x2, R20 ;  /* 0x0000000214147819 */ /* 0x000fe40000010e14 */
[C---:B------:R-:W-:Y:S02]  /*29010*/  LOP3.LUT R55, R38.reuse, R55, RZ, 0x3c, !PT ;  /* 0x0000003726377212 */ /* 0x040fe400078e3cff */
[-C--:B------:R-:W-:Y:S02]  /*29020*/  LOP3.LUT R21, R21, R28.reuse, RZ, 0xc3, !PT ;  /* 0x0000001c15157212 */ /* 0x080fe400078ec3ff */
[----:B------:R-:W-:Y:S02]  /*29030*/  SHF.L.W.U32.HI R38, R38, 0xe, R38 ;  /* 0x0000000e26267819 */ /* 0x000fe40000010e26 */
[----:B------:R-:W-:Y:S02]  /*29040*/  LOP3.LUT R28, RZ, R28, RZ, 0x33, !PT ;  /* 0x0000001cff1c7212 */ /* 0x000fe400078e33ff */
[----:B------:R-:W-:-:S02]  /*29050*/  LOP3.LUT R19, R17, R50, RZ, 0x3c, !PT ;  /* 0x0000003211137212 */ /* 0x000fc400078e3cff */
[----:B------:R-:W-:Y:S02]  /*29060*/  SHF.L.W.U32.HI R50, R50, 0xa, R50 ;  /* 0x0000000a32327819 */ /* 0x000fe40000010e32 */
[C---:B------:R-:W-:Y:S02]  /*29070*/  LOP3.LUT R20, R27.reuse, R20, RZ, 0x3c, !PT ;  /* 0x000000141b147212 */ /* 0x040fe400078e3cff */
[----:B------:R-:W-:Y:S02]  /*29080*/  SHF.L.W.U32.HI R27, R27, 0xe, R27 ;  /* 0x0000000e1b1b7819 */ /* 0x000fe40000010e1b */
[----:B------:R-:W-:Y:S02]  /*29090*/  LOP3.LUT R38, R38, R55, RZ, 0x3c, !PT ;  /* 0x0000003726267212 */ /* 0x000fe400078e3cff */
[----:B------:R-:W-:Y:S02]  /*290a0*/  SHF.L.W.U32.HI R28, R28, 0xe, R28 ;  /* 0x0000000e1c1c7819 */ /* 0x000fe40000010e1c */
[----:B------:R-:W-:-:S02]  /*290b0*/  SHF.L.W.U32.HI R55, R55, 0xa, R55 ;  /* 0x0000000a37377819 */ /* 0x000fc40000010e37 */
[----:B------:R-:W-:Y:S02]  /*290c0*/  LOP3.LUT R17, R19, UR44, R50, 0x96, !PT ;  /* 0x0000002c13117c12 */ /* 0x000fe4000f8e9632 */
[----:B------:R-:W-:Y:S02]  /*290d0*/  LOP3.LUT R27, R27, R20, RZ, 0x3c, !PT ;  /* 0x000000141b1b7212 */ /* 0x000fe400078e3cff */
[----:B------:R-:W-:Y:S02]  /*290e0*/  SHF.L.W.U32.HI R19, R19, 0x1, R19 ;  /* 0x0000000113137819 */ /* 0x000fe40000010e13 */
[----:B------:R-:W-:Y:S02]  /*290f0*/  SHF.L.W.U32.HI R20, R20, 0xa, R20 ;  /* 0x0000000a14147819 */ /* 0x000fe40000010e14 */
[----:B------:R-:W-:Y:S02]  /*29100*/  LOP3.LUT R28, R28, R21, RZ, 0x3c, !PT ;  /* 0x000000151c1c7212 */ /* 0x000fe400078e3cff */
[----:B------:R-:W-:-:S02]  /*29110*/  SHF.L.W.U32.HI R21, R21, 0xa, R21 ;  /* 0x0000000a15157819 */ /* 0x000fc40000010e15 */
[----:B------:R-:W-:Y:S02]  /*29120*/  LOP3.LUT R50, R55, R38, RZ, 0x3c, !PT ;  /* 0x0000002637327212 */ /* 0x000fe400078e3cff */
[----:B------:R-:W-:Y:S02]  /*29130*/  LOP3.LUT R53, R59, R52, R53, 0x87, !PT ;  /* 0x000000343b357212 */ /* 0x000fe400078e8735 */
[----:B------:R-:W-:Y:S02]  /*29140*/  LOP3.LUT R12, R52, R18, R59, 0x2d, !PT ;  /* 0x00000012340c7212 */ /* 0x000fe400078e2d3b */
[----:B------:R-:W-:Y:S02]  /*29150*/  LOP3.LUT R52, R19, UR45, RZ, 0x3c, !PT ;  /* 0x0000002d13347c12 */ /* 0x000fe4000f8e3cff */
[----:B------:R-:W-:Y:S02]  /*29160*/  LOP3.LUT R20, R20, R27, RZ, 0x3c, !PT ;  /* 0x0000001b14147212 */ /* 0x000fe400078e3cff */
[----:B------:R-:W-:-:S02]  /*29170*/  SHF.L.W.U32.HI R19, R27, 0x1, R27 ;  /* 0x000000011b137819 */ /* 0x000fc40000010e1b */
[----:B------:R-:W-:Y:S02]  /*29180*/  SHF.L.W.U32.HI R38, R38, 0x1, R38 ;  /* 0x0000000126267819 */ /* 0x000fe40000010e26 */
[--C-:B------:R-:W-:Y:S02]  /*29190*/  LOP3.LUT R27, R50, R21, R28.reuse, 0x96, !PT ;  /* 0x00000015321b7212 */ /* 0x100fe400078e961c */
[----:B------:R-:W-:Y:S02]  /*291a0*/  SHF.L.W.U32.HI R28, R28, 0x1, R28 ;  /* 0x000000011c1c7819 */ /* 0x000fe40000010e1c */
[----:B------:R-:W-:Y:S02]  /*291b0*/  LOP3.LUT R59, R53, R18, R59, 0xd0, !PT ;  /* 0x00000012353b7212 */ /* 0x000fe400078ed03b */
[----:B------:R-:W-:Y:S02]  /*291c0*/  LOP3.LUT R38, R38, R52, RZ, 0x3c, !PT ;  /* 0x0000003426267212 */ /* 0x000fe400078e3cff */
[----:B------:R-:W-:-:S02]  /*291d0*/  LOP3.LUT R48, R48, R57, R14, 0x2d, !PT ;  /* 0x0000003930307212 */ /* 0x000fc400078e2d0e */
[----:B------:R-:W-:Y:S02]  /*291e0*/  LOP3.LUT R13, R16, R57, R14, 0xd0, !PT ;  /* 0x00000039100d7212 */ /* 0x000fe400078ed00e */
[--C-:B------:R-:W-:Y:S02]  /*291f0*/  LOP3.LUT R21, R52, R28, R19.reuse, 0x1e, !PT ;  /* 0x0000001c34157212 */ /* 0x100fe400078e1e13 */
[----:B------:R-:W-:Y:S02]  /*29200*/  LOP3.LUT R56, R28, R52, R19, 0x78, !PT ;  /* 0x000000341c387212 */ /* 0x000fe400078e7813 */
[----:B------:R-:W-:Y:S02]  /*29210*/  LOP3.LUT R14, R57, R16, RZ, 0x3c, !PT ;  /* 0x00000010390e7212 */ /* 0x000fe400078e3cff */
        /* <DEDUP_REMOVED lines=8> */
[----:B------:R-:W-:Y:S02]  /*292a0*/  SHF.L.W.U32.HI R37, R37, 0x2, R37 ;  /* 0x0000000225257819 */ /* 0x000fe40000010e25 */
[----:B------:R-:W-:Y:S02]  /*292b0*/  SHF.L.W.U32.HI R36, R36, 0x2, R36 ;  /* 0x0000000224247819 */ /* 0x000fe40000010e24 */
[----:B------:R-:W-:Y:S02]  /*292c0*/  LOP3.LUT R28, R17, R20, R55, 0x2d, !PT ;  /* 0x00000014111c7212 */ /* 0x000fe400078e2d37 */
[-CC-:B------:R-:W-:Y:S02]  /*292d0*/  LOP3.LUT R19, R19, R57.reuse, R56.reuse, 0x2d, !PT ;  /* 0x0000003913137212 */ /* 0x180fe400078e2d38 */
[-CC-:B------:R-:W-:Y:S02]  /*292e0*/  LOP3.LUT R21, R21, R57.reuse, R56.reuse, 0x2d, !PT ;  /* 0x0000003915157212 */ /* 0x180fe400078e2d38 */
[----:B------:R-:W-:-:S02]  /*292f0*/  LOP3.LUT R56, R38, R57, R56, 0xd0, !PT ;  /* 0x0000003926387212 */ /* 0x000fc400078ed038 */
[----:B------:R-:W-:Y:S02]  /*29300*/  LOP3.LUT R27, R55, R54, R27, 0x87, !PT ;  /* 0x00000036371b7212 */ /* 0x000fe400078e871b */
[C---:B------:R-:W-:Y:S02]  /*29310*/  LOP3.LUT R37, R46.reuse, R37, RZ, 0x3c, !PT ;  /* 0x000000252e257212 */ /* 0x040fe400078e3cff */
[----:B------:R-:W-:Y:S02]  /*29320*/  SHF.L.W.U32.HI R46, R46, 0xe, R46 ;  /* 0x0000000e2e2e7819 */ /* 0x000fe40000010e2e */
[C---:B------:R-:W-:Y:S02]  /*29330*/  LOP3.LUT R36, R45.reuse, R36, RZ, 0x3c, !PT ;  /* 0x000000242d247212 */ /* 0x040fe400078e3cff */
[----:B------:R-:W-:Y:S02]  /*29340*/  LOP3.LUT R57, R28, R57, R38, 0x96, !PT ;  /* 0x000000391c397212 */ /* 0x000fe400078e9626 */
[----:B------:R-:W-:-:S02]  /*29350*/  SHF.L.W.U32.HI R45, R45, 0xe, R45 ;  /* 0x0000000e2d2d7819 */ /* 0x000fc40000010e2d */
[----:B------:R-:W-:Y:S02]  /*29360*/  LOP3.LUT R38, R47, R51, R32, 0x96, !PT ;  /* 0x000000332f267212 */ /* 0x000fe400078e9620 */
[----:B------:R-:W-:Y:S02]  /*29370*/  LOP3.LUT R53, R48, R18, R53, 0x96, !PT ;  /* 0x0000001230357212 */ /* 0x000fe400078e9635 */
[-C--:B------:R-:W-:Y:S02]  /*29380*/  LOP3.LUT R32, R27, R20.reuse, R55, 0xd0, !PT ;  /* 0x000000141b207212 */ /* 0x080fe400078ed037 */
[----:B------:R-:W-:Y:S02]  /*29390*/  LOP3.LUT R17, R20, R27, RZ, 0x3c, !PT ;  /* 0x0000001b14117212 */ /* 0x000fe400078e3cff */
[----:B------:R-:W-:Y:S02]  /*293a0*/  LOP3.LUT R18, R56, R20, R27, 0x96, !PT ;  /* 0x0000001438127212 */ /* 0x000fe400078e961b */
[----:B------:R-:W-:-:S02]  /*293b0*/  LOP3.LUT R27, R46, R37, RZ, 0x3c, !PT ;  /* 0x000000252e1b7212 */ /* 0x000fc400078e3cff */
[----:B------:R-:W-:Y:S02]  /*293c0*/  SHF.L.W.U32.HI R37, R37, 0xa, R37 ;  /* 0x0000000a25257819 */ /* 0x000fe40000010e25 */
[----:B------:R-:W-:Y:S02]  /*293d0*/  LOP3.LUT R45, R45, R36, RZ, 0x3c, !PT ;  /* 0x000000242d2d7212 */ /* 0x000fe400078e3cff */
[----:B------:R-:W-:Y:S02]  /*293e0*/  SHF.L.W.U32.HI R36, R36, 0xa, R36 ;  /* 0x0000000a24247819 */ /* 0x000fe40000010e24 */
[C---:B------:R-:W-:Y:S02]  /*293f0*/  LOP3.LUT R6, R27.reuse, R37, R6, 0x96, !PT ;  /* 0x000000251b067212 */ /* 0x040fe400078e9606 */
[----:B------:R-:W-:Y:S02]  /*29400*/  SHF.L.W.U32.HI R46, R27, 0x1, R27 ;  /* 0x000000011b2e7819 */ /* 0x000fe40000010e1b */
[----:B------:R-:W-:-:S02]  /*29410*/  LOP3.LUT R29, R29, R34, RZ, 0x3c, !PT ;  /* 0x000000221d1d7212 */ /* 0x000fc400078e3cff */
[----:B------:R-:W-:Y:S02]  /*29420*/  LOP3.LUT R27, R45, UR50, R36, 0x96, !PT ;  /* 0x000000322d1b7c12 */ /* 0x000fe4000f8e9624 */
[----:B------:R-:W-:Y:S02]  /*29430*/  SHF.L.W.U32.HI R34, R34, 0x2, R34 ;  /* 0x0000000222227819 */ /* 0x000fe40000010e22 */
[----:B------:R-:W-:Y:S02]  /*29440*/  SHF.L.W.U32.HI R36, R33, 0x2, R33 ;  /* 0x0000000221247819 */ /* 0x000fe40000010e21 */
[----:B------:R-:W-:Y:S02]  /*29450*/  SHF.L.W.U32.HI R48, R48, 0x2, R48 ;  /* 0x0000000230307819 */ /* 0x000fe40000010e30 */
[-C--:B------:R-:W-:Y:S02]  /*29460*/  LOP3.LUT R26, R26, R31.reuse, RZ, 0xc3, !PT ;  /* 0x0000001f1a1a7212 */ /* 0x080fe400078ec3ff */
[----:B------:R-:W-:-:S02]  /*29470*/  LOP3.LUT R31, RZ, R31, RZ, 0x33, !PT ;  /* 0x0000001fff1f7212 */ /* 0x000fc400078e33ff */
[----:B------:R-:W-:Y:S02]  /*29480*/  SHF.L.W.U32.HI R47, R47, 0x2, R47 ;  /* 0x000000022f2f7819 */ /* 0x000fe40000010e2f */
[-C--:B------:R-:W-:Y:S02]  /*29490*/  LOP3.LUT R34, R34, R29.reuse, RZ, 0xc3, !PT ;  /* 0x0000001d22227212 */ /* 0x080fe400078ec3ff */
[----:B------:R-:W-:Y:S02]  /*294a0*/  LOP3.LUT R33, RZ, R29, RZ, 0x33, !PT ;  /* 0x0000001dff217212 */ /* 0x000fe400078e33ff */
[----:B------:R-:W-:Y:S02]  /*294b0*/  LOP3.LUT R36, R35, R36, RZ, 0x3c, !PT ;  /* 0x0000002423247212 */ /* 0x000fe400078e3cff */
[C---:B------:R-:W-:Y:S02]  /*294c0*/  LOP3.LUT R48, R53.reuse, R48, RZ, 0x3c, !PT ;  /* 0x0000003035307212 */ /* 0x040fe400078e3cff */
        /* <DEDUP_REMOVED lines=8> */
[----:B------:R-:W-:Y:S02]  /*29550*/  LOP3.LUT R31, R26, R31, RZ, 0x3c, !PT ;  /* 0x0000001f1a1f7212 */ /* 0x000fe400078e3cff */
[----:B------:R-:W-:Y:S02]  /*29560*/  SHF.L.W.U32.HI R36, R36, 0xa, R36 ;  /* 0x0000000a24247819 */ /* 0x000fe40000010e24 */
        /* <DEDUP_REMOVED lines=8> */
[----:B------:R-:W-:-:S02]  /*295f0*/  SHF.L.W.U32.HI R46, R34, 0xa, R34 ;  /* 0x0000000a222e7819 */ /* 0x000fc40000010e22 */
[----:B------:R-:W-:Y:S02]  /*29600*/  LOP3.LUT R48, R36, R35, RZ, 0x3c, !PT ;  /* 0x0000002324307212 */ /* 0x000fe400078e3cff */
[----:B------:R-:W-:Y:S02]  /*29610*/  LOP3.LUT R33, R26, R31, RZ, 0x3c, !PT ;  /* 0x0000001f1a217212 */ /* 0x000fe400078e3cff */
[----:B------:R-:W-:Y:S02]  /*29620*/  SHF.L.W.U32.HI R34, R31, 0xa, R31 ;  /* 0x0000000a1f227819 */ /* 0x000fe40000010e1f */
[----:B------:R-:W-:Y:S02]  /*29630*/  LOP3.LUT R37, R48, R46, R45, 0x96, !PT ;  /* 0x0000002e30257212 */ /* 0x000fe400078e962d */
[----:B------:R-:W-:Y:S02]  /*29640*/  SHF.L.W.U32.HI R50, R35, 0x1, R35 ;  /* 0x0000000123327819 */ /* 0x000fe40000010e23 */
[----:B------:R-:W-:-:S02]  /*29650*/  SHF.L.W.U32.HI R36, R33, 0x1, R33 ;  /* 0x0000000121247819 */ /* 0x000fc40000010e21 */
[----:B------:R-:W-:Y:S02]  /*29660*/  SHF.L.W.U32.HI R45, R45, 0x1, R45 ;  /* 0x000000012d2d7819 */ /* 0x000fe40000010e2d */
[----:B------:R-:W-:Y:S02]  /*29670*/  LOP3.LUT R35, R34, R33, RZ, 0x3c, !PT ;  /* 0x0000002122237212 */ /* 0x000fe400078e3cff */
[----:B------:R-:W-:Y:S02]  /*29680*/  SHF.L.W.U32.HI R49, R29, 0x1, R29 ;  /* 0x000000011d317819 */ /* 0x000fe40000010e1d */
[----:B------:R-:W-:Y:S02]  /*29690*/  LOP3.LUT R50, R50, R7, RZ, 0x3c, !PT ;  /* 0x0000000732327212 */ /* 0x000fe400078e3cff */
[--C-:B------:R-:W-:Y:S02]  /*296a0*/  LOP3.LUT R29, R7, R45, R36.reuse, 0x1e, !PT ;  /* 0x0000002d071d7212 */ /* 0x100fe400078e1e24 */
[----:B------:R-:W-:-:S02]  /*296b0*/  LOP3.LUT R45, R45, R7, R36, 0x78, !PT ;  /* 0x000000072d2d7212 */ /* 0x000fc400078e7824 */
[-CC-:B------:R-:W-:Y:S02]  /*296c0*/  LOP3.LUT R34, R35, R48.reuse, R6.reuse, 0x78, !PT ;  /* 0x0000003023227212 */ /* 0x180fe400078e7806 */
[----:B------:R-:W-:Y:S02]  /*296d0*/  LOP3.LUT R33, R37, R48, R6, 0x78, !PT ;  /* 0x0000003025217212 */ /* 0x000fe400078e7806 */
[C---:B------:R-:W-:Y:S02]  /*296e0*/  LOP3.LUT R53, R38.reuse, UR54, R53, 0x96, !PT ;  /* 0x0000003626357c12 */ /* 0x040fe4000f8e9635 */
[----:B------:R-:W-:Y:S02]  /*296f0*/  SHF.L.W.U32.HI R26, R38, 0x1, R38 ;  /* 0x00000001261a7819 */ /* 0x000fe40000010e26 */
        /* <DEDUP_REMOVED lines=8> */
[----:B------:R-:W-:Y:S02]  /*29780*/  LOP3.LUT R38, R11, R22, RZ, 0x3c, !PT ;  /* 0x000000160b267212 */ /* 0x000fe400078e3cff */
[----:B------:R-:W-:Y:S02]  /*29790*/  SHF.L.W.U32.HI R45, R22, 0x2, R22 ;  /* 0x00000002162d7819 */ /* 0x000fe40000010e16 */
[----:B------:R-:W-:Y:S02]  /*297a0*/  SHF.L.W.U32.HI R24, R24, 0x2, R24 ;  /* 0x0000000218187819 */ /* 0x000fe40000010e18 */
[-C--:B------:R-:W-:Y:S02]  /*297b0*/  LOP3.LUT R11, R10, R23.reuse, RZ, 0xc3, !PT ;  /* 0x000000170a0b7212 */ /* 0x080fe400078ec3ff */
[----:B------:R-:W-:Y:S02]  /*297c0*/  LOP3.LUT R23, RZ, R23, RZ, 0x33, !PT ;  /* 0x00000017ff177212 */ /* 0x000fe400078e33ff */
[----:B------:R-:W-:-:S02]  /*297d0*/  LOP3.LUT R40, R40, R41, RZ, 0x3c, !PT ;  /* 0x0000002928287212 */ /* 0x000fc400078e3cff */
[----:B------:R-:W-:Y:S02]  /*297e0*/  SHF.L.W.U32.HI R41, R41, 0x2, R41 ;  /* 0x0000000229297819 */ /* 0x000fe40000010e29 */
[-C--:B------:R-:W-:Y:S02]  /*297f0*/  LOP3.LUT R39, R39, R42.reuse, RZ, 0xc3, !PT ;  /* 0x0000002a27277212 */ /* 0x080fe400078ec3ff */
        /* <DEDUP_REMOVED lines=8> */
[----:B------:R-:W-:Y:S02]  /*29880*/  SHF.L.W.U32.HI R42, R42, 0x2, R42 ;  /* 0x000000022a2a7819 */ /* 0x000fe40000010e2a */
[----:B------:R-:W-:-:S02]  /*29890*/  LOP3.LUT R43, R44, R43, RZ, 0x3c, !PT ;  /* 0x0000002b2c2b7212 */ /* 0x000fc400078e3cff */
[----:B------:R-:W-:Y:S02]  /*298a0*/  LOP3.LUT R40, RZ, R40, RZ, 0x33, !PT ;  /* 0x00000028ff287212 */ /* 0x000fe400078e33ff */
[----:B------:R-:W-:Y:S02]  /*298b0*/  SHF.L.W.U32.HI R44, R44, 0xe, R44 ;  /* 0x0000000e2c2c7819 */ /* 0x000fe40000010e2c */
        /* <DEDUP_REMOVED lines=18> */
[----:B------:R-:W-:Y:S02]  /*299e0*/  SHF.L.W.U32.HI R44, R41, 0xa, R41 ;  /* 0x0000000a292c7819 */ /* 0x000fe40000010e29 */
[----:B------:R-:W-:Y:S02]  /*299f0*/  LOP3.LUT R52, R43, R46, RZ, 0x3c, !PT ;  /* 0x0000002e2b347212 */ /* 0x000fe400078e3cff */
[----:B------:R-:W-:Y:S02]  /*29a00*/  LOP3.LUT R51, R51, UR51, RZ, 0x3c, !PT ;  /* 0x0000003333337c12 */ /* 0x000fe4000f8e3cff */
[----:B------:R-:W-:-:S02]  /*29a10*/  SHF.L.W.U32.HI R42, R25, 0x1, R25 ;  /* 0x00000001192a7819 */ /* 0x000fc40000010e19 */
[--C-:B------:R-:W-:Y:S02]  /*29a20*/  LOP3.LUT R50, R24, R45, R38.reuse, 0x96, !PT ;  /* 0x0000002d18327212 */ /* 0x100fe400078e9626 */
[----:B------:R-:W-:Y:S02]  /*29a30*/  LOP3.LUT R10, R10, R11, RZ, 0x3c, !PT ;  /* 0x0000000b0a0a7212 */ /* 0x000fe400078e3cff */
[----:B------:R-:W-:Y:S02]  /*29a40*/  SHF.L.W.U32.HI R22, R11, 0x1, R11 ;  /* 0x000000010b167819 */ /* 0x000fe40000010e0b */
[----:B------:R-:W-:Y:S02]  /*29a50*/  SHF.L.W.U32.HI R38, R38, 0x1, R38 ;  /* 0x0000000126267819 */ /* 0x000fe40000010e26 */
[----:B------:R-:W-:Y:S02]  /*29a60*/  LOP3.LUT R48, R40, R39, RZ, 0x3c, !PT ;  /* 0x0000002728307212 */ /* 0x000fe400078e3cff */
[----:B------:R-:W-:-:S02]  /*29a70*/  LOP3.LUT R40, R52, R44, R23, 0x96, !PT ;  /* 0x0000002c34287212 */ /* 0x000fc400078e9617 */
[----:B------:R-:W-:Y:S02]  /*29a80*/  SHF.L.W.U32.HI R25, R23, 0x1, R23 ;  /* 0x0000000117197819 */ /* 0x000fe40000010e17 */
[----:B------:R-:W-:Y:S02]  /*29a90*/  SHF.L.W.U32.HI R41, R46, 0x1, R46 ;  /* 0x000000012e297819 */ /* 0x000fe40000010e2e */
[----:B------:R-:W-:Y:S02]  /*29aa0*/  SHF.L.W.U32.HI R11, R39, 0x1, R39 ;  /* 0x00000001270b7819 */ /* 0x000fe40000010e27 */
[-C--:B------:R-:W-:Y:S02]  /*29ab0*/  LOP3.LUT R23, R42, R51.reuse, RZ, 0x3c, !PT ;  /* 0x000000332a177212 */ /* 0x080fe400078e3cff */
[--C-:B------:R-:W-:Y:S02]  /*29ac0*/  LOP3.LUT R44, R51, R38, R22.reuse, 0x1e, !PT ;  /* 0x00000026332c7212 */ /* 0x100fe400078e1e16 */
[----:B------:R-:W-:-:S02]  /*29ad0*/  LOP3.LUT R39, R38, R51, R22, 0x78, !PT ;  /* 0x0000003326277212 */ /* 0x000fc400078e7816 */
[-CC-:B------:R-:W-:Y:S02]  /*29ae0*/  LOP3.LUT R46, R10, R24.reuse, R27.reuse, 0x78, !PT ;  /* 0x000000180a2e7212 */ /* 0x180fe400078e781b */
[--C-:B------:R-:W-:Y:S02]  /*29af0*/  LOP3.LUT R43, R50, R24, R27.reuse, 0x78, !PT ;  /* 0x00000018322b7212 */ /* 0x100fe400078e781b */
[----:B------:R-:W-:Y:S02]  /*29b00*/  LOP3.LUT R26, R26, UR55, RZ, 0x3c, !PT ;  /* 0x000000371a1a7c12 */ /* 0x000fe4000f8e3cff */
[----:B------:R-:W-:Y:S02]  /*29b10*/  LOP3.LUT R45, R24, R10, R27, 0x1e, !PT ;  /* 0x0000000a182d7212 */ /* 0x000fe400078e1e1b */
[----:B------:R-:W-:Y:S02]  /*29b20*/  LOP3.LUT R51, R23, R51, R22, 0x78, !PT ;  /* 0x0000003317337212 */ /* 0x000fe400078e7816 */
[----:B------:R-:W-:-:S02]  /*29b30*/  LOP3.LUT R24, R39, R44, R23, 0x87, !PT ;  /* 0x0000002c27187212 */ /* 0x000fc400078e8717 */
[----:B------:R-:W-:Y:S02]  /*29b40*/  LOP3.LUT R10, R27, R43, R46, 0x2d, !PT ;  /* 0x0000002b1b0a7212 */ /* 0x000fe400078e2d2e */
[----:B------:R-:W-:Y:S02]  /*29b50*/  LOP3.LUT R30, R54, R20, R55, 0x2d, !PT ;  /* 0x00000014361e7212 */ /* 0x000fe400078e2d37 */
[----:B------:R-:W-:Y:S02]  /*29b60*/  LOP3.LUT R0, R0, R15, RZ, 0xc3, !PT ;  /* 0x0000000f00007212 */ /* 0x000fe400078ec3ff */
[--C-:B------:R-:W-:Y:S02]  /*29b70*/  LOP3.LUT R55, R26, R25, R11.reuse, 0x1e, !PT ;  /* 0x000000191a377212 */ /* 0x100fe400078e1e0b */
[----:B------:R-:W-:Y:S02]  /*29b80*/  LOP3.LUT R56, R25, R26, R11, 0x78, !PT ;  /* 0x0000001a19387212 */ /* 0x000fe400078e780b */
[----:B------:R-:W-:-:S02]  /*29b90*/  LOP3.LUT R15, RZ, R15, RZ, 0x33, !PT ;  /* 0x0000000fff0f7212 */ /* 0x000fc400078e33ff */
        /* <DEDUP_REMOVED lines=8> */
[----:B------:R-:W-:Y:S02]  /*29c20*/  SHF.L.W.U32.HI R28, R28, 0x2, R28 ;  /* 0x000000021c1c7819 */ /* 0x000fe40000010e1c */
[C---:B------:R-:W-:Y:S02]  /*29c30*/  LOP3.LUT R51, R16.reuse, R51, RZ, 0x3c, !PT ;  /* 0x0000003310337212 */ /* 0x040fe400078e3cff */
[----:B------:R-:W-:Y:S02]  /*29c40*/  LOP3.LUT R13, R13, R12, RZ, 0xc3, !PT ;  /* 0x0000000c0d0d7212 */ /* 0x000fe400078ec3ff */
[----:B------:R-:W-:-:S02]  /*29c50*/  SHF.L.W.U32.HI R16, R16, 0xe, R16 ;  /* 0x0000000e10107819 */ /* 0x000fc40000010e10 */
        /* <DEDUP_REMOVED lines=11> */
[----:B------:R-:W-:-:S02]  /*29d10*/  LOP3.LUT R54, R41, R26, RZ, 0x3c, !PT ;  /* 0x0000001a29367212 */ /* 0x000fc400078e3cff */
[----:B------:R-:W-:Y:S02]  /*29d20*/  SHF.L.W.U32.HI R15, R15, 0xa, R15 ;  /* 0x0000000a0f0f7819 */ /* 0x000fe40000010e0f */
[--C-:B------:R-:W-:Y:S02]  /*29d30*/  LOP3.LUT R42, R52, R48, R53.reuse, 0x1e, !PT ;  /* 0x00000030342a7212 */ /* 0x100fe400078e1e35 */
[----:B------:R-:W-:Y:S02]  /*29d40*/  LOP3.LUT R41, R48, R52, R53, 0x78, !PT ;  /* 0x0000003430297212 */ /* 0x000fe400078e7835 */
[----:B------:R-:W-:Y:S02]  /*29d50*/  LOP3.LUT R48, R12, R13, RZ, 0x3c, !PT ;  /* 0x0000000d0c307212 */ /* 0x000fe400078e3cff */
[----:B------:R-:W-:Y:S02]  /*29d60*/  SHF.L.W.U32.HI R13, R13, 0xa, R13 ;  /* 0x0000000a0d0d7819 */ /* 0x000fe40000010e0d */
[----:B------:R-:W-:-:S02]  /*29d70*/  LOP3.LUT R51, R51, R16, RZ, 0x3c, !PT ;  /* 0x0000001033337212 */ /* 0x000fc400078e3cff */
[C---:B------:R-:W-:Y:S02]  /*29d80*/  LOP3.LUT R20, R57.reuse, UR46, R20, 0x96, !PT ;  /* 0x0000002e39147c12 */ /* 0x040fe4000f8e9614 */
[----:B------:R-:W-:Y:S02]  /*29d90*/  SHF.L.W.U32.HI R28, R57, 0x1, R57 ;  /* 0x00000001391c7819 */ /* 0x000fe40000010e39 */
[----:B------:R-:W-:Y:S02]  /*29da0*/  LOP3.LUT R12, R15, R0, RZ, 0x3c, !PT ;  /* 0x000000000f0c7212 */ /* 0x000fe400078e3cff */
[----:B------:R-:W-:Y:S02]  /*29db0*/  LOP3.LUT R57, R54, R26, R11, 0x78, !PT ;  /* 0x0000001a36397212 */ /* 0x000fe400078e780b */
[----:B------:R-:W-:Y:S02]  /*29dc0*/  LOP3.LUT R24, R56, R55, R54, 0x87, !PT ;  /* 0x0000003738187212 */ /* 0x000fe400078e8736 */
[----:B------:R-:W-:-:S02]  /*29dd0*/  LOP3.LUT R15, R19, R30, RZ, 0xc3, !PT ;  /* 0x0000001e130f7212 */ /* 0x000fc400078ec3ff */
[----:B------:R-:W-:Y:S02]  /*29de0*/  LOP3.LUT R38, R40, R52, R53, 0x78, !PT ;  /* 0x0000003428267212 */ /* 0x000fe400078e7835 */
[----:B------:R-:W-:Y:S02]  /*29df0*/  SHF.L.W.U32.HI R54, R16, 0x1, R16 ;  /* 0x0000000110367819 */ /* 0x000fe40000010e10 */
[----:B------:R-:W-:Y:S02]  /*29e00*/  LOP3.LUT R30, RZ, R30, RZ, 0x33, !PT ;  /* 0x0000001eff1e7212 */ /* 0x000fe400078e33ff */
[----:B------:R-:W-:Y:S02]  /*29e10*/  LOP3.LUT R49, R49, UR59, RZ, 0x3c, !PT ;  /* 0x0000003b31317c12 */ /* 0x000fe4000f8e3cff */
[----:B------:R-:W-:Y:S02]  /*29e20*/  LOP3.LUT R21, R21, R32, RZ, 0x3c, !PT ;  /* 0x0000002015157212 */ /* 0x000fe400078e3cff */
[----:B------:R-:W-:-:S02]  /*29e30*/  LOP3.LUT R16, R51, R13, R48, 0x96, !PT ;  /* 0x0000000d33107212 */ /* 0x000fc400078e9630 */
[----:B------:R-:W-:Y:S02]  /*29e40*/  SHF.L.W.U32.HI R52, R32, 0x2, R32 ;  /* 0x0000000220347819 */ /* 0x000fe40000010e20 */
[----:B------:R-:W-:Y:S02]  /*29e50*/  SHF.L.W.U32.HI R17, R17, 0x2, R17 ;  /* 0x0000000211117819 */ /* 0x000fe40000010e11 */
[----:B------:R-:W-:Y:S02]  /*29e60*/  SHF.L.W.U32.HI R14, R0, 0x1, R0 ;  /* 0x00000001000e7819 */ /* 0x000fe40000010e00 */
[----:B------:R-:W-:Y:S02]  /*29e70*/  SHF.L.W.U32.HI R48, R48, 0x1, R48 ;  /* 0x0000000130307819 */ /* 0x000fe40000010e30 */
[----:B------:R-:W-:Y:S02]  /*29e80*/  SHF.L.W.U32.HI R30, R30, 0x2, R30 ;  /* 0x000000021e1e7819 */ /* 0x000fe40000010e1e */
[----:B------:R-:W-:-:S02]  /*29e90*/  LOP3.LUT R26, R53, R38, R41, 0x2d, !PT ;  /* 0x00000026351a7212 */ /* 0x000fc400078e2d29 */
[----:B------:R-:W-:Y:S02]  /*29ea0*/  LOP3.LUT R54, R54, R49, RZ, 0x3c, !PT ;  /* 0x0000003136367212 */ /* 0x000fe400078e3cff */
[----:B------:R-:W-:Y:S02]  /*29eb0*/  LOP3.LUT R52, R52, R21, RZ, 0xc3, !PT ;  /* 0x0000001534347212 */ /* 0x000fe400078ec3ff */
[----:B------:R-:W-:Y:S02]  /*29ec0*/  LOP3.LUT R17, R18, R17, RZ, 0x3c, !PT ;  /* 0x0000001112117212 */ /* 0x000fe400078e3cff */
[--C-:B------:R-:W-:Y:S02]  /*29ed0*/  LOP3.LUT R13, R49, R48, R14.reuse, 0x1e, !PT ;  /* 0x00000030310d7212 */ /* 0x100fe400078e1e0e */
[----:B------:R-:W-:Y:S02]  /*29ee0*/  LOP3.LUT R53, R48, R49, R14, 0x78, !PT ;  /* 0x0000003130357212 */ /* 0x000fe400078e780e */
[----:B------:R-:W-:-:S02]  /*29ef0*/  LOP3.LUT R19, R12, R51, R47, 0x78, !PT ;  /* 0x000000330c137212 */ /* 0x000fc400078e782f */
[----:B------:R-:W-:Y:S02]  /*29f00*/  LOP3.LUT R32, R16, R51, R47, 0x78, !PT ;  /* 0x0000003310207212 */ /* 0x000fe400078e782f */
[----:B------:R-:W-:Y:S02]  /*29f10*/  LOP3.LUT R21, RZ, R21, RZ, 0x33, !PT ;  /* 0x00000015ff157212 */ /* 0x000fe400078e33ff */
[----:B------:R-:W-:Y:S02]  /*29f20*/  SHF.L.W.U32.HI R18, R18, 0xe, R18 ;  /* 0x0000000e12127819 */ /* 0x000fe40000010e12 */
[-CC-:B------:R-:W-:Y:S02]  /*29f30*/  LOP3.LUT R22, R11, R57.reuse, R56.reuse, 0x2d, !PT ;  /* 0x000000390b167212 */ /* 0x180fe400078e2d38 */
[-CC-:B------:R-:W-:Y:S02]  /*29f40*/  LOP3.LUT R11, R55, R57.reuse, R56.reuse, 0x2d, !PT ;  /* 0x00000039370b7212 */ /* 0x180fe400078e2d38 */
[----:B------:R-:W-:-:S02]  /*29f50*/  LOP3.LUT R39, R24, R57, R56, 0xd0, !PT ;  /* 0x0000003918277212 */ /* 0x000fc400078ed038 */
[C---:B------:R-:W-:Y:S02]  /*29f60*/  LOP3.LUT R30, R15.reuse, R30, RZ, 0x3c, !PT ;  /* 0x0000001e0f1e7212 */ /* 0x040fe400078e3cff */
[----:B------:R-:W-:Y:S02]  /*29f70*/  LOP3.LUT R56, R54, R49, R14, 0x78, !PT ;  /* 0x0000003136387212 */ /* 0x000fe400078e780e */
[----:B------:R-:W-:Y:S02]  /*29f80*/  SHF.L.W.U32.HI R15, R15, 0xe, R15 ;  /* 0x0000000e0f0f7819 */ /* 0x000fe40000010e0f */
[----:B------:R-:W-:Y:S02]  /*29f90*/  LOP3.LUT R49, R53, R13, R54, 0x87, !PT ;  /* 0x0000000d35317212 */ /* 0x000fe400078e8736 */
[----:B------:R-:W-:Y:S02]  /*29fa0*/  LOP3.LUT R0, R47, R32, R19, 0x2d, !PT ;  /* 0x000000202f007212 */ /* 0x000fe400078e2d13 */
[----:B------:R-:W-:-:S02]  /*29fb0*/  SHF.L.W.U32.HI R21, R21, 0xe, R21 ;  /* 0x0000000e15157819 */ /* 0x000fc40000010e15 */
[----:B------:R-:W-:Y:S02]  /*29fc0*/  LOP3.LUT R18, R18, R17, RZ, 0x3c, !PT ;  /* 0x0000001112127212 */ /* 0x000fe400078e3cff */
[----:B------:R-:W-:Y:S02]  /*29fd0*/  SHF.L.W.U32.HI R17, R17, 0xa, R17 ;  /* 0x0000000a11117819 */ /* 0x000fe40000010e11 */
[----:B------:R-:W-:Y:S02]  /*29fe0*/  LOP3.LUT R48, R51, R12, R47, 0x1e, !PT ;  /* 0x0000000c33307212 */ /* 0x000fe400078e1e2f */
[--C-:B------:R-:W-:Y:S02]  /*29ff0*/  LOP3.LUT R12, R14, R56, R53.reuse, 0x2d, !PT ;  /* 0x000000380e0c7212 */ /* 0x100fe400078e2d35 */
        /* <DEDUP_REMOVED lines=8> */
[----:B------:R-:W-:Y:S02]  /*2a080*/  LOP3.LUT R17, R30, R15, RZ, 0x3c, !PT ;  /* 0x0000000f1e117212 */ /* 0x000fe400078e3cff */
[----:B------:R-:W-:Y:S02]  /*2a090*/  LOP3.LUT R28, R28, UR47, RZ, 0x3c, !PT ;  /* 0x0000002f1c1c7c12 */ /* 0x000fe4000f8e3cff */
[----:B------:R-:W-:Y:S02]  /*2a0a0*/  LOP3.LUT R30, R34, R35, R37, 0x87, !PT ;  /* 0x00000023221e7212 */ /* 0x000fe400078e8725 */
[----:B------:R-:W-:Y:S02]  /*2a0b0*/  LOP3.LUT R18, R49, R52, R21, 0x96, !PT ;  /* 0x0000003431127212 */ /* 0x000fe400078e9615 */
[----:B------:R-:W-:Y:S02]  /*2a0c0*/  SHF.L.W.U32.HI R15, R15, 0x1, R15 ;  /* 0x000000010f0f7819 */ /* 0x000fe40000010e0f */
[----:B------:R-:W-:-:S02]  /*2a0d0*/  SHF.L.W.U32.HI R21, R21, 0x1, R21 ;  /* 0x0000000115157819 */ /* 0x000fc40000010e15 */
[-CC-:B------:R-:W-:Y:S02]  /*2a0e0*/  LOP3.LUT R35, R35, R33.reuse, R34.reuse, 0x2d, !PT ;  /* 0x0000002123237212 */ /* 0x180fe400078e2d22 */
[----:B------:R-:W-:Y:S02]  /*2a0f0*/  LOP3.LUT R13, R13, R56, R53, 0x2d, !PT ;  /* 0x000000380d0d7212 */ /* 0x000fe400078e2d35 */
[-C--:B------:R-:W-:Y:S02]  /*2a100*/  LOP3.LUT R34, R30, R33.reuse, R34, 0xd0, !PT ;  /* 0x000000211e227212 */ /* 0x080fe400078ed022 */
[----:B------:R-:W-:Y:S02]  /*2a110*/  LOP3.LUT R37, R33, R30, RZ, 0x3c, !PT ;  /* 0x0000001e21257212 */ /* 0x000fe400078e3cff */
[----:B------:R-:W-:Y:S02]  /*2a120*/  LOP3.LUT R36, R36, R33, R30, 0x96, !PT ;  /* 0x0000002124247212 */ /* 0x000fe400078e961e */
[----:B------:R-:W-:-:S02]  /*2a130*/  LOP3.LUT R51, R51, R28, RZ, 0x3c, !PT ;  /* 0x0000001c33337212 */ /* 0x000fc400078e3cff */
[--C-:B------:R-:W-:Y:S02]  /*2a140*/  LOP3.LUT R30, R28, R21, R15.reuse, 0x1e, !PT ;  /* 0x000000151c1e7212 */ /* 0x100fe400078e1e0f */
[-CC-:B------:R-:W-:Y:S02]  /*2a150*/  LOP3.LUT R53, R21, R28.reuse, R15.reuse, 0x78, !PT ;  /* 0x0000001c15357212 */ /* 0x180fe400078e780f */
[--C-:B------:R-:W-:Y:S02]  /*2a160*/  LOP3.LUT R21, R49, R17, R20.reuse, 0x1e, !PT ;  /* 0x0000001131157212 */ /* 0x100fe400078e1e14 */
[----:B------:R-:W-:Y:S02]  /*2a170*/  LOP3.LUT R17, R17, R49, R20, 0x78, !PT ;  /* 0x0000003111117212 */ /* 0x000fe400078e7814 */
        /* <DEDUP_REMOVED lines=8> */
[----:B------:R-:W-:Y:S02]  /*2a200*/  LOP3.LUT R50, R30, R52, R53, 0x2d, !PT ;  /* 0x000000341e327212 */ /* 0x000fe400078e2d35 */
[-CC-:B------:R-:W-:Y:S02]  /*2a210*/  LOP3.LUT R57, R51, R28.reuse, R17.reuse, 0xd0, !PT ;  /* 0x0000001c33397212 */ /* 0x180fe400078ed011 */
[----:B------:R-:W-:Y:S02]  /*2a220*/  LOP3.LUT R53, R28, R51, RZ, 0x3c, !PT ;  /* 0x000000331c357212 */ /* 0x000fe400078e3cff */
[-CC-:B------:R-:W-:Y:S02]  /*2a230*/  LOP3.LUT R55, R20, R28.reuse, R17.reuse, 0x2d, !PT ;  /* 0x0000001c14377212 */ /* 0x180fe400078e2d11 */
[-C--:B------:R-:W-:Y:S02]  /*2a240*/  LOP3.LUT R54, R21, R28.reuse, R17, 0x2d, !PT ;  /* 0x0000001c15367212 */ /* 0x080fe400078e2d11 */
[----:B------:R-:W-:-:S02]  /*2a250*/  LOP3.LUT R51, R15, R28, R51, 0x96, !PT ;  /* 0x0000001c0f337212 */ /* 0x000fc400078e9633 */
[-CC-:B------:R-:W-:Y:S02]  /*2a260*/  LOP3.LUT R20, R45, R43.reuse, R46.reuse, 0x2d, !PT ;  /* 0x0000002b2d147212 */ /* 0x180fe400078e2d2e */
[-C--:B------:R-:W-:Y:S02]  /*2a270*/  LOP3.LUT R28, R18, R43.reuse, R46, 0xd0, !PT ;  /* 0x0000002b121c7212 */ /* 0x080fe400078ed02e */
[----:B------:R-:W-:Y:S02]  /*2a280*/  LOP3.LUT R30, R43, R18, RZ, 0x3c, !PT ;  /* 0x000000122b1e7212 */ /* 0x000fe400078e3cff */
[----:B------:R-:W-:Y:S02]  /*2a290*/  LOP3.LUT R43, R44, R43, R18, 0x96, !PT ;  /* 0x0000002b2c2b7212 */ /* 0x000fe400078e9612 */
[----:B------:R-:W-:Y:S02]  /*2a2a0*/  SHF.L.W.U32.HI R18, R31, 0x2, R31 ;  /* 0x000000021f127819 */ /* 0x000fe40000010e1f */
[----:B------:R-:W-:-:S02]  /*2a2b0*/  LOP3.LUT R17, R41, R42, R40, 0x87, !PT ;  /* 0x0000002a29117212 */ /* 0x000fc400078e8728 */
[C---:B------:R-:W-:Y:S02]  /*2a2c0*/  LOP3.LUT R40, R29.reuse, R18, RZ, 0x3c, !PT ;  /* 0x000000121d287212 */ /* 0x040fe400078e3cff */
[----:B------:R-:W-:Y:S02]  /*2a2d0*/  SHF.L.W.U32.HI R29, R29, 0xe, R29 ;  /* 0x0000000e1d1d7819 */ /* 0x000fe40000010e1d */
[----:B------:R-:W-:Y:S02]  /*2a2e0*/  LOP3.LUT R31, R19, R48, R16, 0x87, !PT ;  /* 0x00000030131f7212 */ /* 0x000fe400078e8710 */
[-CC-:B------:R-:W-:Y:S02]  /*2a2f0*/  LOP3.LUT R15, R42, R38.reuse, R41.reuse, 0x2d, !PT ;  /* 0x000000262a0f7212 */ /* 0x180fe400078e2d29 */
[----:B------:R-:W-:Y:S02]  /*2a300*/  LOP3.LUT R16, R17, R38, R41, 0xd0, !PT ;  /* 0x0000002611107212 */ /* 0x000fe400078ed029 */
[----:B------:R-:W-:-:S02]  /*2a310*/  LOP3.LUT R41, R29, R40, RZ, 0x3c, !PT ;  /* 0x000000281d297212 */ /* 0x000fc400078e3cff */
[----:B------:R-:W-:Y:S02]  /*2a320*/  SHF.L.W.U32.HI R40, R40, 0xa, R40 ;  /* 0x0000000a28287819 */ /* 0x000fe40000010e28 */
[----:B------:R-:W-:Y:S02]  /*2a330*/  LOP3.LUT R21, R38, R17, RZ, 0x3c, !PT ;  /* 0x0000001126157212 */ /* 0x000fe400078e3cff */
[----:B------:R-:W-:Y:S02]  /*2a340*/  LOP3.LUT R39, R39, R38, R17, 0x96, !PT ;  /* 0x0000002627277212 */ /* 0x000fe400078e9611 */
[-CC-:B------:R-:W-:Y:S02]  /*2a350*/  LOP3.LUT R17, R48, R32.reuse, R19.reuse, 0x2d, !PT ;  /* 0x0000002030117212 */ /* 0x180fe400078e2d13 */
[----:B------:R-:W-:Y:S02]  /*2a360*/  LOP3.LUT R18, R31, R32, R19, 0xd0, !PT ;  /* 0x000000201f127212 */ /* 0x000fe400078ed013 */
[----:B------:R-:W-:-:S02]  /*2a370*/  LOP3.LUT R19, R32, R31, RZ, 0x3c, !PT ;  /* 0x0000001f20137212 */ /* 0x000fc400078e3cff */
[----:B------:R-:W-:Y:S02]  /*2a380*/  LOP3.LUT R29, R47, R32, R31, 0x96, !PT ;  /* 0x000000202f1d7212 */ /* 0x000fe400078e961f */
[C---:B------:R-:W-:Y:S02]  /*2a390*/  LOP3.LUT R31, R41.reuse, R40, R8, 0x96, !PT ;  /* 0x00000028291f7212 */ /* 0x040fe400078e9608 */
[----:B------:R-:W-:Y:S02]  /*2a3a0*/  SHF.L.W.U32.HI R38, R41, 0x1, R41 ;  /* 0x0000000129267819 */ /* 0x000fe40000010e29 */
[-C--:B------:R-:W-:Y:S02]  /*2a3b0*/  LOP3.LUT R8, R6, R35.reuse, RZ, 0xc3, !PT ;  /* 0x0000002306087212 */ /* 0x080fe400078ec3ff */
[----:B------:R-:W-:Y:S02]  /*2a3c0*/  LOP3.LUT R35, RZ, R35, RZ, 0x33, !PT ;  /* 0x00000023ff237212 */ /* 0x000fe400078e33ff */
[----:B------:R-:W-:-:S02]  /*2a3d0*/  LOP3.LUT R9, R38, R9, RZ, 0x3c, !PT ;  /* 0x0000000926097212 */ /* 0x000fc400078e3cff */
[----:B------:R-:W-:Y:S02]  /*2a3e0*/  SHF.L.W.U32.HI R37, R37, 0x2, R37 ;  /* 0x0000000225257819 */ /* 0x000fe40000010e25 */
[----:B------:R-:W-:Y:S02]  /*2a3f0*/  LOP3.LUT R7, R7, R34, RZ, 0x3c, !PT ;  /* 0x0000002207077212 */ /* 0x000fe400078e3cff */
[----:B------:R-:W-:Y:S02]  /*2a400*/  SHF.L.W.U32.HI R38, R34, 0x2, R34 ;  /* 0x0000000222267819 */ /* 0x000fe40000010e22 */
[----:B------:R-:W-:Y:S02]  /*2a410*/  SHF.L.W.U32.HI R35, R35, 0x2, R35 ;  /* 0x0000000223237819 */ /* 0x000fe40000010e23 */
[C---:B------:R-:W-:Y:S02]  /*2a420*/  LOP3.LUT R33, R55.reuse, R52, R33, 0x96, !PT ;  /* 0x0000003437217212 */ /* 0x040fe400078e9621 */
[----:B------:R-:W-:-:S02]  /*2a430*/  SHF.L.W.U32.HI R6, R55, 0x2, R55 ;  /* 0x0000000237067819 */ /* 0x000fc40000010e37 */
[-C--:B------:R-:W-:Y:S02]  /*2a440*/  LOP3.LUT R49, R49, R54.reuse, RZ, 0xc3, !PT ;  /* 0x0000003631317212 */ /* 0x080fe400078ec3ff */
[C---:B------:R-:W-:Y:S02]  /*2a450*/  LOP3.LUT R37, R36.reuse, R37, RZ, 0x3c, !PT ;  /* 0x0000002524257212 */ /* 0x040fe400078e3cff */
[----:B------:R-:W-:Y:S02]  /*2a460*/  SHF.L.W.U32.HI R40, R36, 0xe, R36 ;  /* 0x0000000e24287819 */ /* 0x000fe40000010e24 */
[----:B------:R-:W-:Y:S02]  /*2a470*/  LOP3.LUT R54, RZ, R54, RZ, 0x33, !PT ;  /* 0x00000036ff367212 */ /* 0x000fe400078e33ff */
[C---:B------:R-:W-:Y:S02]  /*2a480*/  LOP3.LUT R35, R8.reuse, R35, RZ, 0x3c, !PT ;  /* 0x0000002308237212 */ /* 0x040fe400078e3cff */
[----:B------:R-:W-:-:S02]  /*2a490*/  SHF.L.W.U32.HI R34, R8, 0xe, R8 ;  /* 0x0000000e08227819 */ /* 0x000fc40000010e08 */
[-C--:B------:R-:W-:Y:S02]  /*2a4a0*/  LOP3.LUT R38, R38, R7.reuse, RZ, 0xc3, !PT ;  /* 0x0000000726267212 */ /* 0x080fe400078ec3ff */
[----:B------:R-:W-:Y:S02]  /*2a4b0*/  LOP3.LUT R36, RZ, R7, RZ, 0x33, !PT ;  /* 0x00000007ff247212 */ /* 0x000fe400078e33ff */
[C---:B------:R-:W-:Y:S02]  /*2a4c0*/  LOP3.LUT R7, R33.reuse, R6, RZ, 0x3c, !PT ;  /* 0x0000000621077212 */ /* 0x040fe400078e3cff */
        /* <DEDUP_REMOVED lines=11> */
[----:B------:R-:W-:Y:S02]  /*2a580*/  LOP3.LUT R40, R40, R37, RZ, 0x3c, !PT ;  /* 0x0000002528287212 */ /* 0x000fe400078e3cff */
[----:B------:R-:W-:Y:S02]  /*2a590*/  SHF.L.W.U32.HI R41, R37, 0xa, R37 ;  /* 0x0000000a25297819 */ /* 0x000fe40000010e25 */
[----:B------:R-:W-:Y:S02]  /*2a5a0*/  LOP3.LUT R34, R34, R35, RZ, 0x3c, !PT ;  /* 0x0000002322227212 */ /* 0x000fe400078e3cff */
[----:B------:R-:W-:-:S02]  /*2a5b0*/  SHF.L.W.U32.HI R49, R49, 0xe, R49 ;  /* 0x0000000e31317819 */ /* 0x000fc40000010e31 */
[----:B------:R-:W-:Y:S02]  /*2a5c0*/  SHF.L.W.U32.HI R35, R35, 0xa, R35 ;  /* 0x0000000a23237819 */ /* 0x000fe40000010e23 */
[----:B------:R-:W-:Y:S02]  /*2a5d0*/  LOP3.LUT R37, R33, R38, RZ, 0x3c, !PT ;  /* 0x0000002621257212 */ /* 0x000fe400078e3cff */
[----:B------:R-:W-:Y:S02]  /*2a5e0*/  SHF.L.W.U32.HI R44, R38, 0xa, R38 ;  /* 0x0000000a262c7819 */ /* 0x000fe40000010e26 */
[C---:B------:R-:W-:Y:S02]  /*2a5f0*/  LOP3.LUT R38, R8.reuse, UR60, R7, 0x96, !PT ;  /* 0x0000003c08267c12 */ /* 0x040fe4000f8e9607 */
[----:B------:R-:W-:Y:S02]  /*2a600*/  LOP3.LUT R57, R57, R50, RZ, 0xc3, !PT ;  /* 0x0000003239397212 */ /* 0x000fe400078ec3ff */
[----:B------:R-:W-:-:S02]  /*2a610*/  SHF.L.W.U32.HI R8, R8, 0x1, R8 ;  /* 0x0000000108087819 */ /* 0x000fc40000010e08 */
[----:B------:R-:W-:Y:S02]  /*2a620*/  LOP3.LUT R50, RZ, R50, RZ, 0x33, !PT ;  /* 0x00000032ff327212 */ /* 0x000fe400078e33ff */
        /* <DEDUP_REMOVED lines=8> */
[----:B------:R-:W-:Y:S02]  /*2a6b0*/  LOP3.LUT R40, R8, UR61, RZ, 0x3c, !PT ;  /* 0x0000003d08287c12 */ /* 0x000fe4000f8e3cff */
[----:B------:R-:W-:Y:S02]  /*2a6c0*/  SHF.L.W.U32.HI R7, R37, 0x1, R37 ;  /* 0x0000000125077819 */ /* 0x000fe40000010e25 */
[----:B------:R-:W-:-:S02]  /*2a6d0*/  SHF.L.W.U32.HI R50, R50, 0xe, R50 ;  /* 0x0000000e32327819 */ /* 0x000fc40000010e32 */
[----:B------:R-:W-:Y:S02]  /*2a6e0*/  LOP3.LUT R8, R42, R9, RZ, 0x3c, !PT ;  /* 0x000000092a087212 */ /* 0x000fe400078e3cff */
[C---:B------:R-:W-:Y:S02]  /*2a6f0*/  LOP3.LUT R44, R41.reuse, R44, R37, 0x96, !PT ;  /* 0x0000002c292c7212 */ /* 0x040fe400078e9625 */
[----:B------:R-:W-:Y:S02]  /*2a700*/  LOP3.LUT R45, R32, R51, RZ, 0x3c, !PT ;  /* 0x00000033202d7212 */ /* 0x000fe400078e3cff */
[--C-:B------:R-:W-:Y:S02]  /*2a710*/  LOP3.LUT R42, R41, R36, R31.reuse, 0x1e, !PT ;  /* 0x00000024292a7212 */ /* 0x100fe400078e1e1f */
[----:B------:R-:W-:Y:S02]  /*2a720*/  LOP3.LUT R37, R36, R41, R31, 0x78, !PT ;  /* 0x0000002924257212 */ /* 0x000fe400078e781f */
[----:B------:R-:W-:-:S02]  /*2a730*/  LOP3.LUT R32, R6, R49, RZ, 0x3c, !PT ;  /* 0x0000003106207212 */ /* 0x000fc400078e3cff */
[----:B------:R-:W-:Y:S02]  /*2a740*/  SHF.L.W.U32.HI R36, R49, 0x1, R49 ;  /* 0x0000000131247819 */ /* 0x000fe40000010e31 */
[--C-:B------:R-:W-:Y:S02]  /*2a750*/  LOP3.LUT R49, R9, R7, R34.reuse, 0x1e, !PT ;  /* 0x0000000709317212 */ /* 0x100fe400078e1e22 */
[--C-:B------:R-:W-:Y:S02]  /*2a760*/  LOP3.LUT R46, R7, R9, R34.reuse, 0x78, !PT ;  /* 0x00000009072e7212 */ /* 0x100fe400078e7822 */
[----:B------:R-:W-:Y:S02]  /*2a770*/  LOP3.LUT R50, R50, R57, RZ, 0x3c, !PT ;  /* 0x0000003932327212 */ /* 0x000fe400078e3cff */
[----:B------:R-:W-:Y:S02]  /*2a780*/  SHF.L.W.U32.HI R51, R51, 0x1, R51 ;  /* 0x0000000133337819 */ /* 0x000fe40000010e33 */
[----:B------:R-:W-:-:S02]  /*2a790*/  LOP3.LUT R9, R8, R9, R34, 0x78, !PT ;  /* 0x0000000908097212 */ /* 0x000fc400078e7822 */
[----:B------:R-:W-:Y:S02]  /*2a7a0*/  LOP3.LUT R8, R46, R49, R8, 0x87, !PT ;  /* 0x000000312e087212 */ /* 0x000fe400078e8708 */
[----:B------:R-:W-:Y:S02]  /*2a7b0*/  SHF.L.W.U32.HI R47, R50, 0x1, R50 ;  /* 0x00000001322f7819 */ /* 0x000fe40000010e32 */
[----:B------:R-:W-:Y:S02]  /*2a7c0*/  LOP3.LUT R6, R44, R41, R31, 0x78, !PT ;  /* 0x000000292c067212 */ /* 0x000fe400078e781f */
[-CC-:B------:R-:W-:Y:S02]  /*2a7d0*/  LOP3.LUT R7, R34, R9.reuse, R46.reuse, 0x2d, !PT ;  /* 0x0000000922077212 */ /* 0x180fe400078e2d2e */
[----:B------:R-:W-:Y:S02]  /*2a7e0*/  LOP3.LUT R51, R51, R40, RZ, 0x3c, !PT ;  /* 0x0000002833337212 */ /* 0x000fe400078e3cff */
[----:B------:R-:W-:-:S02]  /*2a7f0*/  LOP3.LUT R34, R49, R9, R46, 0x2d, !PT ;  /* 0x0000000931227212 */ /* 0x000fc400078e2d2e */
[----:B------:R-:W-:Y:S02]  /*2a800*/  LOP3.LUT R41, R8, R9, R46, 0xd0, !PT ;  /* 0x0000000908297212 */ /* 0x000fe400078ed02e */
[----:B------:R-:W-:Y:S02]  /*2a810*/  LOP3.LUT R46, R40, R47, R36, 0x1e, !PT ;  /* 0x0000002f282e7212 */ /* 0x000fe400078e1e24 */
[----:B------:R-:W-:Y:S02]  /*2a820*/  SHF.L.W.U32.HI R48, R10, 0x2, R10 ;  /* 0x000000020a307819 */ /* 0x000fe40000010e0a */
[----:B------:R-:W-:Y:S02]  /*2a830*/  LOP3.LUT R47, R47, R40, R36, 0x78, !PT ;  /* 0x000000282f2f7212 */ /* 0x000fe400078e7824 */
[----:B------:R-:W-:Y:S02]  /*2a840*/  LOP3.LUT R23, R23, R20, RZ, 0xc3, !PT ;  /* 0x0000001417177212 */ /* 0x000fe400078ec3ff */
[----:B------:R-:W-:-:S02]  /*2a850*/  SHF.L.W.U32.HI R33, R57, 0xa, R57 ;  /* 0x0000000a39217819 */ /* 0x000fc40000010e39 */
[----:B------:R-:W-:Y:S02]  /*2a860*/  LOP3.LUT R40, R51, R40, R36, 0x78, !PT ;  /* 0x0000002833287212 */ /* 0x000fe400078e7824 */
[----:B------:R-:W-:Y:S02]  /*2a870*/  LOP3.LUT R20, RZ, R20, RZ, 0x33, !PT ;  /* 0x00000014ff147212 */ /* 0x000fe400078e33ff */
[----:B------:R-:W-:Y:S02]  /*2a880*/  LOP3.LUT R25, R25, R28, RZ, 0x3c, !PT ;  /* 0x0000001c19197212 */ /* 0x000fe400078e3cff */
[----:B------:R-:W-:Y:S02]  /*2a890*/  SHF.L.W.U32.HI R30, R30, 0x2, R30 ;  /* 0x000000021e1e7819 */ /* 0x000fe40000010e1e */
[----:B------:R-:W-:Y:S02]  /*2a8a0*/  LOP3.LUT R35, R31, R6, R37, 0x2d, !PT ;  /* 0x000000061f237212 */ /* 0x000fe400078e2d25 */
[----:B------:R-:W-:-:S02]  /*2a8b0*/  LOP3.LUT R48, R27, R48, RZ, 0x3c, !PT ;  /* 0x000000301b307212 */ /* 0x000fc400078e3cff */
[----:B------:R-:W-:Y:S02]  /*2a8c0*/  SHF.L.W.U32.HI R28, R28, 0x2, R28 ;  /* 0x000000021c1c7819 */ /* 0x000fe40000010e1c */
[----:B------:R-:W-:Y:S02]  /*2a8d0*/  SHF.L.W.U32.HI R27, R27, 0xe, R27 ;  /* 0x0000000e1b1b7819 */ /* 0x000fe40000010e1b */
[----:B------:R-:W-:Y:S02]  /*2a8e0*/  LOP3.LUT R33, R45, R33, R50, 0x96, !PT ;  /* 0x000000212d217212 */ /* 0x000fe400078e9632 */
[----:B------:R-:W-:Y:S02]  /*2a8f0*/  LOP3.LUT R51, R47, R46, R51, 0x87, !PT ;  /* 0x0000002e2f337212 */ /* 0x000fe400078e8733 */
[----:B------:R-:W-:Y:S02]  /*2a900*/  LOP3.LUT R10, R46, R40, R47, 0x2d, !PT ;  /* 0x000000282e0a7212 */ /* 0x000fe400078e2d2f */
[----:B------:R-:W-:-:S02]  /*2a910*/  SHF.L.W.U32.HI R20, R20, 0x2, R20 ;  /* 0x0000000214147819 */ /* 0x000fc40000010e14 */
[----:B------:R-:W-:Y:S02]  /*2a920*/  LOP3.LUT R46, R43, R30, RZ, 0x3c, !PT ;  /* 0x0000001e2b2e7212 */ /* 0x000fe400078e3cff */
[----:B------:R-:W-:Y:S02]  /*2a930*/  LOP3.LUT R9, R35, R9, R8, 0x96, !PT ;  /* 0x0000000923097212 */ /* 0x000fe400078e9608 */
[----:B------:R-:W-:Y:S02]  /*2a940*/  SHF.L.W.U32.HI R43, R43, 0xe, R43 ;  /* 0x0000000e2b2b7819 */ /* 0x000fe40000010e2b */
[----:B------:R-:W-:Y:S02]  /*2a950*/  LOP3.LUT R30, R28, R25, RZ, 0xc3, !PT ;  /* 0x000000191c1e7212 */ /* 0x000fe400078ec3ff */
[--C-:B------:R-:W-:Y:S02]  /*2a960*/  LOP3.LUT R8, R45, R32, R38.reuse, 0x1e, !PT ;  /* 0x000000202d087212 */ /* 0x100fe400078e1e26 */
[----:B------:R-:W-:-:S02]  /*2a970*/  LOP3.LUT R31, R32, R45, R38, 0x78, !PT ;  /* 0x0000002d201f7212 */ /* 0x000fc400078e7826 */
[----:B------:R-:W-:Y:S02]  /*2a980*/  LOP3.LUT R27, R27, R48, RZ, 0x3c, !PT ;  /* 0x000000301b1b7212 */ /* 0x000fe400078e3cff */
[----:B------:R-:W-:Y:S02]  /*2a990*/  LOP3.LUT R28, RZ, R25, RZ, 0x33, !PT ;  /* 0x00000019ff1c7212 */ /* 0x000fe400078e33ff */
[----:B------:R-:W-:Y:S02]  /*2a9a0*/  LOP3.LUT R32, R33, R45, R38, 0x78, !PT ;  /* 0x0000002d21207212 */ /* 0x000fe400078e7826 */
[----:B------:R-:W-:Y:S02]  /*2a9b0*/  SHF.L.W.U32.HI R48, R48, 0xa, R48 ;  /* 0x0000000a30307819 */ /* 0x000fe40000010e30 */
[----:B------:R-:W-:Y:S02]  /*2a9c0*/  LOP3.LUT R20, R23, R20, RZ, 0x3c, !PT ;  /* 0x0000001417147212 */ /* 0x000fe400078e3cff */
[----:B------:R-:W-:-:S02]  /*2a9d0*/  LOP3.LUT R36, R36, R40, R47, 0x2d, !PT ;  /* 0x0000002824247212 */ /* 0x000fc400078e2d2f */
[----:B------:R-:W-:Y:S02]  /*2a9e0*/  LOP3.LUT R45, R51, R40, R47, 0xd0, !PT ;  /* 0x00000028332d7212 */ /* 0x000fe400078ed02f */
[----:B------:R-:W-:Y:S02]  /*2a9f0*/  SHF.L.W.U32.HI R23, R23, 0xe, R23 ;  /* 0x0000000e17177819 */ /* 0x000fe40000010e17 */
[----:B------:R-:W-:Y:S02]  /*2aa00*/  LOP3.LUT R47, R43, R46, RZ, 0x3c, !PT ;  /* 0x0000002e2b2f7212 */ /* 0x000fe400078e3cff */
[----:B------:R-:W-:Y:S02]  /*2aa10*/  SHF.L.W.U32.HI R43, R28, 0xe, R28 ;  /* 0x0000000e1c2b7819 */ /* 0x000fe40000010e1c */
[----:B------:R-:W-:Y:S02]  /*2aa20*/  LOP3.LUT R25, R27, UR64, R48, 0x96, !PT ;  /* 0x000000401b197c12 */ /* 0x000fe4000f8e9630 */
        /* <DEDUP_REMOVED lines=13> */
[--C-:B------:R-:W-:Y:S02]  /*2ab00*/  LOP3.LUT R43, R48, R20, R25.reuse, 0x1e, !PT ;  /* 0x00000014302b7212 */ /* 0x100fe400078e1e19 */
[----:B------:R-:W-:Y:S02]  /*2ab10*/  LOP3.LUT R28, R20, R48, R25, 0x78, !PT ;  /* 0x00000030141c7212 */ /* 0x000fe400078e7819 */
[----:B------:R-:W-:Y:S02]  /*2ab20*/  LOP3.LUT R38, R38, R32, R31, 0x2d, !PT ;  /* 0x0000002026267212 */ /* 0x000fe400078e2d1f */
[--C-:B------:R-:W-:Y:S02]  /*2ab30*/  LOP3.LUT R20, R50, R30, R23.reuse, 0x1e, !PT ;  /* 0x0000001e32147212 */ /* 0x100fe400078e1e17 */
[-C--:B------:R-:W-:Y:S02]  /*2ab40*/  LOP3.LUT R47, R47, R50.reuse, RZ, 0x3c, !PT ;  /* 0x000000322f2f7212 */ /* 0x080fe400078e3cff */
[----:B------:R-:W-:-:S02]  /*2ab50*/  LOP3.LUT R30, R30, R50, R23, 0x78, !PT ;  /* 0x000000321e1e7212 */ /* 0x000fc400078e7817 */
[----:B------:R-:W-:Y:S02]  /*2ab60*/  LOP3.LUT R27, R46, R48, R25, 0x78, !PT ;  /* 0x000000302e1b7212 */ /* 0x000fe400078e7819 */
[----:B------:R-:W-:Y:S02]  /*2ab70*/  LOP3.LUT R40, R38, R40, R51, 0x96, !PT ;  /* 0x0000002826287212 */ /* 0x000fe400078e9633 */
[----:B------:R-:W-:Y:S02]  /*2ab80*/  LOP3.LUT R22, R22, R15, RZ, 0xc3, !PT ;  /* 0x0000000f16167212 */ /* 0x000fe400078ec3ff */
[----:B------:R-:W-:Y:S02]  /*2ab90*/  LOP3.LUT R49, R47, R50, R23, 0x78, !PT ;  /* 0x000000322f317212 */ /* 0x000fe400078e7817 */
[----:B------:R-:W-:Y:S02]  /*2aba0*/  SHF.L.W.U32.HI R51, R26, 0x2, R26 ;  /* 0x000000021a337819 */ /* 0x000fe40000010e1a */
[----:B------:R-:W-:-:S02]  /*2abb0*/  LOP3.LUT R48, R30, R20, R47, 0x87, !PT ;  /* 0x000000141e307212 */ /* 0x000fc400078e872f */
[----:B------:R-:W-:Y:S02]  /*2abc0*/  LOP3.LUT R15, RZ, R15, RZ, 0x33, !PT ;  /* 0x0000000fff0f7212 */ /* 0x000fe400078e33ff */
[----:B------:R-:W-:Y:S02]  /*2abd0*/  LOP3.LUT R25, R25, R27, R28, 0x2d, !PT ;  /* 0x0000001b19197212 */ /* 0x000fe400078e2d1c */
[----:B------:R-:W-:Y:S02]  /*2abe0*/  LOP3.LUT R47, R11, R16, RZ, 0x3c, !PT ;  /* 0x000000100b2f7212 */ /* 0x000fe400078e3cff */
[----:B------:R-:W-:Y:S02]  /*2abf0*/  SHF.L.W.U32.HI R16, R16, 0x2, R16 ;  /* 0x0000000210107819 */ /* 0x000fe40000010e10 */
[-CC-:B------:R-:W-:Y:S02]  /*2ac00*/  LOP3.LUT R26, R23, R49.reuse, R30.reuse, 0x2d, !PT ;  /* 0x00000031171a7212 */ /* 0x180fe400078e2d1e */
[----:B------:R-:W-:-:S02]  /*2ac10*/  LOP3.LUT R20, R20, R49, R30, 0x2d, !PT ;  /* 0x0000003114147212 */ /* 0x000fc400078e2d1e */
[----:B------:R-:W-:Y:S02]  /*2ac20*/  LOP3.LUT R51, R24, R51, RZ, 0x3c, !PT ;  /* 0x0000003318337212 */ /* 0x000fe400078e3cff */
[----:B------:R-:W-:Y:S02]  /*2ac30*/  SHF.L.W.U32.HI R15, R15, 0x2, R15 ;  /* 0x000000020f0f7819 */ /* 0x000fe40000010e0f */
[-C--:B------:R-:W-:Y:S02]  /*2ac40*/  LOP3.LUT R30, R48, R49.reuse, R30, 0xd0, !PT ;  /* 0x00000031301e7212 */ /* 0x080fe400078ed01e */
[----:B------:R-:W-:Y:S02]  /*2ac50*/  LOP3.LUT R23, R25, R49, R48, 0x96, !PT ;  /* 0x0000003119177212 */ /* 0x000fe400078e9630 */
        /* <DEDUP_REMOVED lines=18> */
[----:B------:R-:W-:Y:S02]  /*2ad80*/  SHF.L.W.U32.HI R48, R16, 0xa, R16 ;  /* 0x0000000a10307819 */ /* 0x000fe40000010e10 */
[----:B------:R-:W-:-:S02]  /*2ad90*/  LOP3.LUT R52, R24, UR69, RZ, 0x3c, !PT ;  /* 0x0000004518347c12 */ /* 0x000fc4000f8e3cff */
[----:B------:R-:W-:Y:S02]  /*2ada0*/  LOP3.LUT R16, R15, R22, RZ, 0x3c, !PT ;  /* 0x000000160f107212 */ /* 0x000fe400078e3cff */
[----:B------:R-:W-:Y:S02]  /*2adb0*/  LOP3.LUT R50, R50, R39, RZ, 0x3c, !PT ;  /* 0x0000002732327212 */ /* 0x000fe400078e3cff */
[----:B------:R-:W-:Y:S02]  /*2adc0*/  SHF.L.W.U32.HI R15, R22, 0x1, R22 ;  /* 0x00000001160f7819 */ /* 0x000fe40000010e16 */
[----:B------:R-:W-:Y:S02]  /*2add0*/  SHF.L.W.U32.HI R24, R47, 0x1, R47 ;  /* 0x000000012f187819 */ /* 0x000fe40000010e2f */
[----:B------:R-:W-:Y:S02]  /*2ade0*/  SHF.L.W.U32.HI R39, R39, 0x1, R39 ;  /* 0x0000000127277819 */ /* 0x000fe40000010e27 */
[----:B------:R-:W-:-:S02]  /*2adf0*/  LOP3.LUT R48, R50, R48, R47, 0x96, !PT ;  /* 0x0000003032307212 */ /* 0x000fc400078e962f */
[--C-:B------:R-:W-:Y:S02]  /*2ae00*/  LOP3.LUT R54, R52, R24, R15.reuse, 0x1e, !PT ;  /* 0x0000001834367212 */ /* 0x100fe400078e1e0f */
[-C--:B------:R-:W-:Y:S02]  /*2ae10*/  LOP3.LUT R47, R39, R52.reuse, RZ, 0x3c, !PT ;  /* 0x00000034272f7212 */ /* 0x080fe400078e3cff */
[-CC-:B------:R-:W-:Y:S02]  /*2ae20*/  LOP3.LUT R24, R24, R52.reuse, R15.reuse, 0x78, !PT ;  /* 0x0000003418187212 */ /* 0x180fe400078e780f */
[----:B------:R-:W-:Y:S02]  /*2ae30*/  SHF.L.W.U32.HI R51, R0, 0x2, R0 ;  /* 0x0000000200337819 */ /* 0x000fe40000010e00 */
[----:B------:R-:W-:Y:S02]  /*2ae40*/  LOP3.LUT R49, R47, R52, R15, 0x78, !PT ;  /* 0x000000342f317212 */ /* 0x000fe400078e780f */
[----:B------:R-:W-:-:S02]  /*2ae50*/  LOP3.LUT R0, R24, R54, R47, 0x87, !PT ;  /* 0x0000003618007212 */ /* 0x000fc400078e872f */
[-C--:B------:R-:W-:Y:S02]  /*2ae60*/  LOP3.LUT R47, R12, R17.reuse, RZ, 0xc3, !PT ;  /* 0x000000110c2f7212 */ /* 0x080fe400078ec3ff */
[----:B------:R-:W-:Y:S02]  /*2ae70*/  LOP3.LUT R17, RZ, R17, RZ, 0x33, !PT ;  /* 0x00000011ff117212 */ /* 0x000fe400078e33ff */
[--C-:B------:R-:W-:Y:S02]  /*2ae80*/  LOP3.LUT R39, R50, R16, R11.reuse, 0x1e, !PT ;  /* 0x0000001032277212 */ /* 0x100fe400078e1e0b */
[-CC-:B------:R-:W-:Y:S02]  /*2ae90*/  LOP3.LUT R22, R16, R50.reuse, R11.reuse, 0x78, !PT ;  /* 0x0000003210167212 */ /* 0x180fe400078e780b */
[----:B------:R-:W-:Y:S02]  /*2aea0*/  LOP3.LUT R21, R48, R50, R11, 0x78, !PT ;  /* 0x0000003230157212 */ /* 0x000fe400078e780b */
[----:B------:R-:W-:-:S02]  /*2aeb0*/  LOP3.LUT R13, R13, R18, RZ, 0x3c, !PT ;  /* 0x000000120d0d7212 */ /* 0x000fc400078e3cff */
[----:B------:R-:W-:Y:S02]  /*2aec0*/  SHF.L.W.U32.HI R50, R18, 0x2, R18 ;  /* 0x0000000212327819 */ /* 0x000fe40000010e12 */
[----:B------:R-:W-:Y:S02]  /*2aed0*/  SHF.L.W.U32.HI R52, R19, 0x2, R19 ;  /* 0x0000000213347819 */ /* 0x000fe40000010e13 */
[C---:B------:R-:W-:Y:S02]  /*2aee0*/  LOP3.LUT R51, R14.reuse, R51, RZ, 0x3c, !PT ;  /* 0x000000330e337212 */ /* 0x040fe400078e3cff */
[----:B------:R-:W-:Y:S02]  /*2aef0*/  SHF.L.W.U32.HI R14, R14, 0xe, R14 ;  /* 0x0000000e0e0e7819 */ /* 0x000fe40000010e0e */
[----:B------:R-:W-:Y:S02]  /*2af00*/  SHF.L.W.U32.HI R18, R17, 0x2, R17 ;  /* 0x0000000211127819 */ /* 0x000fe40000010e11 */
[----:B------:R-:W-:-:S02]  /*2af10*/  LOP3.LUT R52, R29, R52, RZ, 0x3c, !PT ;  /* 0x000000341d347212 */ /* 0x000fc400078e3cff */
[-C--:B------:R-:W-:Y:S02]  /*2af20*/  LOP3.LUT R50, R50, R13.reuse, RZ, 0xc3, !PT ;  /* 0x0000000d32327212 */ /* 0x080fe400078ec3ff */
[----:B------:R-:W-:Y:S02]  /*2af30*/  SHF.L.W.U32.HI R29, R29, 0xe, R29 ;  /* 0x0000000e1d1d7819 */ /* 0x000fe40000010e1d */
[----:B------:R-:W-:Y:S02]  /*2af40*/  LOP3.LUT R13, RZ, R13, RZ, 0x33, !PT ;  /* 0x0000000dff0d7212 */ /* 0x000fe400078e33ff */
[----:B------:R-:W-:Y:S02]  /*2af50*/  LOP3.LUT R12, R14, R51, RZ, 0x3c, !PT ;  /* 0x000000330e0c7212 */ /* 0x000fe400078e3cff */
[----:B------:R-:W-:Y:S02]  /*2af60*/  LOP3.LUT R18, R47, R18, RZ, 0x3c, !PT ;  /* 0x000000122f127212 */ /* 0x000fe400078e3cff */
[----:B------:R-:W-:-:S02]  /*2af70*/  SHF.L.W.U32.HI R51, R51, 0xa, R51 ;  /* 0x0000000a33337819 */ /* 0x000fc40000010e33 */
[----:B------:R-:W-:Y:S02]  /*2af80*/  SHF.L.W.U32.HI R47, R47, 0xe, R47 ;  /* 0x0000000e2f2f7819 */ /* 0x000fe40000010e2f */
[----:B------:R-:W-:Y:S02]  /*2af90*/  LOP3.LUT R29, R29, R52, RZ, 0x3c, !PT ;  /* 0x000000341d1d7212 */ /* 0x000fe400078e3cff */
[----:B------:R-:W-:Y:S02]  /*2afa0*/  SHF.L.W.U32.HI R13, R13, 0xe, R13 ;  /* 0x0000000e0d0d7819 */ /* 0x000fe40000010e0d */
[----:B------:R-:W-:Y:S02]  /*2afb0*/  SHF.L.W.U32.HI R52, R52, 0xa, R52 ;  /* 0x0000000a34347819 */ /* 0x000fe40000010e34 */
[----:B------:R-:W-:Y:S02]  /*2afc0*/  LOP3.LUT R14, R12, UR72, R51, 0x96, !PT ;  /* 0x000000480c0e7c12 */ /* 0x000fe4000f8e9633 */
[----:B------:R-:W-:-:S02]  /*2afd0*/  LOP3.LUT R47, R47, R18, RZ, 0x3c, !PT ;  /* 0x000000122f2f7212 */ /* 0x000fc400078e3cff */
[----:B------:R-:W-:Y:S02]  /*2afe0*/  SHF.L.W.U32.HI R12, R12, 0x1, R12 ;  /* 0x000000010c0c7819 */ /* 0x000fe40000010e0c */
[----:B------:R-:W-:Y:S02]  /*2aff0*/  SHF.L.W.U32.HI R18, R18, 0xa, R18 ;  /* 0x0000000a12127819 */ /* 0x000fe40000010e12 */
[----:B------:R-:W-:Y:S02]  /*2b000*/  LOP3.LUT R11, R11, R21, R22, 0x2d, !PT ;  /* 0x000000150b0b7212 */ /* 0x000fe400078e2d16 */
[----:B------:R-:W-:Y:S02]  /*2b010*/  LOP3.LUT R19, R13, R50, RZ, 0x3c, !PT ;  /* 0x000000320d137212 */ /* 0x000fe400078e3cff */
[----:B------:R-:W-:Y:S02]  /*2b020*/  LOP3.LUT R16, R15, R49, R24, 0x2d, !PT ;  /* 0x000000310f107212 */ /* 0x000fe400078e2d18 */
[----:B------:R-:W-:-:S02]  /*2b030*/  SHF.L.W.U32.HI R50, R50, 0xa, R50 ;  /* 0x0000000a32327819 */ /* 0x000fc40000010e32 */
[----:B------:R-:W-:Y:S02]  /*2b040*/  LOP3.LUT R52, R52, R29, RZ, 0x3c, !PT ;  /* 0x0000001d34347212 */ /* 0x000fe400078e3cff */
[-CC-:B------:R-:W-:Y:S02]  /*2b050*/  LOP3.LUT R15, R54, R49.reuse, R24.reuse, 0x2d, !PT ;  /* 0x00000031360f7212 */ /* 0x180fe400078e2d18 */
[----:B------:R-:W-:Y:S02]  /*2b060*/  LOP3.LUT R24, R0, R49, R24, 0xd0, !PT ;  /* 0x0000003100187212 */ /* 0x000fe400078ed018 */
[----:B------:R-:W-:Y:S02]  /*2b070*/  LOP3.LUT R54, R12, UR73, RZ, 0x3c, !PT ;  /* 0x000000490c367c12 */ /* 0x000fe4000f8e3cff */
[----:B------:R-:W-:Y:S02]  /*2b080*/  SHF.L.W.U32.HI R29, R29, 0x1, R29 ;  /* 0x000000011d1d7819 */ /* 0x000fe40000010e1d */
[----:B------:R-:W-:-:S02]  /*2b090*/  LOP3.LUT R13, R18, R47, RZ, 0x3c, !PT ;  /* 0x0000002f120d7212 */ /* 0x000fc400078e3cff */
[----:B------:R-:W-:Y:S02]  /*2b0a0*/  LOP3.LUT R0, R11, R49, R0, 0x96, !PT ;  /* 0x000000310b007212 */ /* 0x000fe400078e9600 */
[----:B------:R-:W-:Y:S02]  /*2b0b0*/  SHF.L.W.U32.HI R17, R47, 0x1, R47 ;  /* 0x000000012f117819 */ /* 0x000fe40000010e2f */
[--C-:B------:R-:W-:Y:S02]  /*2b0c0*/  SHF.L.W.U32.HI R12, R19, 0x1, R19.reuse ;  /* 0x00000001130c7819 */ /* 0x100fe40000010e13 */
[C---:B------:R-:W-:Y:S02]  /*2b0d0*/  LOP3.LUT R49, R52.reuse, R50, R19, 0x96, !PT ;  /* 0x0000003234317212 */ /* 0x040fe400078e9613 */
[----:B------:R-:W-:Y:S02]  /*2b0e0*/  LOP3.LUT R29, R29, R54, RZ, 0x3c, !PT ;  /* 0x000000361d1d7212 */ /* 0x000fe400078e3cff */
[----:B------:R-:W-:-:S02]  /*2b0f0*/  LOP3.LUT R19, R52, R13, R14, 0x1e, !PT ;  /* 0x0000000d34137212 */ /* 0x000fc400078e1e0e */
[--C-:B------:R-:W-:Y:S02]  /*2b100*/  LOP3.LUT R50, R13, R52, R14.reuse, 0x78, !PT ;  /* 0x000000340d327212 */ /* 0x100fe400078e780e */
[--C-:B------:R-:W-:Y:S02]  /*2b110*/  LOP3.LUT R18, R54, R12, R17.reuse, 0x1e, !PT ;  /* 0x0000000c36127212 */ /* 0x100fe400078e1e11 */
        /* <DEDUP_REMOVED lines=26> */
[----:B------:R-:W-:Y:S02]  /*2b2c0*/  SHF.L.W.U32.HI R24, R35, 0x2, R35 ;  /* 0x0000000223187819 */ /* 0x000fe40000010e23 */
[----:B------:R-:W-:-:S02]  /*2b2d0*/  LOP3.LUT R52, R50, R19, R49, 0x87, !PT ;  /* 0x0000001332347212 */ /* 0x000fc400078e8731 */
[----:B------:R-:W-:Y:S02]  /*2b2e0*/  LOP3.LUT R46, R21, R8, RZ, 0x3c, !PT ;  /* 0x00000008152e7212 */ /* 0x000fe400078e3cff */
[C---:B------:R-:W-:Y:S02]  /*2b2f0*/  LOP3.LUT R24, R9.reuse, R24, RZ, 0x3c, !PT ;  /* 0x0000001809187212 */ /* 0x040fe400078e3cff */
[----:B------:R-:W-:Y:S02]  /*2b300*/  SHF.L.W.U32.HI R9, R9, 0xe, R9 ;  /* 0x0000000e09097819 */ /* 0x000fe40000010e09 */
[-CC-:B------:R-:W-:Y:S02]  /*2b310*/  LOP3.LUT R39, R39, R21.reuse, R22.reuse, 0x2d, !PT ;  /* 0x0000001527277212 */ /* 0x180fe400078e2d16 */
[----:B------:R-:W-:Y:S02]  /*2b320*/  LOP3.LUT R28, R8, R21, R22, 0xd0, !PT ;  /* 0x00000015081c7212 */ /* 0x000fe400078ed016 */
[----:B------:R-:W-:-:S02]  /*2b330*/  SHF.L.W.U32.HI R6, R6, 0x2, R6 ;  /* 0x0000000206067819 */ /* 0x000fc40000010e06 */
[----:B------:R-:W-:Y:S02]  /*2b340*/  SHF.L.W.U32.HI R21, R48, 0x2, R48 ;  /* 0x0000000230157819 */ /* 0x000fe40000010e30 */
[----:B------:R-:W-:Y:S02]  /*2b350*/  LOP3.LUT R8, R44, R47, R52, 0x96, !PT ;  /* 0x0000002f2c087212 */ /* 0x000fe400078e9634 */
[----:B------:R-:W-:Y:S02]  /*2b360*/  SHF.L.W.U32.HI R46, R46, 0x2, R46 ;  /* 0x000000022e2e7819 */ /* 0x000fe40000010e2e */
[----:B------:R-:W-:Y:S02]  /*2b370*/  LOP3.LUT R9, R9, R24, RZ, 0x3c, !PT ;  /* 0x0000001809097212 */ /* 0x000fe400078e3cff */
[----:B------:R-:W-:Y:S02]  /*2b380*/  SHF.L.W.U32.HI R44, R24, 0xa, R24 ;  /* 0x0000000a182c7819 */ /* 0x000fe40000010e18 */
[----:B------:R-:W-:-:S02]  /*2b390*/  LOP3.LUT R24, R45, R6, RZ, 0x3c, !PT ;  /* 0x000000062d187212 */ /* 0x000fc400078e3cff */
[----:B------:R-:W-:Y:S02]  /*2b3a0*/  SHF.L.W.U32.HI R45, R45, 0xe, R45 ;  /* 0x0000000e2d2d7819 */ /* 0x000fe40000010e2d */
[C---:B------:R-:W-:Y:S02]  /*2b3b0*/  LOP3.LUT R35, R30.reuse, R21, RZ, 0x3c, !PT ;  /* 0x000000151e237212 */ /* 0x040fe400078e3cff */
[----:B------:R-:W-:Y:S02]  /*2b3c0*/  SHF.L.W.U32.HI R30, R30, 0xe, R30 ;  /* 0x0000000e1e1e7819 */ /* 0x000fe40000010e1e */
[----:B------:R-:W-:Y:S02]  /*2b3d0*/  LOP3.LUT R46, R27, R46, RZ, 0x3c, !PT ;  /* 0x0000002e1b2e7212 */ /* 0x000fe400078e3cff */
[----:B------:R-:W-:Y:S02]  /*2b3e0*/  LOP3.LUT R6, R9, R44, R4, 0x96, !PT ;  /* 0x0000002c09067212 */ /* 0x000fe400078e9604 */
[----:B------:R-:W-:-:S02]  /*2b3f0*/  LOP3.LUT R4, R45, R24, RZ, 0x3c, !PT ;  /* 0x000000182d047212 */ /* 0x000fc400078e3cff */
[-C--:B------:R-:W-:Y:S02]  /*2b400*/  LOP3.LUT R21, R30, R35.reuse, RZ, 0x3c, !PT ;  /* 0x000000231e157212 */ /* 0x080fe400078e3cff */
[----:B------:R-:W-:Y:S02]  /*2b410*/  LOP3.LUT R24, R46, R35, R24, 0x96, !PT ;  /* 0x000000232e187212 */ /* 0x000fe400078e9618 */
[-C--:B------:R-:W-:Y:S02]  /*2b420*/  LOP3.LUT R36, R36, R33.reuse, RZ, 0xc3, !PT ;  /* 0x0000002124247212 */ /* 0x080fe400078ec3ff */
[----:B------:R-:W-:Y:S02]  /*2b430*/  LOP3.LUT R33, RZ, R33, RZ, 0x33, !PT ;  /* 0x00000021ff217212 */ /* 0x000fe400078e33ff */
[----:B------:R-:W-:Y:S02]  /*2b440*/  LOP3.LUT R30, R26, R43, RZ, 0xc3, !PT ;  /* 0x0000002b1a1e7212 */ /* 0x000fe400078ec3ff */
[----:B------:R-:W-:-:S02]  /*2b450*/  LOP3.LUT R35, R16, R39, RZ, 0xc3, !PT ;  /* 0x0000002710237212 */ /* 0x000fc400078ec3ff */
[----:B------:R-:W-:Y:S02]  /*2b460*/  LOP3.LUT R43, RZ, R43, RZ, 0x33, !PT ;  /* 0x0000002bff2b7212 */ /* 0x000fe400078e33ff */
[----:B------:R-:W-:Y:S02]  /*2b470*/  LOP3.LUT R39, RZ, R39, RZ, 0x33, !PT ;  /* 0x00000027ff277212 */ /* 0x000fe400078e33ff */
[----:B------:R-:W-:Y:S02]  /*2b480*/  SHF.L.W.U32.HI R33, R33, 0x2, R33 ;  /* 0x0000000221217819 */ /* 0x000fe40000010e21 */
[----:B------:R-:W-:Y:S02]  /*2b490*/  SHF.L.W.U32.HI R43, R43, 0x2, R43 ;  /* 0x000000022b2b7819 */ /* 0x000fe40000010e2b */
[----:B------:R-:W-:Y:S02]  /*2b4a0*/  SHF.L.W.U32.HI R44, R39, 0x2, R39 ;  /* 0x00000002272c7819 */ /* 0x000fe40000010e27 */
[----:B------:R-:W-:-:S02]  /*2b4b0*/  LOP3.LUT R33, R36, R33, RZ, 0x3c, !PT ;  /* 0x0000002124217212 */ /* 0x000fc400078e3cff */
[----:B------:R-:W-:Y:S02]  /*2b4c0*/  SHF.L.W.U32.HI R26, R36, 0xe, R36 ;  /* 0x0000000e241a7819 */ /* 0x000fe40000010e24 */
[----:B------:R-:W-:Y:S02]  /*2b4d0*/  LOP3.LUT R36, R30, R43, RZ, 0x3c, !PT ;  /* 0x0000002b1e247212 */ /* 0x000fe400078e3cff */
[----:B------:R-:W-:Y:S02]  /*2b4e0*/  LOP3.LUT R44, R35, R44, RZ, 0x3c, !PT ;  /* 0x0000002c232c7212 */ /* 0x000fe400078e3cff */
[----:B------:R-:W-:Y:S02]  /*2b4f0*/  LOP3.LUT R32, R19, R47, R50, 0x2d, !PT ;  /* 0x0000002f13207212 */ /* 0x000fe400078e2d32 */
[----:B------:R-:W-:Y:S02]  /*2b500*/  LOP3.LUT R26, R26, R33, RZ, 0x3c, !PT ;  /* 0x000000211a1a7212 */ /* 0x000fe400078e3cff */
[----:B------:R-:W-:-:S02]  /*2b510*/  LOP3.LUT R39, R44, R36, R33, 0x96, !PT ;  /* 0x000000242c277212 */ /* 0x000fc400078e9621 */
[----:B------:R-:W-:Y:S02]  /*2b520*/  LOP3.LUT R33, R15, R28, RZ, 0x3c, !PT ;  /* 0x0000001c0f217212 */ /* 0x000fe400078e3cff */
[-C--:B------:R-:W-:Y:S02]  /*2b530*/  LOP3.LUT R17, R17, R32.reuse, RZ, 0xc3, !PT ;  /* 0x0000002011117212 */ /* 0x080fe400078ec3ff */
[----:B------:R-:W-:Y:S02]  /*2b540*/  SHF.L.W.U32.HI R28, R28, 0x2, R28 ;  /* 0x000000021c1c7819 */ /* 0x000fe40000010e1c */
[----:B------:R-:W-:Y:S02]  /*2b550*/  LOP3.LUT R32, RZ, R32, RZ, 0x33, !PT ;  /* 0x00000020ff207212 */ /* 0x000fe400078e33ff */
[----:B------:R-:W-:Y:S02]  /*2b560*/  SHF.L.W.U32.HI R27, R27, 0xe, R27 ;  /* 0x0000000e1b1b7819 */ /* 0x000fe40000010e1b */
[----:B------:R-:W-:-:S02]  /*2b570*/  LOP3.LUT R20, R20, R29, RZ, 0x3c, !PT ;  /* 0x0000001d14147212 */ /* 0x000fc400078e3cff */
[----:B------:R-:W-:Y:S02]  /*2b580*/  SHF.L.W.U32.HI R35, R35, 0xe, R35 ;  /* 0x0000000e23237819 */ /* 0x000fe40000010e23 */
[----:B------:R-:W-:Y:S02]  /*2b590*/  SHF.L.W.U32.HI R29, R29, 0x2, R29 ;  /* 0x000000021d1d7819 */ /* 0x000fe40000010e1d */
[-C--:B------:R-:W-:Y:S02]  /*2b5a0*/  LOP3.LUT R7, R7, R42.reuse, RZ, 0xc3, !PT ;  /* 0x0000002a07077212 */ /* 0x080fe400078ec3ff */
[----:B------:R-:W-:Y:S02]  /*2b5b0*/  LOP3.LUT R10, R10, R31, RZ, 0x3c, !PT ;  /* 0x0000001f0a0a7212 */ /* 0x000fe400078e3cff */
[----:B------:R-:W-:Y:S02]  /*2b5c0*/  SHF.L.W.U32.HI R15, R31, 0x2, R31 ;  /* 0x000000021f0f7819 */ /* 0x000fe40000010e1f */
[----:B------:R-:W-:-:S02]  /*2b5d0*/  LOP3.LUT R42, RZ, R42, RZ, 0x33, !PT ;  /* 0x0000002aff2a7212 */ /* 0x000fc400078e33ff */
[----:B------:R-:W-:Y:S02]  /*2b5e0*/  SHF.L.W.U32.HI R32, R32, 0x2, R32 ;  /* 0x0000000220207819 */ /* 0x000fe40000010e20 */
[-C--:B------:R-:W-:Y:S02]  /*2b5f0*/  LOP3.LUT R31, R28, R33.reuse, RZ, 0xc3, !PT ;  /* 0x000000211c1f7212 */ /* 0x080fe400078ec3ff */
[----:B------:R-:W-:Y:S02]  /*2b600*/  LOP3.LUT R16, R27, R46, RZ, 0x3c, !PT ;  /* 0x0000002e1b107212 */ /* 0x000fe400078e3cff */
[----:B------:R-:W-:Y:S02]  /*2b610*/  LOP3.LUT R33, RZ, R33, RZ, 0x33, !PT ;  /* 0x00000021ff217212 */ /* 0x000fe400078e33ff */
[----:B------:R-:W-:Y:S02]  /*2b620*/  SHF.L.W.U32.HI R27, R30, 0xe, R30 ;  /* 0x0000000e1e1b7819 */ /* 0x000fe40000010e1e */
[----:B------:R-:W-:-:S02]  /*2b630*/  LOP3.LUT R30, R35, R44, RZ, 0x3c, !PT ;  /* 0x0000002c231e7212 */ /* 0x000fc400078e3cff */
        /* <DEDUP_REMOVED lines=14> */
[----:B------:R-:W-:Y:S02]  /*2b720*/  SHF.L.W.U32.HI R18, R25, 0x2, R25 ;  /* 0x0000000219127819 */ /* 0x000fe40000010e19 */
[-C--:B------:R-:W-:Y:S02]  /*2b730*/  LOP3.LUT R20, R17, R28.reuse, RZ, 0x3c, !PT ;  /* 0x0000001c11147212 */ /* 0x080fe400078e3cff */
[----:B------:R-:W-:Y:S02]  /*2b740*/  LOP3.LUT R29, R31, R28, R15, 0x96, !PT ;  /* 0x0000001c1f1d7212 */ /* 0x000fe400078e960f */
[----:B------:R-:W-:-:S02]  /*2b750*/  LOP3.LUT R28, R36, R35, RZ, 0x3c, !PT ;  /* 0x00000023241c7212 */ /* 0x000fc400078e3cff */
[----:B------:R-:W-:Y:S02]  /*2b760*/  LOP3.LUT R17, R33, R42, RZ, 0x3c, !PT ;  /* 0x0000002a21117212 */ /* 0x000fe400078e3cff */
[----:B------:R-:W-:Y:S02]  /*2b770*/  LOP3.LUT R31, R42, R35, R39, 0x96, !PT ;  /* 0x000000232a1f7212 */ /* 0x000fe400078e9627 */
[----:B------:R-:W-:Y:S02]  /*2b780*/  SHF.L.W.U32.HI R33, R38, 0x2, R38 ;  /* 0x0000000226217819 */ /* 0x000fe40000010e26 */
[----:B------:R-:W-:Y:S02]  /*2b790*/  SHF.L.W.U32.HI R35, R22, 0x2, R22 ;  /* 0x0000000216237819 */ /* 0x000fe40000010e16 */
[----:B------:R-:W-:Y:S02]  /*2b7a0*/  SHF.L.W.U32.HI R11, R11, 0x2, R11 ;  /* 0x000000020b0b7819 */ /* 0x000fe40000010e0b */
[----:B------:R-:W-:-:S02]  /*2b7b0*/  SHF.L.W.U32.HI R14, R14, 0x2, R14 ;  /* 0x000000020e0e7819 */ /* 0x000fc40000010e0e */
[C---:B------:R-:W-:Y:S02]  /*2b7c0*/  LOP3.LUT R22, R23.reuse, R18, RZ, 0x3c, !PT ;  /* 0x0000001217167212 */ /* 0x040fe400078e3cff */
        /* <DEDUP_REMOVED lines=8> */
[----:B------:R-:W-:Y:S02]  /*2b850*/  LOP3.LUT R19, R52, R47, R50, 0xd0, !PT ;  /* 0x0000002f34137212 */ /* 0x000fe400078ed032 */
[----:B------:R-:W-:Y:S02]  /*2b860*/  SHF.L.W.U32.HI R25, R22, 0xa, R22 ;  /* 0x0000000a16197819 */ /* 0x000fe40000010e16 */
[----:B------:R-:W-:-:S02]  /*2b870*/  LOP3.LUT R38, R41, R32, RZ, 0x3c, !PT ;  /* 0x0000002029267212 */ /* 0x000fc400078e3cff */
[----:B------:R-:W-:Y:S02]  /*2b880*/  LOP3.LUT R23, R40, R33, RZ, 0x3c, !PT ;  /* 0x0000002128177212 */ /* 0x000fe400078e3cff */
[----:B------:R-:W-:Y:S02]  /*2b890*/  LOP3.LUT R0, R0, R11, RZ, 0x3c, !PT ;  /* 0x0000000b00007212 */ /* 0x000fe400078e3cff */
[----:B------:R-:W-:Y:S02]  /*2b8a0*/  LOP3.LUT R13, R13, R14, RZ, 0x3c, !PT ;  /* 0x0000000e0d0d7212 */ /* 0x000fe400078e3cff */
[----:B------:R-:W-:Y:S02]  /*2b8b0*/  SHF.L.W.U32.HI R33, R33, 0xa, R33 ;  /* 0x0000000a21217819 */ /* 0x000fe40000010e21 */
[----:B------:R-:W-:Y:S02]  /*2b8c0*/  LOP3.LUT R32, R18, UR66, R25, 0x96, !PT ;  /* 0x0000004212207c12 */ /* 0x000fe4000f8e9619 */
[----:B------:R-:W-:-:S02]  /*2b8d0*/  LOP3.LUT R34, R34, R37, RZ, 0x3c, !PT ;  /* 0x0000002522227212 */ /* 0x000fc400078e3cff */
[----:B------:R-:W-:Y:S02]  /*2b8e0*/  LOP3.LUT R12, R12, R19, RZ, 0x3c, !PT ;  /* 0x000000130c0c7212 */ /* 0x000fe400078e3cff */
[----:B------:R-:W-:Y:S02]  /*2b8f0*/  SHF.L.W.U32.HI R11, R11, 0xa, R11 ;  /* 0x0000000a0b0b7819 */ /* 0x000fe40000010e0b */
[----:B------:R-:W-:Y:S02]  /*2b900*/  SHF.L.W.U32.HI R14, R14, 0xa, R14 ;  /* 0x0000000a0e0e7819 */ /* 0x000fe40000010e0e */
[----:B------:R-:W-:Y:S02]  /*2b910*/  SHF.L.W.U32.HI R19, R19, 0x2, R19 ;  /* 0x0000000213137819 */ /* 0x000fe40000010e13 */
[----:B------:R-:W-:Y:S02]  /*2b920*/  SHF.L.W.U32.HI R37, R37, 0x2, R37 ;  /* 0x0000000225257819 */ /* 0x000fe40000010e25 */
[----:B------:R-:W-:-:S02]  /*2b930*/  LOP3.LUT R33, R32, UR62, R33, 0x96, !PT ;  /* 0x0000003e20217c12 */ /* 0x000fc4000f8e9621 */
[----:B------:R-:W-:Y:S02]  /*2b940*/  LOP3.LUT R11, R0, UR70, R11, 0x96, !PT ;  /* 0x00000046000b7c12 */ /* 0x000fe4000f8e960b */
[----:B------:R-:W-:Y:S02]  /*2b950*/  LOP3.LUT R14, R13, UR74, R14, 0x96, !PT ;  /* 0x0000004a0d0e7c12 */ /* 0x000fe4000f8e960e */
[----:B------:R-:W-:Y:S02]  /*2b960*/  LOP3.LUT R35, R8, R35, RZ, 0x3c, !PT ;  /* 0x0000002308237212 */ /* 0x000fe400078e3cff */
[----:B------:R-:W-:Y:S02]  /*2b970*/  SHF.L.W.U32.HI R22, R23, 0x1, R23 ;  /* 0x0000000117167819 */ /* 0x000fe40000010e17 */
[----:B------:R-:W-:Y:S02]  /*2b980*/  LOP3.LUT R32, R19, R12, RZ, 0xc3, !PT ;  /* 0x0000000c13207212 */ /* 0x000fe400078ec3ff */
[----:B------:R-:W-:-:S02]  /*2b990*/  LOP3.LUT R37, R37, R34, RZ, 0xc3, !PT ;  /* 0x0000002225257212 */ /* 0x000fc400078ec3ff */
[----:B------:R-:W-:Y:S02]  /*2b9a0*/  LOP3.LUT R12, RZ, R12, RZ, 0x33, !PT ;  /* 0x0000000cff0c7212 */ /* 0x000fe400078e33ff */
[----:B------:R-:W-:Y:S02]  /*2b9b0*/  LOP3.LUT R34, RZ, R34, RZ, 0x33, !PT ;  /* 0x00000022ff227212 */ /* 0x000fe400078e33ff */
[----:B------:R-:W-:Y:S02]  /*2b9c0*/  LOP3.LUT R10, RZ, R10, RZ, 0x33, !PT ;  /* 0x0000000aff0a7212 */ /* 0x000fe400078e33ff */
[----:B------:R-:W-:Y:S02]  /*2b9d0*/  LOP3.LUT R14, R14, R33, R11, 0x96, !PT ;  /* 0x000000210e0e7212 */ /* 0x000fe400078e960b */
[----:B------:R-:W-:Y:S02]  /*2b9e0*/  SHF.L.W.U32.HI R41, R41, 0xe, R41 ;  /* 0x0000000e29297819 */ /* 0x000fe40000010e29 */
[----:B------:R-:W-:-:S02]  /*2b9f0*/  SHF.L.W.U32.HI R36, R8, 0xe, R8 ;  /* 0x0000000e08247819 */ /* 0x000fc40000010e08 */
[----:B------:R-:W-:Y:S02]  /*2ba00*/  LOP3.LUT R24, R38, R35, R24, 0x96, !PT ;  /* 0x0000002326187212 */ /* 0x000fe400078e9618 */
[----:B------:R-:W-:Y:S02]  /*2ba10*/  LOP3.LUT R22, R22, UR63, RZ, 0x3c, !PT ;  /* 0x0000003f16167c12 */ /* 0x000fe4000f8e3cff */
[----:B------:R-:W-:Y:S02]  /*2ba20*/  SHF.L.W.U32.HI R11, R18, 0x1, R18 ;  /* 0x00000001120b7819 */ /* 0x000fe40000010e12 */
[----:B------:R-:W-:Y:S02]  /*2ba30*/  SHF.L.W.U32.HI R19, R12, 0xe, R12 ;  /* 0x0000000e0c137819 */ /* 0x000fe40000010e0c */
[----:B------:R-:W-:Y:S02]  /*2ba40*/  SHF.L.W.U32.HI R34, R34, 0xe, R34 ;  /* 0x0000000e22227819 */ /* 0x000fe40000010e22 */
[----:B------:R-:W-:-:S02]  /*2ba50*/  SHF.L.W.U32.HI R10, R10, 0xe, R10 ;  /* 0x0000000e0a0a7819 */ /* 0x000fc40000010e0a */
[----:B------:R-:W-:Y:S02]  /*2ba60*/  LOP3.LUT R29, R37, R32, R29, 0x96, !PT ;  /* 0x00000020251d7212 */ /* 0x000fe400078e961d */
[----:B------:R-:W-:Y:S02]  /*2ba70*/  LOP3.LUT R6, R23, R14, R6, 0x96, !PT ;  /* 0x0000000e17067212 */ /* 0x000fe400078e9606 */
[----:B------:R-:W-:Y:S02]  /*2ba80*/  LOP3.LUT R8, R41, R38, RZ, 0x3c, !PT ;  /* 0x0000002629087212 */ /* 0x000fe400078e3cff */
[----:B------:R-:W-:Y:S02]  /*2ba90*/  LOP3.LUT R25, R36, R35, RZ, 0x3c, !PT ;  /* 0x0000002324197212 */ /* 0x000fe400078e3cff */
[----:B------:R-:W-:Y:S02]  /*2baa0*/  LOP3.LUT R11, R22, UR67, R11, 0x96, !PT ;  /* 0x00000043160b7c12 */ /* 0x000fe4000f8e960b */
[----:B------:R-:W-:-:S02]  /*2bab0*/  LOP3.LUT R14, R16, R4, R21, 0x96, !PT ;  /* 0x00000004100e7212 */ /* 0x000fc400078e9615 */
[----:B------:R-:W-:Y:S02]  /*2bac0*/  SHF.L.W.U32.HI R24, R24, 0xa, R24 ;  /* 0x0000000a18187819 */ /* 0x000fe40000010e18 */
[----:B------:R-:W-:Y:S02]  /*2bad0*/  SHF.L.W.U32.HI R0, R0, 0x1, R0 ;  /* 0x0000000100007819 */ /* 0x000fe40000010e00 */
[----:B------:R-:W-:Y:S02]  /*2bae0*/  LOP3.LUT R19, R19, R32, RZ, 0x3c, !PT ;  /* 0x0000002013137212 */ /* 0x000fe400078e3cff */
[----:B------:R-:W-:Y:S02]  /*2baf0*/  LOP3.LUT R34, R34, R37, RZ, 0x3c, !PT ;  /* 0x0000002522227212 */ /* 0x000fe400078e3cff */
[----:B------:R-:W-:Y:S02]  /*2bb00*/  LOP3.LUT R10, R10, R15, RZ, 0x3c, !PT ;  /* 0x0000000f0a0a7212 */ /* 0x000fe400078e3cff */
[----:B------:R-:W-:-:S02]  /*2bb10*/  SHF.L.W.U32.HI R31, R31, 0xa, R31 ;  /* 0x0000000a1f1f7819 */ /* 0x000fc40000010e1f */
[----:B------:R-:W-:Y:S02]  /*2bb20*/  SHF.L.W.U32.HI R29, R29, 0xa, R29 ;  /* 0x0000000a1d1d7819 */ /* 0x000fe40000010e1d */
[----:B------:R-:W-:Y:S02]  /*2bb30*/  LOP3.LUT R14, R8, R14, R25, 0x96, !PT ;  /* 0x0000000e080e7212 */ /* 0x000fe400078e9619 */
[----:B------:R-:W-:Y:S02]  /*2bb40*/  LOP3.LUT R24, R25, R24, R8, 0x96, !PT ;  /* 0x0000001819187212 */ /* 0x000fe400078e9608 */
[----:B------:R-:W-:Y:S02]  /*2bb50*/  LOP3.LUT R0, R11, UR71, R0, 0x96, !PT ;  /* 0x000000470b007c12 */ /* 0x000fe4000f8e9600 */
[----:B------:R-:W-:Y:S02]  /*2bb60*/  SHF.L.W.U32.HI R13, R13, 0x1, R13 ;  /* 0x000000010d0d7819 */ /* 0x000fe40000010e0d */
[----:B------:R-:W-:-:S02]  /*2bb70*/  LOP3.LUT R12, R30, R26, R27, 0x96, !PT ;  /* 0x0000001a1e0c7212 */ /* 0x000fc400078e961b */
[----:B------:R-:W-:Y:S02]  /*2bb80*/  LOP3.LUT R31, R28, R31, R17, 0x96, !PT ;  /* 0x0000001f1c1f7212 */ /* 0x000fe400078e9611 */
[----:B------:R-:W-:Y:S02]  /*2bb90*/  LOP3.LUT R8, R7, R10, R20, 0x96, !PT ;  /* 0x0000000a07087212 */ /* 0x000fe400078e9614 */
[----:B------:R-:W-:Y:S02]  /*2bba0*/  LOP3.LUT R29, R19, R29, R34, 0x96, !PT ;  /* 0x0000001d131d7212 */ /* 0x000fe400078e9622 */
[----:B------:R-:W-:Y:S02]  /*2bbb0*/  LOP3.LUT R13, R0, UR75, R13, 0x96, !PT ;  /* 0x0000004b000d7c12 */ /* 0x000fe4000f8e960d */
[----:B------:R-:W-:Y:S02]  /*2bbc0*/  LOP3.LUT R12, R17, R12, R28, 0x96, !PT ;  /* 0x0000000c110c7212 */ /* 0x000fe400078e961c */
[----:B------:R-:W-:-:S02]  /*2bbd0*/  LOP3.LUT R8, R34, R8, R19, 0x96, !PT ;  /* 0x0000000822087212 */ /* 0x000fc400078e9613 */
[----:B------:R-:W-:Y:S02]  /*2bbe0*/  LOP3.LUT R31, R27, R31, R30, 0x96, !PT ;  /* 0x0000001f1b1f7212 */ /* 0x000fe400078e961e */
[----:B------:R-:W-:Y:S02]  /*2bbf0*/  LOP3.LUT R21, R21, R24, R16, 0x96, !PT ;  /* 0x0000001815157212 */ /* 0x000fe400078e9610 */
[----:B------:R-:W-:Y:S02]  /*2bc00*/  SHF.L.W.U32.HI R0, R9, 0x1, R9 ;  /* 0x0000000109007819 */ /* 0x000fe40000010e09 */
[----:B------:R-:W-:Y:S02]  /*2bc10*/  LOP3.LUT R29, R20, R29, R7, 0x96, !PT ;  /* 0x0000001d141d7212 */ /* 0x000fe400078e9607 */
[----:B------:R-:W-:Y:S02]  /*2bc20*/  SHF.L.W.U32.HI R12, R12, 0x1, R12 ;  /* 0x000000010c0c7819 */ /* 0x000fe40000010e0c */
[----:B------:R-:W-:-:S02]  /*2bc30*/  LOP3.LUT R0, R13, R0, R5, 0x96, !PT ;  /* 0x000000000d007212 */ /* 0x000fc400078e9605 */
[----:B------:R-:W-:Y:S02]  /*2bc40*/  SHF.L.W.U32.HI R14, R14, 0x1, R14 ;  /* 0x000000010e0e7819 */ /* 0x000fe40000010e0e */
[----:B------:R-:W-:Y:S02]  /*2bc50*/  LOP3.LUT R31, R31, R26, RZ, 0x3c, !PT ;  /* 0x0000001a1f1f7212 */ /* 0x000fe400078e3cff */
[----:B------:R-:W-:Y:S02]  /*2bc60*/  LOP3.LUT R21, R21, R4, RZ, 0x3c, !PT ;  /* 0x0000000415157212 */ /* 0x000fe400078e3cff */
[----:B------:R-:W-:Y:S02]  /*2bc70*/  SHF.L.W.U32.HI R8, R8, 0x1, R8 ;  /* 0x0000000108087819 */ /* 0x000fe40000010e08 */
[----:B------:R-:W-:Y:S02]  /*2bc80*/  LOP3.LUT R29, R29, R10, RZ, 0x3c, !PT ;  /* 0x0000000a1d1d7212 */ /* 0x000fe400078e3cff */
[----:B------:R-:W-:-:S02]  /*2bc90*/  PRMT R9, R6, 0x123, R6 ;  /* 0x0000012306097816 */ /* 0x000fc40000000006 */
[----:B------:R-:W-:Y:S02]  /*2bca0*/  PRMT R7, R12, 0x123, R12 ;  /* 0x000001230c077816 */ /* 0x000fe4000000000c */
[----:B------:R-:W-:Y:S01]  /*2bcb0*/  PRMT R13, R14, 0x123, R14 ;  /* 0x000001230e0d7816 */ /* 0x000fe2000000000e */
[----:B------:R-:W-:Y:S01]  /*2bcc0*/  STG.E desc[UR76][R2.64+0x20], R9 ;  /* 0x0000200902007986 */ /* 0x000fe2000c10194c */
[----:B------:R-:W-:Y:S02]  /*2bcd0*/  PRMT R11, R8, 0x123, R8 ;  /* 0x00000123080b7816 */ /* 0x000fe40000000008 */
[----:B------:R-:W-:Y:S01]  /*2bce0*/  PRMT R31, R31, 0x123, R31 ;  /* 0x000001231f1f7816 */ /* 0x000fe2000000001f */
[----:B------:R-:W-:Y:S01]  /*2bcf0*/  STG.E desc[UR76][R2.64+0x34], R7 ;  /* 0x0000340702007986 */ /* 0x000fe2000c10194c */
[----:B------:R-:W-:Y:S02]  /*2bd00*/  PRMT R21, R21, 0x123, R21 ;  /* 0x0000012315157816 */ /* 0x000fe40000000015 */
[----:B------:R-:W-:Y:S01]  /*2bd10*/  PRMT R5, R0, 0x123, R0 ;  /* 0x0000012300057816 */ /* 0x000fe20000000000 */
[----:B------:R-:W-:Y:S01]  /*2bd20*/  STG.E desc[UR76][R2.64+0x3c], R13 ;  /* 0x00003c0d02007986 */ /* 0x000fe2000c10194c */
[----:B------:R-:W-:-:S03]  /*2bd30*/  PRMT R29, R29, 0x123, R29 ;  /* 0x000001231d1d7816 */ /* 0x000fc6000000001d */
[----:B------:R-:W-:Y:S04]  /*2bd40*/  STG.E desc[UR76][R2.64+0x38], R11 ;  /* 0x0000380b02007986 */ /* 0x000fe8000c10194c */
[----:B------:R-:W-:Y:S04]  /*2bd50*/  STG.E desc[UR76][R2.64+0x24], R31 ;  /* 0x0000241f02007986 */ /* 0x000fe8000c10194c */
[----:B------:R-:W-:Y:S04]  /*2bd60*/  STG.E desc[UR76][R2.64+0x2c], R21 ;  /* 0x00002c1502007986 */ /* 0x000fe8000c10194c */
[----:B------:R-:W-:Y:S04]  /*2bd70*/  STG.E desc[UR76][R2.64+0x30], R5 ;  /* 0x0000300502007986 */ /* 0x000fe8000c10194c */
[----:B------:R-:W-:Y:S01]  /*2bd80*/  STG.E desc[UR76][R2.64+0x28], R29 ;  /* 0x0000281d02007986 */ /* 0x000fe2000c10194c */
[----:B------:R-:W-:Y:S05]  /*2bd90*/  EXIT ;  /* 0x000000000000794d */ /* 0x000fea0003800000 */
.L_x_0:
[----:B------:R-:W-:-:S00]  /*2bda0*/  BRA `(.L_x_0) ;  /* 0xfffffffc00fc7947 */ /* 0x000fc0000383ffff */
[----:B------:R-:W-:-:S00]  /*2bdb0*/  NOP ;  /* 0x0000000000007918 */ /* 0x000fc00000000000 */
        /* <DEDUP_REMOVED lines=12> */
.L_x_1:


//--------------------- .nv.shared.reserved.0     --------------------------
	.section	.nv.shared.reserved.0,"aw",@nobits
	.weak		__nv_reservedSMEM_offset_0_alias
	.size		__nv_reservedSMEM_offset_0_alias, 0, 64
	.other		__nv_reservedSMEM_offset_0_alias,@"STO_CUDA_RESERVED_SHARED STV_DEFAULT"
__nv_reservedSMEM_offset_0_alias:
	.zero		0
	.zero		64


//--------------------- .nv.constant0._Z24x11_luffa512_gpu_hash_64ijPyPj --------------------------
	.section	.nv.constant0._Z24x11_luffa512_gpu_hash_64ijPyPj,"a",@progbits
	.sectionflags	@""
	.align	4
.nv.constant0._Z24x11_luffa512_gpu_hash_64ijPyPj:
	.zero		920


//--------------------- SYMBOLS --------------------------

	.type		.nv.reservedSmem.offset0,@object
	.size		.nv.reservedSmem.offset0,0x4
